//
// Generated by NVIDIA NVVM Compiler
//
// Compiler Build ID: CL-36424714
// Cuda compilation tools, release 13.0, V13.0.88
// Based on NVVM 20.0.0
//

.version 9.0
.target sm_100
.address_size 64

	// .globl	_Z4initjP17curandStateXORWOW
.func  (.param .align 16 .b8 func_retval0[16]) __internal_trig_reduction_slowpathd
(
	.param .b64 __internal_trig_reduction_slowpathd_param_0
)
;
.global .align 4 .b8 precalc_xorwow_matrix[102400];
.global .align 4 .b8 precalc_xorwow_offset_matrix[102400];
.global .align 4 .b8 mrg32k3aM1[2304];
.global .align 4 .b8 mrg32k3aM2[2304];
.global .align 4 .b8 mrg32k3aM1SubSeq[2016];
.global .align 4 .b8 mrg32k3aM2SubSeq[2016];
.global .align 4 .b8 mrg32k3aM1Seq[2304];
.global .align 4 .b8 mrg32k3aM2Seq[2304];
.const .align 8 .b8 __cr_lgamma_table[72];
.global .align 8 .b8 __cudart_i2opi_d[144] = {8, 93, 141, 31, 177, 95, 251, 107, 234, 146, 82, 138, 247, 57, 7, 61, 123, 241, 229, 235, 199, 186, 39, 117, 45, 234, 95, 158, 102, 63, 70, 79, 183, 9, 203, 39, 207, 126, 54, 109, 31, 109, 10, 90, 139, 17, 47, 239, 15, 152, 5, 222, 255, 151, 248, 31, 59, 40, 249, 189, 139, 95, 132, 156, 244, 57, 83, 131, 57, 214, 145, 57, 65, 126, 95, 180, 38, 112, 156, 233, 132, 68, 187, 46, 245, 53, 130, 232, 62, 167, 41, 177, 28, 235, 29, 254, 28, 146, 209, 9, 234, 46, 73, 6, 224, 210, 77, 66, 58, 110, 36, 183, 97, 197, 187, 222, 171, 99, 81, 254, 65, 144, 67, 60, 153, 149, 98, 219, 192, 221, 52, 245, 209, 87, 39, 252, 41, 21, 68, 78, 110, 131, 249, 162};
.global .align 16 .b8 __cudart_sin_cos_coeffs[128] = {70, 210, 176, 44, 241, 229, 90, 190, 146, 227, 172, 105, 227, 29, 199, 62, 161, 98, 219, 25, 160, 1, 42, 191, 24, 8, 17, 17, 17, 17, 129, 63, 84, 85, 85, 85, 85, 85, 197, 191, 0, 0, 0, 0, 0, 0, 0, 0, 0, 0, 0, 0, 0, 0, 0, 0, 100, 129, 253, 32, 131, 255, 168, 189, 40, 133, 239, 193, 167, 238, 33, 62, 217, 230, 6, 142, 79, 126, 146, 190, 233, 188, 221, 25, 160, 1, 250, 62, 71, 93, 193, 22, 108, 193, 86, 191, 81, 85, 85, 85, 85, 85, 165, 63, 0, 0, 0, 0, 0, 0, 224, 191, 0, 0, 0, 0, 0, 0, 240, 63};

.visible .entry _Z4initjP17curandStateXORWOW(
	.param .u32 _Z4initjP17curandStateXORWOW_param_0,
	.param .u64 .ptr .align 1 _Z4initjP17curandStateXORWOW_param_1
)
{
	.reg .pred 	%p<24>;
	.reg .b32 	%r<409>;
	.reg .b64 	%rd<18>;

	ld.param.u32 	%r182, [_Z4initjP17curandStateXORWOW_param_0];
	ld.param.u64 	%rd8, [_Z4initjP17curandStateXORWOW_param_1];
	cvta.to.global.u64 	%rd9, %rd8;
	mov.u32 	%r183, %tid.x;
	mov.u32 	%r184, %ctaid.x;
	shl.b32 	%r185, %r184, 7;
	add.s32 	%r186, %r185, %r183;
	cvt.s64.s32 	%rd17, %r186;
	mul.wide.s32 	%rd10, %r186, 48;
	add.s64 	%rd2, %rd9, %rd10;
	xor.b32  	%r187, %r182, -1429050551;
	mul.lo.s32 	%r188, %r187, 1099087573;
	add.s32 	%r189, %r188, -638133224;
	add.s32 	%r190, %r188, 123456789;
	st.global.v2.u32 	[%rd2], {%r189, %r190};
	xor.b32  	%r191, %r188, 362436069;
	mov.b32 	%r192, -123459836;
	st.global.v2.u32 	[%rd2+8], {%r191, %r192};
	add.s32 	%r193, %r188, 5783321;
	mov.b32 	%r194, -589760388;
	st.global.v2.u32 	[%rd2+16], {%r194, %r193};
	setp.eq.s32 	%p1, %r186, 0;
	@%p1 bra 	$L__BB0_42;
	mov.b32 	%r315, 0;
	mov.u64 	%rd12, precalc_xorwow_matrix;
$L__BB0_2:
	and.b64  	%rd4, %rd17, 3;
	setp.eq.s64 	%p2, %rd4, 0;
	@%p2 bra 	$L__BB0_41;
	mul.wide.u32 	%rd11, %r315, 3200;
	add.s64 	%rd5, %rd12, %rd11;
	cvt.u32.u64 	%r2, %rd4;
	mov.b32 	%r316, 0;
$L__BB0_4:
	mov.b32 	%r329, 0;
	mov.u32 	%r330, %r329;
	mov.u32 	%r331, %r329;
	mov.u32 	%r332, %r329;
	mov.u32 	%r333, %r329;
	mov.u32 	%r322, %r329;
$L__BB0_5:
	mul.wide.u32 	%rd13, %r322, 4;
	add.s64 	%rd14, %rd2, %rd13;
	ld.global.u32 	%r10, [%rd14+4];
	shl.b32 	%r11, %r322, 5;
	mov.b32 	%r328, 0;
$L__BB0_6:
	.pragma "nounroll";
	shr.u32 	%r199, %r10, %r328;
	and.b32  	%r200, %r199, 1;
	setp.eq.b32 	%p3, %r200, 1;
	not.pred 	%p4, %p3;
	add.s32 	%r201, %r11, %r328;
	mul.lo.s32 	%r202, %r201, 5;
	mul.wide.u32 	%rd15, %r202, 4;
	add.s64 	%rd6, %rd5, %rd15;
	@%p4 bra 	$L__BB0_8;
	ld.global.u32 	%r203, [%rd6];
	xor.b32  	%r333, %r333, %r203;
	ld.global.u32 	%r204, [%rd6+4];
	xor.b32  	%r332, %r332, %r204;
	ld.global.u32 	%r205, [%rd6+8];
	xor.b32  	%r331, %r331, %r205;
	ld.global.u32 	%r206, [%rd6+12];
	xor.b32  	%r330, %r330, %r206;
	ld.global.u32 	%r207, [%rd6+16];
	xor.b32  	%r329, %r329, %r207;
$L__BB0_8:
	and.b32  	%r209, %r199, 2;
	setp.eq.s32 	%p5, %r209, 0;
	@%p5 bra 	$L__BB0_10;
	ld.global.u32 	%r210, [%rd6+20];
	xor.b32  	%r333, %r333, %r210;
	ld.global.u32 	%r211, [%rd6+24];
	xor.b32  	%r332, %r332, %r211;
	ld.global.u32 	%r212, [%rd6+28];
	xor.b32  	%r331, %r331, %r212;
	ld.global.u32 	%r213, [%rd6+32];
	xor.b32  	%r330, %r330, %r213;
	ld.global.u32 	%r214, [%rd6+36];
	xor.b32  	%r329, %r329, %r214;
$L__BB0_10:
	and.b32  	%r216, %r199, 4;
	setp.eq.s32 	%p6, %r216, 0;
	@%p6 bra 	$L__BB0_12;
	ld.global.u32 	%r217, [%rd6+40];
	xor.b32  	%r333, %r333, %r217;
	ld.global.u32 	%r218, [%rd6+44];
	xor.b32  	%r332, %r332, %r218;
	ld.global.u32 	%r219, [%rd6+48];
	xor.b32  	%r331, %r331, %r219;
	ld.global.u32 	%r220, [%rd6+52];
	xor.b32  	%r330, %r330, %r220;
	ld.global.u32 	%r221, [%rd6+56];
	xor.b32  	%r329, %r329, %r221;
$L__BB0_12:
	and.b32  	%r223, %r199, 8;
	setp.eq.s32 	%p7, %r223, 0;
	@%p7 bra 	$L__BB0_14;
	ld.global.u32 	%r224, [%rd6+60];
	xor.b32  	%r333, %r333, %r224;
	ld.global.u32 	%r225, [%rd6+64];
	xor.b32  	%r332, %r332, %r225;
	ld.global.u32 	%r226, [%rd6+68];
	xor.b32  	%r331, %r331, %r226;
	ld.global.u32 	%r227, [%rd6+72];
	xor.b32  	%r330, %r330, %r227;
	ld.global.u32 	%r228, [%rd6+76];
	xor.b32  	%r329, %r329, %r228;
$L__BB0_14:
	and.b32  	%r230, %r199, 16;
	setp.eq.s32 	%p8, %r230, 0;
	@%p8 bra 	$L__BB0_16;
	ld.global.u32 	%r231, [%rd6+80];
	xor.b32  	%r333, %r333, %r231;
	ld.global.u32 	%r232, [%rd6+84];
	xor.b32  	%r332, %r332, %r232;
	ld.global.u32 	%r233, [%rd6+88];
	xor.b32  	%r331, %r331, %r233;
	ld.global.u32 	%r234, [%rd6+92];
	xor.b32  	%r330, %r330, %r234;
	ld.global.u32 	%r235, [%rd6+96];
	xor.b32  	%r329, %r329, %r235;
$L__BB0_16:
	and.b32  	%r237, %r199, 32;
	setp.eq.s32 	%p9, %r237, 0;
	@%p9 bra 	$L__BB0_18;
	ld.global.u32 	%r238, [%rd6+100];
	xor.b32  	%r333, %r333, %r238;
	ld.global.u32 	%r239, [%rd6+104];
	xor.b32  	%r332, %r332, %r239;
	ld.global.u32 	%r240, [%rd6+108];
	xor.b32  	%r331, %r331, %r240;
	ld.global.u32 	%r241, [%rd6+112];
	xor.b32  	%r330, %r330, %r241;
	ld.global.u32 	%r242, [%rd6+116];
	xor.b32  	%r329, %r329, %r242;
$L__BB0_18:
	and.b32  	%r244, %r199, 64;
	setp.eq.s32 	%p10, %r244, 0;
	@%p10 bra 	$L__BB0_20;
	ld.global.u32 	%r245, [%rd6+120];
	xor.b32  	%r333, %r333, %r245;
	ld.global.u32 	%r246, [%rd6+124];
	xor.b32  	%r332, %r332, %r246;
	ld.global.u32 	%r247, [%rd6+128];
	xor.b32  	%r331, %r331, %r247;
	ld.global.u32 	%r248, [%rd6+132];
	xor.b32  	%r330, %r330, %r248;
	ld.global.u32 	%r249, [%rd6+136];
	xor.b32  	%r329, %r329, %r249;
$L__BB0_20:
	and.b32  	%r251, %r199, 128;
	setp.eq.s32 	%p11, %r251, 0;
	@%p11 bra 	$L__BB0_22;
	ld.global.u32 	%r252, [%rd6+140];
	xor.b32  	%r333, %r333, %r252;
	ld.global.u32 	%r253, [%rd6+144];
	xor.b32  	%r332, %r332, %r253;
	ld.global.u32 	%r254, [%rd6+148];
	xor.b32  	%r331, %r331, %r254;
	ld.global.u32 	%r255, [%rd6+152];
	xor.b32  	%r330, %r330, %r255;
	ld.global.u32 	%r256, [%rd6+156];
	xor.b32  	%r329, %r329, %r256;
$L__BB0_22:
	and.b32  	%r258, %r199, 256;
	setp.eq.s32 	%p12, %r258, 0;
	@%p12 bra 	$L__BB0_24;
	ld.global.u32 	%r259, [%rd6+160];
	xor.b32  	%r333, %r333, %r259;
	ld.global.u32 	%r260, [%rd6+164];
	xor.b32  	%r332, %r332, %r260;
	ld.global.u32 	%r261, [%rd6+168];
	xor.b32  	%r331, %r331, %r261;
	ld.global.u32 	%r262, [%rd6+172];
	xor.b32  	%r330, %r330, %r262;
	ld.global.u32 	%r263, [%rd6+176];
	xor.b32  	%r329, %r329, %r263;
$L__BB0_24:
	and.b32  	%r265, %r199, 512;
	setp.eq.s32 	%p13, %r265, 0;
	@%p13 bra 	$L__BB0_26;
	ld.global.u32 	%r266, [%rd6+180];
	xor.b32  	%r333, %r333, %r266;
	ld.global.u32 	%r267, [%rd6+184];
	xor.b32  	%r332, %r332, %r267;
	ld.global.u32 	%r268, [%rd6+188];
	xor.b32  	%r331, %r331, %r268;
	ld.global.u32 	%r269, [%rd6+192];
	xor.b32  	%r330, %r330, %r269;
	ld.global.u32 	%r270, [%rd6+196];
	xor.b32  	%r329, %r329, %r270;
$L__BB0_26:
	and.b32  	%r272, %r199, 1024;
	setp.eq.s32 	%p14, %r272, 0;
	@%p14 bra 	$L__BB0_28;
	ld.global.u32 	%r273, [%rd6+200];
	xor.b32  	%r333, %r333, %r273;
	ld.global.u32 	%r274, [%rd6+204];
	xor.b32  	%r332, %r332, %r274;
	ld.global.u32 	%r275, [%rd6+208];
	xor.b32  	%r331, %r331, %r275;
	ld.global.u32 	%r276, [%rd6+212];
	xor.b32  	%r330, %r330, %r276;
	ld.global.u32 	%r277, [%rd6+216];
	xor.b32  	%r329, %r329, %r277;
$L__BB0_28:
	and.b32  	%r279, %r199, 2048;
	setp.eq.s32 	%p15, %r279, 0;
	@%p15 bra 	$L__BB0_30;
	ld.global.u32 	%r280, [%rd6+220];
	xor.b32  	%r333, %r333, %r280;
	ld.global.u32 	%r281, [%rd6+224];
	xor.b32  	%r332, %r332, %r281;
	ld.global.u32 	%r282, [%rd6+228];
	xor.b32  	%r331, %r331, %r282;
	ld.global.u32 	%r283, [%rd6+232];
	xor.b32  	%r330, %r330, %r283;
	ld.global.u32 	%r284, [%rd6+236];
	xor.b32  	%r329, %r329, %r284;
$L__BB0_30:
	and.b32  	%r286, %r199, 4096;
	setp.eq.s32 	%p16, %r286, 0;
	@%p16 bra 	$L__BB0_32;
	ld.global.u32 	%r287, [%rd6+240];
	xor.b32  	%r333, %r333, %r287;
	ld.global.u32 	%r288, [%rd6+244];
	xor.b32  	%r332, %r332, %r288;
	ld.global.u32 	%r289, [%rd6+248];
	xor.b32  	%r331, %r331, %r289;
	ld.global.u32 	%r290, [%rd6+252];
	xor.b32  	%r330, %r330, %r290;
	ld.global.u32 	%r291, [%rd6+256];
	xor.b32  	%r329, %r329, %r291;
$L__BB0_32:
	and.b32  	%r293, %r199, 8192;
	setp.eq.s32 	%p17, %r293, 0;
	@%p17 bra 	$L__BB0_34;
	ld.global.u32 	%r294, [%rd6+260];
	xor.b32  	%r333, %r333, %r294;
	ld.global.u32 	%r295, [%rd6+264];
	xor.b32  	%r332, %r332, %r295;
	ld.global.u32 	%r296, [%rd6+268];
	xor.b32  	%r331, %r331, %r296;
	ld.global.u32 	%r297, [%rd6+272];
	xor.b32  	%r330, %r330, %r297;
	ld.global.u32 	%r298, [%rd6+276];
	xor.b32  	%r329, %r329, %r298;
$L__BB0_34:
	and.b32  	%r300, %r199, 16384;
	setp.eq.s32 	%p18, %r300, 0;
	@%p18 bra 	$L__BB0_36;
	ld.global.u32 	%r301, [%rd6+280];
	xor.b32  	%r333, %r333, %r301;
	ld.global.u32 	%r302, [%rd6+284];
	xor.b32  	%r332, %r332, %r302;
	ld.global.u32 	%r303, [%rd6+288];
	xor.b32  	%r331, %r331, %r303;
	ld.global.u32 	%r304, [%rd6+292];
	xor.b32  	%r330, %r330, %r304;
	ld.global.u32 	%r305, [%rd6+296];
	xor.b32  	%r329, %r329, %r305;
$L__BB0_36:
	and.b32  	%r307, %r199, 32768;
	setp.eq.s32 	%p19, %r307, 0;
	@%p19 bra 	$L__BB0_38;
	ld.global.u32 	%r308, [%rd6+300];
	xor.b32  	%r333, %r333, %r308;
	ld.global.u32 	%r309, [%rd6+304];
	xor.b32  	%r332, %r332, %r309;
	ld.global.u32 	%r310, [%rd6+308];
	xor.b32  	%r331, %r331, %r310;
	ld.global.u32 	%r311, [%rd6+312];
	xor.b32  	%r330, %r330, %r311;
	ld.global.u32 	%r312, [%rd6+316];
	xor.b32  	%r329, %r329, %r312;
$L__BB0_38:
	add.s32 	%r328, %r328, 16;
	setp.ne.s32 	%p20, %r328, 32;
	@%p20 bra 	$L__BB0_6;
	mad.lo.s32 	%r313, %r322, -31, %r11;
	add.s32 	%r322, %r313, 1;
	setp.ne.s32 	%p21, %r322, 5;
	@%p21 bra 	$L__BB0_5;
	st.global.u32 	[%rd2+4], %r333;
	st.global.u32 	[%rd2+8], %r332;
	st.global.u32 	[%rd2+12], %r331;
	st.global.u32 	[%rd2+16], %r330;
	st.global.u32 	[%rd2+20], %r329;
	add.s32 	%r316, %r316, 1;
	setp.lt.u32 	%p22, %r316, %r2;
	@%p22 bra 	$L__BB0_4;
$L__BB0_41:
	shr.u64 	%rd7, %rd17, 2;
	add.s32 	%r315, %r315, 1;
	setp.gt.u64 	%p23, %rd17, 3;
	mov.u64 	%rd17, %rd7;
	@%p23 bra 	$L__BB0_2;
$L__BB0_42:
	mov.b32 	%r314, 0;
	st.global.v2.u32 	[%rd2+24], {%r314, %r314};
	st.global.u32 	[%rd2+32], %r314;
	mov.b64 	%rd16, 0;
	st.global.u64 	[%rd2+40], %rd16;
	ret;

}
	// .globl	_Z4initjP24curandStatePhilox4_32_10
.visible .entry _Z4initjP24curandStatePhilox4_32_10(
	.param .u32 _Z4initjP24curandStatePhilox4_32_10_param_0,
	.param .u64 .ptr .align 1 _Z4initjP24curandStatePhilox4_32_10_param_1
)
{
	.reg .b32 	%r<95>;
	.reg .b64 	%rd<6>;

	ld.param.u32 	%r1, [_Z4initjP24curandStatePhilox4_32_10_param_0];
	ld.param.u64 	%rd1, [_Z4initjP24curandStatePhilox4_32_10_param_1];
	cvta.to.global.u64 	%rd2, %rd1;
	mov.u32 	%r2, %tid.x;
	mov.u32 	%r3, %ctaid.x;
	shl.b32 	%r4, %r3, 7;
	add.s32 	%r5, %r4, %r2;
	mul.wide.s32 	%rd3, %r5, 64;
	add.s64 	%rd4, %rd2, %rd3;
	mov.b32 	%r6, 0;
	st.global.v4.u32 	[%rd4+32], {%r1, %r6, %r6, %r6};
	st.global.v2.u32 	[%rd4+48], {%r6, %r6};
	mov.b64 	%rd5, 0;
	st.global.u64 	[%rd4+56], %rd5;
	shr.s32 	%r7, %r5, 31;
	mov.b32 	%r8, -766435501;
	mul.hi.u32 	%r9, %r8, %r6;
	mov.b32 	%r10, -845247145;
	mul.hi.u32 	%r11, %r10, %r5;
	mul.lo.s32 	%r12, %r5, -845247145;
	xor.b32  	%r13, %r11, %r1;
	xor.b32  	%r14, %r9, %r7;
	add.s32 	%r15, %r1, -1640531527;
	mul.hi.u32 	%r16, %r8, %r13;
	mul.lo.s32 	%r17, %r13, -766435501;
	mul.hi.u32 	%r18, %r10, %r14;
	mul.lo.s32 	%r19, %r14, -845247145;
	xor.b32  	%r20, %r12, %r18;
	xor.b32  	%r21, %r20, %r15;
	xor.b32  	%r22, %r16, -1150833019;
	add.s32 	%r23, %r1, 1013904242;
	mul.hi.u32 	%r24, %r8, %r21;
	mul.lo.s32 	%r25, %r21, -766435501;
	mul.hi.u32 	%r26, %r10, %r22;
	mul.lo.s32 	%r27, %r22, -845247145;
	xor.b32  	%r28, %r19, %r23;
	xor.b32  	%r29, %r28, %r26;
	xor.b32  	%r30, %r17, %r24;
	xor.b32  	%r31, %r30, 1993301258;
	add.s32 	%r32, %r1, -626627285;
	mul.hi.u32 	%r33, %r8, %r29;
	mul.lo.s32 	%r34, %r29, -766435501;
	mul.hi.u32 	%r35, %r10, %r31;
	mul.lo.s32 	%r36, %r31, -845247145;
	xor.b32  	%r37, %r27, %r32;
	xor.b32  	%r38, %r37, %r35;
	xor.b32  	%r39, %r25, %r33;
	xor.b32  	%r40, %r39, 842468239;
	add.s32 	%r41, %r1, 2027808484;
	mul.hi.u32 	%r42, %r8, %r38;
	mul.lo.s32 	%r43, %r38, -766435501;
	mul.hi.u32 	%r44, %r10, %r40;
	mul.lo.s32 	%r45, %r40, -845247145;
	xor.b32  	%r46, %r36, %r41;
	xor.b32  	%r47, %r46, %r44;
	xor.b32  	%r48, %r34, %r42;
	xor.b32  	%r49, %r48, -308364780;
	add.s32 	%r50, %r1, 387276957;
	mul.hi.u32 	%r51, %r8, %r47;
	mul.lo.s32 	%r52, %r47, -766435501;
	mul.hi.u32 	%r53, %r10, %r49;
	mul.lo.s32 	%r54, %r49, -845247145;
	xor.b32  	%r55, %r45, %r50;
	xor.b32  	%r56, %r55, %r53;
	xor.b32  	%r57, %r43, %r51;
	xor.b32  	%r58, %r57, -1459197799;
	add.s32 	%r59, %r1, -1253254570;
	mul.hi.u32 	%r60, %r8, %r56;
	mul.lo.s32 	%r61, %r56, -766435501;
	mul.hi.u32 	%r62, %r10, %r58;
	mul.lo.s32 	%r63, %r58, -845247145;
	xor.b32  	%r64, %r54, %r59;
	xor.b32  	%r65, %r64, %r62;
	xor.b32  	%r66, %r52, %r60;
	xor.b32  	%r67, %r66, 1684936478;
	add.s32 	%r68, %r1, 1401181199;
	mul.hi.u32 	%r69, %r8, %r65;
	mul.lo.s32 	%r70, %r65, -766435501;
	mul.hi.u32 	%r71, %r10, %r67;
	mul.lo.s32 	%r72, %r67, -845247145;
	xor.b32  	%r73, %r63, %r68;
	xor.b32  	%r74, %r73, %r71;
	xor.b32  	%r75, %r61, %r69;
	xor.b32  	%r76, %r75, 534103459;
	add.s32 	%r77, %r1, -239350328;
	mul.hi.u32 	%r78, %r8, %r74;
	mul.lo.s32 	%r79, %r74, -766435501;
	mul.hi.u32 	%r80, %r10, %r76;
	mul.lo.s32 	%r81, %r76, -845247145;
	xor.b32  	%r82, %r72, %r77;
	xor.b32  	%r83, %r82, %r80;
	xor.b32  	%r84, %r70, %r78;
	xor.b32  	%r85, %r84, -616729560;
	add.s32 	%r86, %r1, -1879881855;
	mul.hi.u32 	%r87, %r8, %r83;
	mul.lo.s32 	%r88, %r83, -766435501;
	mul.hi.u32 	%r89, %r10, %r85;
	mul.lo.s32 	%r90, %r85, -845247145;
	xor.b32  	%r91, %r81, %r86;
	xor.b32  	%r92, %r91, %r89;
	xor.b32  	%r93, %r79, %r87;
	xor.b32  	%r94, %r93, -1767562579;
	st.global.v4.u32 	[%rd4], {%r6, %r6, %r5, %r7};
	st.global.v4.u32 	[%rd4+16], {%r92, %r90, %r94, %r88};
	ret;

}
	// .globl	_Z29generate_random_numbers_noiseP24curandStatePhilox4_32_10P6float4
.visible .entry _Z29generate_random_numbers_noiseP24curandStatePhilox4_32_10P6float4(
	.param .u64 .ptr .align 1 _Z29generate_random_numbers_noiseP24curandStatePhilox4_32_10P6float4_param_0,
	.param .u64 .ptr .align 1 _Z29generate_random_numbers_noiseP24curandStatePhilox4_32_10P6float4_param_1
)
{
	.reg .pred 	%p<13>;
	.reg .b32 	%r<148>;
	.reg .b32 	%f<63>;
	.reg .b64 	%rd<10>;
	.reg .b64 	%fd<2>;

	ld.param.u64 	%rd3, [_Z29generate_random_numbers_noiseP24curandStatePhilox4_32_10P6float4_param_0];
	cvta.to.global.u64 	%rd4, %rd3;
	mov.u32 	%r30, %tid.x;
	mov.u32 	%r31, %ctaid.x;
	shl.b32 	%r32, %r31, 7;
	add.s32 	%r1, %r32, %r30;
	mul.wide.s32 	%rd5, %r1, 64;
	add.s64 	%rd1, %rd4, %rd5;
	ld.global.v4.u32 	{%r33, %r143, %r142, %r141}, [%rd1];
	ld.global.v4.u32 	{%r5, %r8, %r7, %r6}, [%rd1+16];
	ld.global.v4.u32 	{%r9, %r10, %r11, %r12}, [%rd1+32];
	ld.global.v2.u32 	{%r13, %r14}, [%rd1+48];
	ld.global.f64 	%fd1, [%rd1+56];
	add.s32 	%r15, %r33, 1;
	setp.ne.s32 	%p1, %r15, 0;
	@%p1 bra 	$L__BB2_3;
	add.s32 	%r143, %r143, 1;
	setp.ne.s32 	%p2, %r143, 0;
	@%p2 bra 	$L__BB2_3;
	add.s32 	%r142, %r142, 1;
	setp.eq.s32 	%p3, %r142, 0;
	selp.u32 	%r35, 1, 0, %p3;
	add.s32 	%r141, %r141, %r35;
	mov.b32 	%r143, 0;
$L__BB2_3:
	mov.b32 	%r37, -766435501;
	mul.hi.u32 	%r38, %r37, %r15;
	mul.lo.s32 	%r39, %r15, -766435501;
	mov.b32 	%r40, -845247145;
	mul.hi.u32 	%r41, %r40, %r142;
	mul.lo.s32 	%r42, %r142, -845247145;
	xor.b32  	%r43, %r9, %r41;
	xor.b32  	%r44, %r43, %r143;
	xor.b32  	%r45, %r10, %r38;
	xor.b32  	%r46, %r45, %r141;
	add.s32 	%r47, %r9, -1640531527;
	add.s32 	%r48, %r10, -1150833019;
	mul.hi.u32 	%r49, %r37, %r44;
	mul.lo.s32 	%r50, %r44, -766435501;
	mul.hi.u32 	%r51, %r40, %r46;
	mul.lo.s32 	%r52, %r46, -845247145;
	xor.b32  	%r53, %r42, %r51;
	xor.b32  	%r54, %r53, %r47;
	xor.b32  	%r55, %r39, %r49;
	xor.b32  	%r56, %r55, %r48;
	add.s32 	%r57, %r9, 1013904242;
	add.s32 	%r58, %r10, 1993301258;
	mul.hi.u32 	%r59, %r37, %r54;
	mul.lo.s32 	%r60, %r54, -766435501;
	mul.hi.u32 	%r61, %r40, %r56;
	mul.lo.s32 	%r62, %r56, -845247145;
	xor.b32  	%r63, %r52, %r57;
	xor.b32  	%r64, %r63, %r61;
	xor.b32  	%r65, %r50, %r58;
	xor.b32  	%r66, %r65, %r59;
	add.s32 	%r67, %r9, -626627285;
	add.s32 	%r68, %r10, 842468239;
	mul.hi.u32 	%r69, %r37, %r64;
	mul.lo.s32 	%r70, %r64, -766435501;
	mul.hi.u32 	%r71, %r40, %r66;
	mul.lo.s32 	%r72, %r66, -845247145;
	xor.b32  	%r73, %r62, %r67;
	xor.b32  	%r74, %r73, %r71;
	xor.b32  	%r75, %r60, %r68;
	xor.b32  	%r76, %r75, %r69;
	add.s32 	%r77, %r9, 2027808484;
	add.s32 	%r78, %r10, -308364780;
	mul.hi.u32 	%r79, %r37, %r74;
	mul.lo.s32 	%r80, %r74, -766435501;
	mul.hi.u32 	%r81, %r40, %r76;
	mul.lo.s32 	%r82, %r76, -845247145;
	xor.b32  	%r83, %r72, %r77;
	xor.b32  	%r84, %r83, %r81;
	xor.b32  	%r85, %r70, %r78;
	xor.b32  	%r86, %r85, %r79;
	add.s32 	%r87, %r9, 387276957;
	add.s32 	%r88, %r10, -1459197799;
	mul.hi.u32 	%r89, %r37, %r84;
	mul.lo.s32 	%r90, %r84, -766435501;
	mul.hi.u32 	%r91, %r40, %r86;
	mul.lo.s32 	%r92, %r86, -845247145;
	xor.b32  	%r93, %r82, %r87;
	xor.b32  	%r94, %r93, %r91;
	xor.b32  	%r95, %r80, %r88;
	xor.b32  	%r96, %r95, %r89;
	add.s32 	%r97, %r9, -1253254570;
	add.s32 	%r98, %r10, 1684936478;
	mul.hi.u32 	%r99, %r37, %r94;
	mul.lo.s32 	%r100, %r94, -766435501;
	mul.hi.u32 	%r101, %r40, %r96;
	mul.lo.s32 	%r102, %r96, -845247145;
	xor.b32  	%r103, %r92, %r97;
	xor.b32  	%r104, %r103, %r101;
	xor.b32  	%r105, %r90, %r98;
	xor.b32  	%r106, %r105, %r99;
	add.s32 	%r107, %r9, 1401181199;
	add.s32 	%r108, %r10, 534103459;
	mul.hi.u32 	%r109, %r37, %r104;
	mul.lo.s32 	%r110, %r104, -766435501;
	mul.hi.u32 	%r111, %r40, %r106;
	mul.lo.s32 	%r112, %r106, -845247145;
	xor.b32  	%r113, %r102, %r107;
	xor.b32  	%r114, %r113, %r111;
	xor.b32  	%r115, %r100, %r108;
	xor.b32  	%r116, %r115, %r109;
	add.s32 	%r117, %r9, -239350328;
	add.s32 	%r118, %r10, -616729560;
	mul.hi.u32 	%r119, %r37, %r114;
	mul.lo.s32 	%r120, %r114, -766435501;
	mul.hi.u32 	%r121, %r40, %r116;
	mul.lo.s32 	%r122, %r116, -845247145;
	xor.b32  	%r123, %r112, %r117;
	xor.b32  	%r22, %r123, %r121;
	xor.b32  	%r124, %r110, %r118;
	xor.b32  	%r125, %r124, %r119;
	add.s32 	%r126, %r9, -1879881855;
	add.s32 	%r127, %r10, -1767562579;
	mul.hi.u32 	%r128, %r37, %r22;
	mul.hi.u32 	%r129, %r40, %r125;
	mul.lo.s32 	%r23, %r125, -845247145;
	xor.b32  	%r130, %r122, %r126;
	xor.b32  	%r24, %r130, %r129;
	xor.b32  	%r131, %r120, %r127;
	xor.b32  	%r25, %r131, %r128;
	setp.eq.s32 	%p4, %r11, 1;
	@%p4 bra 	$L__BB2_7;
	setp.eq.s32 	%p5, %r11, 3;
	mov.u32 	%r144, %r6;
	mov.u32 	%r145, %r24;
	mov.u32 	%r146, %r23;
	mov.u32 	%r147, %r25;
	@%p5 bra 	$L__BB2_8;
	setp.ne.s32 	%p6, %r11, 2;
	mov.u32 	%r144, %r5;
	mov.u32 	%r145, %r8;
	mov.u32 	%r146, %r7;
	mov.u32 	%r147, %r6;
	@%p6 bra 	$L__BB2_8;
	mov.u32 	%r144, %r7;
	mov.u32 	%r145, %r6;
	mov.u32 	%r146, %r24;
	mov.u32 	%r147, %r23;
	bra.uni 	$L__BB2_8;
$L__BB2_7:
	mov.u32 	%r144, %r8;
	mov.u32 	%r145, %r7;
	mov.u32 	%r146, %r6;
	mov.u32 	%r147, %r24;
$L__BB2_8:
	ld.param.u64 	%rd9, [_Z29generate_random_numbers_noiseP24curandStatePhilox4_32_10P6float4_param_1];
	mul.lo.s32 	%r132, %r22, -766435501;
	cvta.to.global.u64 	%rd6, %rd9;
	cvt.rn.f32.u32 	%f1, %r144;
	fma.rn.f32 	%f2, %f1, 0f2F800000, 0f2F000000;
	cvt.rn.f32.u32 	%f3, %r145;
	fma.rn.f32 	%f4, %f3, 0f30C90FDB, 0f30490FDB;
	setp.lt.f32 	%p7, %f2, 0f00800000;
	mul.f32 	%f5, %f2, 0f4B000000;
	selp.f32 	%f6, %f5, %f2, %p7;
	selp.f32 	%f7, 0fC1B80000, 0f00000000, %p7;
	mov.b32 	%r133, %f6;
	add.s32 	%r134, %r133, -1059760811;
	and.b32  	%r135, %r134, -8388608;
	sub.s32 	%r136, %r133, %r135;
	mov.b32 	%f8, %r136;
	cvt.rn.f32.s32 	%f9, %r135;
	fma.rn.f32 	%f10, %f9, 0f34000000, %f7;
	add.f32 	%f11, %f8, 0fBF800000;
	fma.rn.f32 	%f12, %f11, 0fBE055027, 0f3E1039F6;
	fma.rn.f32 	%f13, %f12, %f11, 0fBDF8CDCC;
	fma.rn.f32 	%f14, %f13, %f11, 0f3E0F2955;
	fma.rn.f32 	%f15, %f14, %f11, 0fBE2AD8B9;
	fma.rn.f32 	%f16, %f15, %f11, 0f3E4CED0B;
	fma.rn.f32 	%f17, %f16, %f11, 0fBE7FFF22;
	fma.rn.f32 	%f18, %f17, %f11, 0f3EAAAA78;
	fma.rn.f32 	%f19, %f18, %f11, 0fBF000000;
	mul.f32 	%f20, %f11, %f19;
	fma.rn.f32 	%f21, %f20, %f11, %f11;
	fma.rn.f32 	%f22, %f10, 0f3F317218, %f21;
	setp.gt.u32 	%p8, %r133, 2139095039;
	fma.rn.f32 	%f23, %f6, 0f7F800000, 0f7F800000;
	selp.f32 	%f24, %f23, %f22, %p8;
	setp.eq.f32 	%p9, %f6, 0f00000000;
	mul.f32 	%f25, %f24, 0fC0000000;
	selp.f32 	%f26, 0f7F800000, %f25, %p9;
	sqrt.rn.f32 	%f27, %f26;
	sin.approx.f32 	%f28, %f4;
	cos.approx.f32 	%f29, %f4;
	mul.f32 	%f30, %f27, %f28;
	mul.f32 	%f31, %f27, %f29;
	cvt.rn.f32.u32 	%f32, %r146;
	fma.rn.f32 	%f33, %f32, 0f2F800000, 0f2F000000;
	cvt.rn.f32.u32 	%f34, %r147;
	fma.rn.f32 	%f35, %f34, 0f30C90FDB, 0f30490FDB;
	setp.lt.f32 	%p10, %f33, 0f00800000;
	mul.f32 	%f36, %f33, 0f4B000000;
	selp.f32 	%f37, %f36, %f33, %p10;
	selp.f32 	%f38, 0fC1B80000, 0f00000000, %p10;
	mov.b32 	%r137, %f37;
	add.s32 	%r138, %r137, -1059760811;
	and.b32  	%r139, %r138, -8388608;
	sub.s32 	%r140, %r137, %r139;
	mov.b32 	%f39, %r140;
	cvt.rn.f32.s32 	%f40, %r139;
	fma.rn.f32 	%f41, %f40, 0f34000000, %f38;
	add.f32 	%f42, %f39, 0fBF800000;
	fma.rn.f32 	%f43, %f42, 0fBE055027, 0f3E1039F6;
	fma.rn.f32 	%f44, %f43, %f42, 0fBDF8CDCC;
	fma.rn.f32 	%f45, %f44, %f42, 0f3E0F2955;
	fma.rn.f32 	%f46, %f45, %f42, 0fBE2AD8B9;
	fma.rn.f32 	%f47, %f46, %f42, 0f3E4CED0B;
	fma.rn.f32 	%f48, %f47, %f42, 0fBE7FFF22;
	fma.rn.f32 	%f49, %f48, %f42, 0f3EAAAA78;
	fma.rn.f32 	%f50, %f49, %f42, 0fBF000000;
	mul.f32 	%f51, %f42, %f50;
	fma.rn.f32 	%f52, %f51, %f42, %f42;
	fma.rn.f32 	%f53, %f41, 0f3F317218, %f52;
	setp.gt.u32 	%p11, %r137, 2139095039;
	fma.rn.f32 	%f54, %f37, 0f7F800000, 0f7F800000;
	selp.f32 	%f55, %f54, %f53, %p11;
	setp.eq.f32 	%p12, %f37, 0f00000000;
	mul.f32 	%f56, %f55, 0fC0000000;
	selp.f32 	%f57, 0f7F800000, %f56, %p12;
	sqrt.rn.f32 	%f58, %f57;
	sin.approx.f32 	%f59, %f35;
	cos.approx.f32 	%f60, %f35;
	mul.f32 	%f61, %f58, %f59;
	mul.f32 	%f62, %f58, %f60;
	mul.wide.s32 	%rd7, %r1, 16;
	add.s64 	%rd8, %rd6, %rd7;
	st.global.v4.f32 	[%rd8], {%f30, %f31, %f61, %f62};
	st.global.v4.u32 	[%rd1], {%r15, %r143, %r142, %r141};
	st.global.v4.u32 	[%rd1+16], {%r24, %r23, %r25, %r132};
	st.global.v4.u32 	[%rd1+32], {%r9, %r10, %r11, %r12};
	st.global.v2.u32 	[%rd1+48], {%r13, %r14};
	st.global.f64 	[%rd1+56], %fd1;
	ret;

}
	// .globl	_Z29calculate_BodyWallInteractionP7double3S0_P7double4S2_dddi
.visible .entry _Z29calculate_BodyWallInteractionP7double3S0_P7double4S2_dddi(
	.param .u64 .ptr .align 1 _Z29calculate_BodyWallInteractionP7double3S0_P7double4S2_dddi_param_0,
	.param .u64 .ptr .align 1 _Z29calculate_BodyWallInteractionP7double3S0_P7double4S2_dddi_param_1,
	.param .u64 .ptr .align 1 _Z29calculate_BodyWallInteractionP7double3S0_P7double4S2_dddi_param_2,
	.param .u64 .ptr .align 1 _Z29calculate_BodyWallInteractionP7double3S0_P7double4S2_dddi_param_3,
	.param .f64 _Z29calculate_BodyWallInteractionP7double3S0_P7double4S2_dddi_param_4,
	.param .f64 _Z29calculate_BodyWallInteractionP7double3S0_P7double4S2_dddi_param_5,
	.param .f64 _Z29calculate_BodyWallInteractionP7double3S0_P7double4S2_dddi_param_6,
	.param .u32 _Z29calculate_BodyWallInteractionP7double3S0_P7double4S2_dddi_param_7
)
{
	.reg .pred 	%p<440>;
	.reg .b32 	%r<1018>;
	.reg .b32 	%f<11>;
	.reg .b64 	%rd<314>;
	.reg .b64 	%fd<4193>;

	ld.param.u64 	%rd34, [_Z29calculate_BodyWallInteractionP7double3S0_P7double4S2_dddi_param_1];
	ld.param.u64 	%rd35, [_Z29calculate_BodyWallInteractionP7double3S0_P7double4S2_dddi_param_2];
	ld.param.u64 	%rd36, [_Z29calculate_BodyWallInteractionP7double3S0_P7double4S2_dddi_param_3];
	ld.param.f64 	%fd641, [_Z29calculate_BodyWallInteractionP7double3S0_P7double4S2_dddi_param_4];
	ld.param.f64 	%fd642, [_Z29calculate_BodyWallInteractionP7double3S0_P7double4S2_dddi_param_5];
	ld.param.f64 	%fd643, [_Z29calculate_BodyWallInteractionP7double3S0_P7double4S2_dddi_param_6];
	ld.param.u32 	%r315, [_Z29calculate_BodyWallInteractionP7double3S0_P7double4S2_dddi_param_7];
	mov.u32 	%r316, %ctaid.x;
	mov.u32 	%r317, %ntid.x;
	mov.u32 	%r318, %tid.x;
	mad.lo.s32 	%r1, %r316, %r317, %r318;
	setp.ge.s32 	%p4, %r1, %r315;
	@%p4 bra 	$L__BB3_479;
	cvta.to.global.u64 	%rd37, %rd35;
	cvta.to.global.u64 	%rd38, %rd36;
	mul.wide.s32 	%rd39, %r1, 32;
	add.s64 	%rd40, %rd37, %rd39;
	ld.global.v2.f64 	{%fd1, %fd2}, [%rd40];
	ld.global.v2.f64 	{%fd3, %fd4}, [%rd40+16];
	add.s64 	%rd41, %rd38, %rd39;
	ld.global.v2.f64 	{%fd5, %fd6}, [%rd41];
	ld.global.v2.f64 	{%fd7, %fd8}, [%rd41+16];
	add.f64 	%fd9, %fd642, %fd642;
	div.rn.f64 	%fd10, %fd9, 0d400921FB54442D11;
	mul.f64 	%fd11, %fd1, 0d400921FB54442D11;
	div.rn.f64 	%fd12, %fd11, %fd9;
	abs.f64 	%fd13, %fd12;
	setp.neu.f64 	%p5, %fd13, 0d7FF0000000000000;
	@%p5 bra 	$L__BB3_3;
	mov.f64 	%fd649, 0d0000000000000000;
	mul.rn.f64 	%fd4039, %fd12, %fd649;
	mov.b32 	%r911, 1;
	bra.uni 	$L__BB3_6;
$L__BB3_3:
	mul.f64 	%fd644, %fd12, 0d3FE45F306DC9C883;
	cvt.rni.s32.f64 	%r910, %fd644;
	cvt.rn.f64.s32 	%fd645, %r910;
	fma.rn.f64 	%fd646, %fd645, 0dBFF921FB54442D18, %fd12;
	fma.rn.f64 	%fd647, %fd645, 0dBC91A62633145C00, %fd646;
	fma.rn.f64 	%fd4039, %fd645, 0dB97B839A252049C0, %fd647;
	setp.ltu.f64 	%p6, %fd13, 0d41E0000000000000;
	@%p6 bra 	$L__BB3_5;
	{ // callseq 0, 0
	.param .b64 param0;
	st.param.f64 	[param0], %fd12;
	.param .align 16 .b8 retval0[16];
	call.uni (retval0), 
	__internal_trig_reduction_slowpathd, 
	(
	param0
	);
	ld.param.f64 	%fd4039, [retval0];
	ld.param.b32 	%r910, [retval0+8];
	} // callseq 0
$L__BB3_5:
	add.s32 	%r911, %r910, 1;
$L__BB3_6:
	shl.b32 	%r321, %r911, 6;
	cvt.u64.u32 	%rd42, %r321;
	and.b64  	%rd43, %rd42, 64;
	mov.u64 	%rd44, __cudart_sin_cos_coeffs;
	add.s64 	%rd45, %rd44, %rd43;
	mul.rn.f64 	%fd650, %fd4039, %fd4039;
	and.b32  	%r322, %r911, 1;
	setp.eq.b32 	%p7, %r322, 1;
	selp.f64 	%fd651, 0dBDA8FF8320FD8164, 0d3DE5DB65F9785EBA, %p7;
	ld.global.nc.v2.f64 	{%fd652, %fd653}, [%rd45];
	fma.rn.f64 	%fd654, %fd651, %fd650, %fd652;
	fma.rn.f64 	%fd655, %fd654, %fd650, %fd653;
	ld.global.nc.v2.f64 	{%fd656, %fd657}, [%rd45+16];
	fma.rn.f64 	%fd658, %fd655, %fd650, %fd656;
	fma.rn.f64 	%fd659, %fd658, %fd650, %fd657;
	ld.global.nc.v2.f64 	{%fd660, %fd661}, [%rd45+32];
	fma.rn.f64 	%fd662, %fd659, %fd650, %fd660;
	fma.rn.f64 	%fd663, %fd662, %fd650, %fd661;
	fma.rn.f64 	%fd664, %fd663, %fd4039, %fd4039;
	fma.rn.f64 	%fd665, %fd663, %fd650, 0d3FF0000000000000;
	selp.f64 	%fd666, %fd665, %fd664, %p7;
	and.b32  	%r323, %r911, 2;
	setp.eq.s32 	%p8, %r323, 0;
	mov.f64 	%fd667, 0d0000000000000000;
	sub.f64 	%fd668, %fd667, %fd666;
	selp.f64 	%fd19, %fd666, %fd668, %p8;
	{
	.reg .b32 %temp; 
	mov.b64 	{%temp, %r7}, %fd19;
	}
	abs.f64 	%fd20, %fd19;
	{
	.reg .b32 %temp; 
	mov.b64 	{%temp, %r324}, %fd20;
	}
	setp.gt.s32 	%p9, %r324, 1071801957;
	@%p9 bra 	$L__BB3_10;
	mul.f64 	%fd709, %fd19, %fd19;
	fma.rn.f64 	%fd710, %fd709, 0d3FB0066BDC1895E9, 0dBFB3823B180754AF;
	fma.rn.f64 	%fd711, %fd710, %fd709, 0d3FB11E52CC2F79AE;
	fma.rn.f64 	%fd712, %fd711, %fd709, 0dBF924EAF3526861B;
	fma.rn.f64 	%fd713, %fd712, %fd709, 0d3F91DF02A31E6CB7;
	fma.rn.f64 	%fd714, %fd713, %fd709, 0d3F847D18B0EEC6CC;
	fma.rn.f64 	%fd715, %fd714, %fd709, 0d3F8D0AF961BA53B0;
	fma.rn.f64 	%fd716, %fd715, %fd709, 0d3F91BF7734CF1C48;
	fma.rn.f64 	%fd717, %fd716, %fd709, 0d3F96E91483144EF7;
	fma.rn.f64 	%fd718, %fd717, %fd709, 0d3F9F1C6E0A4F9F81;
	fma.rn.f64 	%fd719, %fd718, %fd709, 0d3FA6DB6DC27FA92B;
	fma.rn.f64 	%fd720, %fd719, %fd709, 0d3FB333333320F91B;
	fma.rn.f64 	%fd721, %fd720, %fd709, 0d3FC5555555555F4D;
	mul.f64 	%fd722, %fd709, %fd721;
	fma.rn.f64 	%fd21, %fd722, %fd20, %fd20;
	setp.gt.s32 	%p13, %r7, -1;
	@%p13 bra 	$L__BB3_9;
	mov.f64 	%fd727, 0d3C91A62633145C07;
	add.rn.f64 	%fd728, %fd21, %fd727;
	mov.f64 	%fd729, 0d3FF921FB54442D18;
	add.rn.f64 	%fd4040, %fd729, %fd728;
	bra.uni 	$L__BB3_11;
$L__BB3_9:
	mov.f64 	%fd723, 0dBC91A62633145C07;
	add.rn.f64 	%fd724, %fd21, %fd723;
	neg.f64 	%fd725, %fd724;
	mov.f64 	%fd726, 0d3FF921FB54442D18;
	add.rn.f64 	%fd4040, %fd726, %fd725;
	bra.uni 	$L__BB3_11;
$L__BB3_10:
	mov.f64 	%fd669, 0d3FF0000000000000;
	sub.f64 	%fd670, %fd669, %fd20;
	{
	.reg .b32 %temp; 
	mov.b64 	{%r325, %temp}, %fd670;
	}
	{
	.reg .b32 %temp; 
	mov.b64 	{%temp, %r326}, %fd670;
	}
	add.s32 	%r327, %r326, -1048576;
	mov.b64 	%fd671, {%r325, %r327};
	rsqrt.approx.ftz.f64 	%fd672, %fd671;
	{
	.reg .b32 %temp; 
	mov.b64 	{%r328, %temp}, %fd672;
	}
	{
	.reg .b32 %temp; 
	mov.b64 	{%temp, %r329}, %fd672;
	}
	add.s32 	%r330, %r329, -1048576;
	mov.b64 	%fd673, {%r328, %r330};
	mul.f64 	%fd674, %fd671, %fd672;
	neg.f64 	%fd675, %fd674;
	fma.rn.f64 	%fd676, %fd674, %fd675, %fd671;
	fma.rn.f64 	%fd677, %fd676, %fd673, %fd674;
	neg.f64 	%fd678, %fd677;
	fma.rn.f64 	%fd679, %fd672, %fd678, 0d3FF0000000000000;
	fma.rn.f64 	%fd680, %fd679, %fd673, %fd673;
	fma.rn.f64 	%fd681, %fd677, %fd678, %fd671;
	fma.rn.f64 	%fd682, %fd681, %fd680, %fd677;
	{
	.reg .b32 %temp; 
	mov.b64 	{%r331, %temp}, %fd682;
	}
	{
	.reg .b32 %temp; 
	mov.b64 	{%temp, %r332}, %fd682;
	}
	add.s32 	%r333, %r332, 1048576;
	mov.b64 	%fd683, {%r331, %r333};
	fma.rn.f64 	%fd684, %fd670, 0d3EC715B371155F70, 0dBEBAC2FE66FAAC4B;
	fma.rn.f64 	%fd685, %fd684, %fd670, 0d3ED9A9B88EFCD9B8;
	fma.rn.f64 	%fd686, %fd685, %fd670, 0d3EDD0F40A8A0C4C3;
	fma.rn.f64 	%fd687, %fd686, %fd670, 0d3EF46D4CFA9E0E1F;
	fma.rn.f64 	%fd688, %fd687, %fd670, 0d3F079C168D1E2422;
	fma.rn.f64 	%fd689, %fd688, %fd670, 0d3F1C9A88C3BCA540;
	fma.rn.f64 	%fd690, %fd689, %fd670, 0d3F31C4E64BD476DF;
	fma.rn.f64 	%fd691, %fd690, %fd670, 0d3F46E8BA60009C8F;
	fma.rn.f64 	%fd692, %fd691, %fd670, 0d3F5F1C71C62B05A2;
	fma.rn.f64 	%fd693, %fd692, %fd670, 0d3F76DB6DB6DC9F2C;
	fma.rn.f64 	%fd694, %fd693, %fd670, 0d3F9333333333329C;
	fma.rn.f64 	%fd695, %fd694, %fd670, 0d3FB5555555555555;
	setp.lt.s32 	%p10, %r326, 1;
	mov.f64 	%fd696, 0d0000000000000000;
	mul.rn.f64 	%fd697, %fd20, %fd696;
	mul.f64 	%fd698, %fd670, %fd695;
	fma.rn.f64 	%fd699, %fd698, %fd683, %fd683;
	selp.f64 	%fd700, %fd697, %fd699, %p10;
	setp.lt.s32 	%p11, %r326, 0;
	mov.f64 	%fd701, 0d7FF0000000000000;
	mul.rn.f64 	%fd702, %fd700, %fd701;
	selp.f64 	%fd703, %fd702, %fd700, %p11;
	setp.lt.s32 	%p12, %r7, 0;
	mov.f64 	%fd704, 0dBCA1A62633145C07;
	add.rn.f64 	%fd705, %fd703, %fd704;
	neg.f64 	%fd706, %fd705;
	mov.f64 	%fd707, 0d400921FB54442D18;
	add.rn.f64 	%fd708, %fd707, %fd706;
	selp.f64 	%fd4040, %fd708, %fd703, %p12;
$L__BB3_11:
	mul.f64 	%fd730, %fd10, %fd4040;
	sub.f64 	%fd26, %fd730, %fd642;
	setp.leu.f64 	%p14, %fd2, 0d0000000000000000;
	@%p14 bra 	$L__BB3_13;
	mul.f64 	%fd736, %fd642, %fd642;
	mul.f64 	%fd737, %fd26, %fd26;
	sub.f64 	%fd738, %fd736, %fd737;
	sqrt.rn.f64 	%fd739, %fd738;
	add.f64 	%fd4041, %fd643, %fd739;
	bra.uni 	$L__BB3_14;
$L__BB3_13:
	mul.f64 	%fd731, %fd642, %fd642;
	mul.f64 	%fd732, %fd26, %fd26;
	sub.f64 	%fd733, %fd731, %fd732;
	sqrt.rn.f64 	%fd734, %fd733;
	neg.f64 	%fd735, %fd734;
	sub.f64 	%fd4041, %fd735, %fd643;
$L__BB3_14:
	abs.f64 	%fd741, %fd2;
	abs.f64 	%fd742, %fd4041;
	add.f64 	%fd743, %fd4, %fd8;
	sub.f64 	%fd744, %fd742, %fd743;
	setp.leu.f64 	%p15, %fd741, %fd744;
	mov.f64 	%fd4187, 0d0000000000000000;
	mov.f64 	%fd4188, %fd4187;
	mov.f64 	%fd4189, %fd4187;
	mov.f64 	%fd4190, %fd4187;
	mov.f64 	%fd4191, %fd4187;
	mov.f64 	%fd4192, %fd4187;
	@%p15 bra 	$L__BB3_478;
	{
	.reg .b32 %temp; 
	mov.b64 	{%temp, %r334}, %fd1;
	}
	and.b32  	%r335, %r334, 2147483647;
	{
	.reg .b32 %temp; 
	mov.b64 	{%r336, %temp}, %fd1;
	}
	{
	.reg .b32 %temp; 
	mov.b64 	{%temp, %r337}, %fd9;
	}
	and.b32  	%r339, %r337, 2147483647;
	{
	.reg .b32 %temp; 
	mov.b64 	{%r340, %temp}, %fd9;
	}
	mov.b64 	%fd30, {%r336, %r335};
	mov.b64 	%fd4047, {%r340, %r339};
	max.u32 	%r341, %r335, %r339;
	setp.gt.u32 	%p1, %r341, 2146435071;
	setp.lt.u32 	%p16, %r341, 2146435072;
	@%p16 bra 	$L__BB3_19;
	setp.num.f64 	%p32, %fd30, %fd30;
	setp.num.f64 	%p33, %fd4047, %fd4047;
	and.pred  	%p34, %p32, %p33;
	@%p34 bra 	$L__BB3_18;
	add.rn.f64 	%fd4044, %fd1, %fd9;
	bra.uni 	$L__BB3_35;
$L__BB3_18:
	setp.eq.f64 	%p35, %fd30, 0d7FF0000000000000;
	selp.f64 	%fd4044, 0dFFF8000000000000, %fd1, %p35;
	bra.uni 	$L__BB3_35;
$L__BB3_19:
	setp.eq.f64 	%p17, %fd4047, 0d0000000000000000;
	mov.f64 	%fd4044, 0dFFF8000000000000;
	@%p17 bra 	$L__BB3_35;
	setp.ltu.f64 	%p18, %fd30, %fd4047;
	mov.f64 	%fd4044, %fd1;
	@%p18 bra 	$L__BB3_35;
	{
	.reg .b32 %temp; 
	mov.b64 	{%temp, %r342}, %fd30;
	}
	shr.u32 	%r912, %r342, 20;
	{
	.reg .b32 %temp; 
	mov.b64 	{%temp, %r9}, %fd4047;
	}
	shr.u32 	%r913, %r9, 20;
	setp.gt.u32 	%p19, %r342, 1048575;
	mov.f64 	%fd4042, %fd30;
	@%p19 bra 	$L__BB3_23;
	mul.f64 	%fd4042, %fd30, 0d4350000000000000;
	{
	.reg .b32 %temp; 
	mov.b64 	{%temp, %r343}, %fd4042;
	}
	shr.u32 	%r344, %r343, 20;
	add.s32 	%r345, %r912, %r344;
	add.s32 	%r912, %r345, -54;
$L__BB3_23:
	setp.gt.u32 	%p20, %r9, 1048575;
	mov.f64 	%fd4043, %fd4047;
	@%p20 bra 	$L__BB3_25;
	mul.f64 	%fd4043, %fd4047, 0d4350000000000000;
	{
	.reg .b32 %temp; 
	mov.b64 	{%temp, %r346}, %fd4043;
	}
	shr.u32 	%r347, %r346, 20;
	add.s32 	%r348, %r913, %r347;
	add.s32 	%r913, %r348, -54;
$L__BB3_25:
	mov.b64 	%rd47, %fd4042;
	mov.b64 	%rd48, %fd4043;
	and.b64  	%rd49, %rd47, 4503599627370495;
	or.b64  	%rd303, %rd49, 4503599627370496;
	and.b64  	%rd50, %rd48, 4503599627370495;
	or.b64  	%rd2, %rd50, 4503599627370496;
	sub.s32 	%r15, %r912, %r913;
	min.s32 	%r16, %r15, 0;
	add.s32 	%r349, %r913, %r16;
	sub.s32 	%r350, %r912, %r349;
	add.s32 	%r351, %r350, 1;
	and.b32  	%r17, %r351, 3;
	setp.eq.s32 	%p21, %r17, 0;
	mov.u32 	%r916, %r15;
	@%p21 bra 	$L__BB3_28;
	neg.s32 	%r914, %r17;
	mov.u32 	%r916, %r15;
$L__BB3_27:
	.pragma "nounroll";
	sub.s64 	%rd51, %rd303, %rd2;
	mov.b64 	%fd746, %rd51;
	{
	.reg .b32 %temp; 
	mov.b64 	{%temp, %r352}, %fd746;
	}
	setp.lt.s32 	%p22, %r352, 0;
	selp.b64 	%rd306, %rd303, %rd51, %p22;
	shl.b64 	%rd303, %rd306, 1;
	add.s32 	%r916, %r916, -1;
	add.s32 	%r914, %r914, 1;
	setp.ne.s32 	%p23, %r914, 0;
	@%p23 bra 	$L__BB3_27;
$L__BB3_28:
	sub.s32 	%r353, %r15, %r16;
	setp.lt.u32 	%p24, %r353, 3;
	@%p24 bra 	$L__BB3_30;
$L__BB3_29:
	sub.s64 	%rd52, %rd303, %rd2;
	mov.b64 	%fd747, %rd52;
	{
	.reg .b32 %temp; 
	mov.b64 	{%temp, %r354}, %fd747;
	}
	setp.lt.s32 	%p25, %r354, 0;
	selp.b64 	%rd53, %rd303, %rd52, %p25;
	shl.b64 	%rd54, %rd53, 1;
	sub.s64 	%rd55, %rd54, %rd2;
	mov.b64 	%fd748, %rd55;
	{
	.reg .b32 %temp; 
	mov.b64 	{%temp, %r355}, %fd748;
	}
	setp.lt.s32 	%p26, %r355, 0;
	selp.b64 	%rd56, %rd54, %rd55, %p26;
	shl.b64 	%rd57, %rd56, 1;
	sub.s64 	%rd58, %rd57, %rd2;
	mov.b64 	%fd749, %rd58;
	{
	.reg .b32 %temp; 
	mov.b64 	{%temp, %r356}, %fd749;
	}
	setp.lt.s32 	%p27, %r356, 0;
	selp.b64 	%rd59, %rd57, %rd58, %p27;
	shl.b64 	%rd60, %rd59, 1;
	sub.s64 	%rd61, %rd60, %rd2;
	mov.b64 	%fd750, %rd61;
	{
	.reg .b32 %temp; 
	mov.b64 	{%temp, %r357}, %fd750;
	}
	setp.lt.s32 	%p28, %r357, 0;
	selp.b64 	%rd306, %rd60, %rd61, %p28;
	shl.b64 	%rd303, %rd306, 1;
	add.s32 	%r25, %r916, -4;
	setp.gt.s32 	%p29, %r916, 3;
	mov.u32 	%r916, %r25;
	@%p29 bra 	$L__BB3_29;
$L__BB3_30:
	and.b64  	%rd12, %rd306, 9223372036854775807;
	setp.eq.s64 	%p30, %rd12, 0;
	mov.b64 	%rd307, 0;
	@%p30 bra 	$L__BB3_34;
	mov.b64 	%fd751, %rd12;
	mul.f64 	%fd752, %fd751, 0d4350000000000000;
	{
	.reg .b32 %temp; 
	mov.b64 	{%temp, %r358}, %fd752;
	}
	shr.u32 	%r359, %r358, 20;
	sub.s32 	%r360, 55, %r359;
	sub.s32 	%r26, %r913, %r360;
	shl.b64 	%rd13, %rd12, %r360;
	setp.gt.s32 	%p31, %r26, 0;
	@%p31 bra 	$L__BB3_33;
	sub.s32 	%r362, 1, %r26;
	shr.u64 	%rd307, %rd13, %r362;
	bra.uni 	$L__BB3_34;
$L__BB3_33:
	add.s32 	%r361, %r26, -1;
	cvt.u64.u32 	%rd63, %r361;
	shl.b64 	%rd64, %rd63, 52;
	add.s64 	%rd307, %rd64, %rd13;
$L__BB3_34:
	mov.b64 	%fd753, %rd307;
	copysign.f64 	%fd4044, %fd1, %fd753;
$L__BB3_35:
	sub.f64 	%fd754, %fd9, %fd4044;
	min.f64 	%fd755, %fd4044, %fd754;
	setp.gtu.f64 	%p36, %fd755, %fd8;
	@%p36 bra 	$L__BB3_43;
	abs.f64 	%fd3994, %fd6;
	mov.f64 	%fd3995, 0d3FF0000000000000;
	sub.f64 	%fd3996, %fd3995, %fd3994;
	abs.f64 	%fd3997, %fd3996;
	setp.geu.f64 	%p432, %fd3997, 0d3FC999999999999A;
	mov.f64 	%fd4188, %fd4187;
	mov.f64 	%fd4189, %fd4187;
	mov.f64 	%fd4190, %fd4187;
	mov.f64 	%fd4191, %fd4187;
	mov.f64 	%fd4192, %fd4187;
	@%p432 bra 	$L__BB3_478;
	setp.gtu.f64 	%p433, %fd2, 0d0000000000000000;
	abs.f64 	%fd3999, %fd643;
	neg.f64 	%fd4000, %fd3999;
	selp.f64 	%fd40, 0dBFF0000000000000, 0d3FF0000000000000, %p433;
	selp.f64 	%fd4001, %fd3999, %fd4000, %p433;
	mul.f64 	%fd4002, %fd40, %fd6;
	fma.rn.f64 	%fd4003, %fd5, 0d0000000000000000, %fd4002;
	fma.rn.f64 	%fd41, %fd7, 0d0000000000000000, %fd4003;
	mul.f64 	%fd4004, %fd2, %fd40;
	fma.rn.f64 	%fd4005, %fd1, 0d0000000000000000, %fd4004;
	fma.rn.f64 	%fd4006, %fd3, 0d0000000000000000, %fd4005;
	mul.f64 	%fd4007, %fd40, %fd4001;
	fma.rn.f64 	%fd4008, %fd1, 0d0000000000000000, %fd4007;
	add.f64 	%fd4009, %fd4008, 0d0000000000000000;
	abs.f64 	%fd42, %fd41;
	fma.rn.f64 	%fd4010, %fd4, %fd42, %fd8;
	sub.f64 	%fd4011, %fd4010, %fd4006;
	add.f64 	%fd43, %fd4009, %fd4011;
	setp.leu.f64 	%p434, %fd43, 0d0000000000000000;
	mov.f64 	%fd4188, %fd4187;
	mov.f64 	%fd4189, %fd4187;
	mov.f64 	%fd4190, %fd4187;
	mov.f64 	%fd4191, %fd4187;
	mov.f64 	%fd4192, %fd4187;
	@%p434 bra 	$L__BB3_478;
	rcp.rn.f64 	%fd44, %fd641;
	div.rn.f64 	%fd45, %fd43, %fd641;
	fma.rn.f64 	%fd4012, %fd45, 0d3FF71547652B82FE, 0d4338000000000000;
	{
	.reg .b32 %temp; 
	mov.b64 	{%r27, %temp}, %fd4012;
	}
	mov.f64 	%fd4013, 0dC338000000000000;
	add.rn.f64 	%fd4014, %fd4012, %fd4013;
	fma.rn.f64 	%fd4015, %fd4014, 0dBFE62E42FEFA39EF, %fd45;
	fma.rn.f64 	%fd4016, %fd4014, 0dBC7ABC9E3B39803F, %fd4015;
	fma.rn.f64 	%fd4017, %fd4016, 0d3E5ADE1569CE2BDF, 0d3E928AF3FCA213EA;
	fma.rn.f64 	%fd4018, %fd4017, %fd4016, 0d3EC71DEE62401315;
	fma.rn.f64 	%fd4019, %fd4018, %fd4016, 0d3EFA01997C89EB71;
	fma.rn.f64 	%fd4020, %fd4019, %fd4016, 0d3F2A01A014761F65;
	fma.rn.f64 	%fd4021, %fd4020, %fd4016, 0d3F56C16C1852B7AF;
	fma.rn.f64 	%fd4022, %fd4021, %fd4016, 0d3F81111111122322;
	fma.rn.f64 	%fd4023, %fd4022, %fd4016, 0d3FA55555555502A1;
	fma.rn.f64 	%fd4024, %fd4023, %fd4016, 0d3FC5555555555511;
	fma.rn.f64 	%fd4025, %fd4024, %fd4016, 0d3FE000000000000B;
	fma.rn.f64 	%fd4026, %fd4025, %fd4016, 0d3FF0000000000000;
	fma.rn.f64 	%fd4027, %fd4026, %fd4016, 0d3FF0000000000000;
	{
	.reg .b32 %temp; 
	mov.b64 	{%r28, %temp}, %fd4027;
	}
	{
	.reg .b32 %temp; 
	mov.b64 	{%temp, %r29}, %fd4027;
	}
	shl.b32 	%r898, %r27, 20;
	add.s32 	%r899, %r898, %r29;
	mov.b64 	%fd4045, {%r28, %r899};
	{
	.reg .b32 %temp; 
	mov.b64 	{%temp, %r900}, %fd45;
	}
	mov.b32 	%f10, %r900;
	abs.f32 	%f1, %f10;
	setp.lt.f32 	%p435, %f1, 0f4086232B;
	@%p435 bra 	$L__BB3_41;
	setp.lt.f64 	%p436, %fd45, 0d0000000000000000;
	add.f64 	%fd4028, %fd45, 0d7FF0000000000000;
	selp.f64 	%fd4045, 0d0000000000000000, %fd4028, %p436;
	setp.geu.f32 	%p437, %f1, 0f40874800;
	@%p437 bra 	$L__BB3_41;
	shr.u32 	%r901, %r27, 31;
	add.s32 	%r902, %r27, %r901;
	shr.s32 	%r903, %r902, 1;
	shl.b32 	%r904, %r903, 20;
	add.s32 	%r905, %r29, %r904;
	mov.b64 	%fd4029, {%r28, %r905};
	sub.s32 	%r906, %r27, %r903;
	shl.b32 	%r907, %r906, 20;
	add.s32 	%r908, %r907, 1072693248;
	mov.b32 	%r909, 0;
	mov.b64 	%fd4030, {%r909, %r908};
	mul.f64 	%fd4045, %fd4030, %fd4029;
$L__BB3_41:
	mul.f64 	%fd4032, %fd44, 0d3F847AE147AE147B;
	mul.f64 	%fd50, %fd4032, %fd4045;
	mul.f64 	%fd4190, %fd50, 0d8000000000000000;
	neg.f64 	%fd4033, %fd40;
	mul.f64 	%fd4191, %fd50, %fd4033;
	setp.eq.f64 	%p438, %fd41, 0d0000000000000000;
	mov.f64 	%fd4188, %fd4187;
	mov.f64 	%fd4189, %fd4187;
	mov.f64 	%fd4192, %fd4190;
	@%p438 bra 	$L__BB3_478;
	mul.f64 	%fd4034, %fd4, %fd41;
	div.rn.f64 	%fd4035, %fd4034, %fd42;
	mul.f64 	%fd4036, %fd4035, 0d0000000000000000;
	mul.f64 	%fd4037, %fd40, %fd4035;
	mul.f64 	%fd4187, %fd4036, %fd50;
	mul.f64 	%fd4188, %fd4037, %fd50;
	mov.f64 	%fd4189, %fd4187;
	mov.f64 	%fd4192, %fd4190;
	bra.uni 	$L__BB3_478;
$L__BB3_43:
	not.pred 	%p37, %p1;
	@%p37 bra 	$L__BB3_47;
	setp.num.f64 	%p53, %fd30, %fd30;
	setp.num.f64 	%p54, %fd4047, %fd4047;
	and.pred  	%p55, %p53, %p54;
	@%p55 bra 	$L__BB3_46;
	add.rn.f64 	%fd4048, %fd1, %fd9;
	bra.uni 	$L__BB3_63;
$L__BB3_46:
	setp.eq.f64 	%p56, %fd30, 0d7FF0000000000000;
	selp.f64 	%fd4048, 0dFFF8000000000000, %fd1, %p56;
	bra.uni 	$L__BB3_63;
$L__BB3_47:
	setp.eq.f64 	%p38, %fd4047, 0d0000000000000000;
	mov.f64 	%fd4048, 0dFFF8000000000000;
	@%p38 bra 	$L__BB3_63;
	setp.ltu.f64 	%p39, %fd30, %fd4047;
	mov.f64 	%fd4048, %fd1;
	@%p39 bra 	$L__BB3_63;
	{
	.reg .b32 %temp; 
	mov.b64 	{%temp, %r363}, %fd30;
	}
	shr.u32 	%r918, %r363, 20;
	{
	.reg .b32 %temp; 
	mov.b64 	{%temp, %r31}, %fd4047;
	}
	shr.u32 	%r919, %r31, 20;
	setp.gt.u32 	%p40, %r363, 1048575;
	@%p40 bra 	$L__BB3_51;
	mul.f64 	%fd30, %fd30, 0d4350000000000000;
	{
	.reg .b32 %temp; 
	mov.b64 	{%temp, %r364}, %fd30;
	}
	shr.u32 	%r365, %r364, 20;
	add.s32 	%r366, %r918, %r365;
	add.s32 	%r918, %r366, -54;
$L__BB3_51:
	setp.gt.u32 	%p41, %r31, 1048575;
	@%p41 bra 	$L__BB3_53;
	mul.f64 	%fd4047, %fd4047, 0d4350000000000000;
	{
	.reg .b32 %temp; 
	mov.b64 	{%temp, %r367}, %fd4047;
	}
	shr.u32 	%r368, %r367, 20;
	add.s32 	%r369, %r919, %r368;
	add.s32 	%r919, %r369, -54;
$L__BB3_53:
	mov.b64 	%rd66, %fd30;
	mov.b64 	%rd67, %fd4047;
	and.b64  	%rd68, %rd66, 4503599627370495;
	or.b64  	%rd309, %rd68, 4503599627370496;
	and.b64  	%rd69, %rd67, 4503599627370495;
	or.b64  	%rd18, %rd69, 4503599627370496;
	sub.s32 	%r37, %r918, %r919;
	min.s32 	%r38, %r37, 0;
	add.s32 	%r370, %r919, %r38;
	sub.s32 	%r371, %r918, %r370;
	add.s32 	%r372, %r371, 1;
	and.b32  	%r39, %r372, 3;
	setp.eq.s32 	%p42, %r39, 0;
	mov.u32 	%r922, %r37;
	@%p42 bra 	$L__BB3_56;
	neg.s32 	%r920, %r39;
	mov.u32 	%r922, %r37;
$L__BB3_55:
	.pragma "nounroll";
	sub.s64 	%rd70, %rd309, %rd18;
	mov.b64 	%fd757, %rd70;
	{
	.reg .b32 %temp; 
	mov.b64 	{%temp, %r373}, %fd757;
	}
	setp.lt.s32 	%p43, %r373, 0;
	selp.b64 	%rd312, %rd309, %rd70, %p43;
	shl.b64 	%rd309, %rd312, 1;
	add.s32 	%r922, %r922, -1;
	add.s32 	%r920, %r920, 1;
	setp.ne.s32 	%p44, %r920, 0;
	@%p44 bra 	$L__BB3_55;
$L__BB3_56:
	sub.s32 	%r374, %r37, %r38;
	setp.lt.u32 	%p45, %r374, 3;
	@%p45 bra 	$L__BB3_58;
$L__BB3_57:
	sub.s64 	%rd71, %rd309, %rd18;
	mov.b64 	%fd758, %rd71;
	{
	.reg .b32 %temp; 
	mov.b64 	{%temp, %r375}, %fd758;
	}
	setp.lt.s32 	%p46, %r375, 0;
	selp.b64 	%rd72, %rd309, %rd71, %p46;
	shl.b64 	%rd73, %rd72, 1;
	sub.s64 	%rd74, %rd73, %rd18;
	mov.b64 	%fd759, %rd74;
	{
	.reg .b32 %temp; 
	mov.b64 	{%temp, %r376}, %fd759;
	}
	setp.lt.s32 	%p47, %r376, 0;
	selp.b64 	%rd75, %rd73, %rd74, %p47;
	shl.b64 	%rd76, %rd75, 1;
	sub.s64 	%rd77, %rd76, %rd18;
	mov.b64 	%fd760, %rd77;
	{
	.reg .b32 %temp; 
	mov.b64 	{%temp, %r377}, %fd760;
	}
	setp.lt.s32 	%p48, %r377, 0;
	selp.b64 	%rd78, %rd76, %rd77, %p48;
	shl.b64 	%rd79, %rd78, 1;
	sub.s64 	%rd80, %rd79, %rd18;
	mov.b64 	%fd761, %rd80;
	{
	.reg .b32 %temp; 
	mov.b64 	{%temp, %r378}, %fd761;
	}
	setp.lt.s32 	%p49, %r378, 0;
	selp.b64 	%rd312, %rd79, %rd80, %p49;
	shl.b64 	%rd309, %rd312, 1;
	add.s32 	%r47, %r922, -4;
	setp.gt.s32 	%p50, %r922, 3;
	mov.u32 	%r922, %r47;
	@%p50 bra 	$L__BB3_57;
$L__BB3_58:
	and.b64  	%rd28, %rd312, 9223372036854775807;
	setp.eq.s64 	%p51, %rd28, 0;
	mov.b64 	%rd313, 0;
	@%p51 bra 	$L__BB3_62;
	mov.b64 	%fd762, %rd28;
	mul.f64 	%fd763, %fd762, 0d4350000000000000;
	{
	.reg .b32 %temp; 
	mov.b64 	{%temp, %r379}, %fd763;
	}
	shr.u32 	%r380, %r379, 20;
	sub.s32 	%r381, 55, %r380;
	sub.s32 	%r48, %r919, %r381;
	shl.b64 	%rd29, %rd28, %r381;
	setp.gt.s32 	%p52, %r48, 0;
	@%p52 bra 	$L__BB3_61;
	sub.s32 	%r383, 1, %r48;
	shr.u64 	%rd313, %rd29, %r383;
	bra.uni 	$L__BB3_62;
$L__BB3_61:
	add.s32 	%r382, %r48, -1;
	cvt.u64.u32 	%rd82, %r382;
	shl.b64 	%rd83, %rd82, 52;
	add.s64 	%rd313, %rd83, %rd29;
$L__BB3_62:
	mov.b64 	%fd764, %rd313;
	copysign.f64 	%fd4048, %fd1, %fd764;
$L__BB3_63:
	mul.f64 	%fd765, %fd4048, 0d3FEFAE147AE147AE;
	sub.f64 	%fd4069, %fd1, %fd765;
	sub.f64 	%fd766, %fd9, %fd4048;
	fma.rn.f64 	%fd4106, %fd766, 0d3FEFAE147AE147AE, %fd1;
	mul.f64 	%fd65, %fd4069, 0d400921FB54442D11;
	div.rn.f64 	%fd66, %fd65, %fd9;
	abs.f64 	%fd67, %fd66;
	setp.neu.f64 	%p57, %fd67, 0d7FF0000000000000;
	@%p57 bra 	$L__BB3_65;
	mov.f64 	%fd772, 0d0000000000000000;
	mul.rn.f64 	%fd4050, %fd66, %fd772;
	mov.b32 	%r925, 1;
	bra.uni 	$L__BB3_68;
$L__BB3_65:
	mul.f64 	%fd767, %fd66, 0d3FE45F306DC9C883;
	cvt.rni.s32.f64 	%r924, %fd767;
	cvt.rn.f64.s32 	%fd768, %r924;
	fma.rn.f64 	%fd769, %fd768, 0dBFF921FB54442D18, %fd66;
	fma.rn.f64 	%fd770, %fd768, 0dBC91A62633145C00, %fd769;
	fma.rn.f64 	%fd4050, %fd768, 0dB97B839A252049C0, %fd770;
	setp.ltu.f64 	%p58, %fd67, 0d41E0000000000000;
	@%p58 bra 	$L__BB3_67;
	{ // callseq 1, 0
	.param .b64 param0;
	st.param.f64 	[param0], %fd66;
	.param .align 16 .b8 retval0[16];
	call.uni (retval0), 
	__internal_trig_reduction_slowpathd, 
	(
	param0
	);
	ld.param.f64 	%fd4050, [retval0];
	ld.param.b32 	%r924, [retval0+8];
	} // callseq 1
$L__BB3_67:
	add.s32 	%r925, %r924, 1;
$L__BB3_68:
	shl.b32 	%r386, %r925, 6;
	cvt.u64.u32 	%rd84, %r386;
	and.b64  	%rd85, %rd84, 64;
	add.s64 	%rd87, %rd44, %rd85;
	mul.rn.f64 	%fd773, %fd4050, %fd4050;
	and.b32  	%r387, %r925, 1;
	setp.eq.b32 	%p59, %r387, 1;
	selp.f64 	%fd774, 0dBDA8FF8320FD8164, 0d3DE5DB65F9785EBA, %p59;
	ld.global.nc.v2.f64 	{%fd775, %fd776}, [%rd87];
	fma.rn.f64 	%fd777, %fd774, %fd773, %fd775;
	fma.rn.f64 	%fd778, %fd777, %fd773, %fd776;
	ld.global.nc.v2.f64 	{%fd779, %fd780}, [%rd87+16];
	fma.rn.f64 	%fd781, %fd778, %fd773, %fd779;
	fma.rn.f64 	%fd782, %fd781, %fd773, %fd780;
	ld.global.nc.v2.f64 	{%fd783, %fd784}, [%rd87+32];
	fma.rn.f64 	%fd785, %fd782, %fd773, %fd783;
	fma.rn.f64 	%fd786, %fd785, %fd773, %fd784;
	fma.rn.f64 	%fd787, %fd786, %fd4050, %fd4050;
	fma.rn.f64 	%fd788, %fd786, %fd773, 0d3FF0000000000000;
	selp.f64 	%fd789, %fd788, %fd787, %p59;
	and.b32  	%r388, %r925, 2;
	setp.eq.s32 	%p60, %r388, 0;
	mov.f64 	%fd790, 0d0000000000000000;
	sub.f64 	%fd791, %fd790, %fd789;
	selp.f64 	%fd73, %fd789, %fd791, %p60;
	{
	.reg .b32 %temp; 
	mov.b64 	{%temp, %r54}, %fd73;
	}
	abs.f64 	%fd74, %fd73;
	{
	.reg .b32 %temp; 
	mov.b64 	{%temp, %r389}, %fd74;
	}
	setp.gt.s32 	%p61, %r389, 1071801957;
	@%p61 bra 	$L__BB3_72;
	mul.f64 	%fd832, %fd73, %fd73;
	fma.rn.f64 	%fd833, %fd832, 0d3FB0066BDC1895E9, 0dBFB3823B180754AF;
	fma.rn.f64 	%fd834, %fd833, %fd832, 0d3FB11E52CC2F79AE;
	fma.rn.f64 	%fd835, %fd834, %fd832, 0dBF924EAF3526861B;
	fma.rn.f64 	%fd836, %fd835, %fd832, 0d3F91DF02A31E6CB7;
	fma.rn.f64 	%fd837, %fd836, %fd832, 0d3F847D18B0EEC6CC;
	fma.rn.f64 	%fd838, %fd837, %fd832, 0d3F8D0AF961BA53B0;
	fma.rn.f64 	%fd839, %fd838, %fd832, 0d3F91BF7734CF1C48;
	fma.rn.f64 	%fd840, %fd839, %fd832, 0d3F96E91483144EF7;
	fma.rn.f64 	%fd841, %fd840, %fd832, 0d3F9F1C6E0A4F9F81;
	fma.rn.f64 	%fd842, %fd841, %fd832, 0d3FA6DB6DC27FA92B;
	fma.rn.f64 	%fd843, %fd842, %fd832, 0d3FB333333320F91B;
	fma.rn.f64 	%fd844, %fd843, %fd832, 0d3FC5555555555F4D;
	mul.f64 	%fd845, %fd832, %fd844;
	fma.rn.f64 	%fd75, %fd845, %fd74, %fd74;
	setp.gt.s32 	%p65, %r54, -1;
	@%p65 bra 	$L__BB3_71;
	mov.f64 	%fd850, 0d3C91A62633145C07;
	add.rn.f64 	%fd851, %fd75, %fd850;
	mov.f64 	%fd852, 0d3FF921FB54442D18;
	add.rn.f64 	%fd4051, %fd852, %fd851;
	bra.uni 	$L__BB3_73;
$L__BB3_71:
	mov.f64 	%fd846, 0dBC91A62633145C07;
	add.rn.f64 	%fd847, %fd75, %fd846;
	neg.f64 	%fd848, %fd847;
	mov.f64 	%fd849, 0d3FF921FB54442D18;
	add.rn.f64 	%fd4051, %fd849, %fd848;
	bra.uni 	$L__BB3_73;
$L__BB3_72:
	mov.f64 	%fd792, 0d3FF0000000000000;
	sub.f64 	%fd793, %fd792, %fd74;
	{
	.reg .b32 %temp; 
	mov.b64 	{%r390, %temp}, %fd793;
	}
	{
	.reg .b32 %temp; 
	mov.b64 	{%temp, %r391}, %fd793;
	}
	add.s32 	%r392, %r391, -1048576;
	mov.b64 	%fd794, {%r390, %r392};
	rsqrt.approx.ftz.f64 	%fd795, %fd794;
	{
	.reg .b32 %temp; 
	mov.b64 	{%r393, %temp}, %fd795;
	}
	{
	.reg .b32 %temp; 
	mov.b64 	{%temp, %r394}, %fd795;
	}
	add.s32 	%r395, %r394, -1048576;
	mov.b64 	%fd796, {%r393, %r395};
	mul.f64 	%fd797, %fd794, %fd795;
	neg.f64 	%fd798, %fd797;
	fma.rn.f64 	%fd799, %fd797, %fd798, %fd794;
	fma.rn.f64 	%fd800, %fd799, %fd796, %fd797;
	neg.f64 	%fd801, %fd800;
	fma.rn.f64 	%fd802, %fd795, %fd801, 0d3FF0000000000000;
	fma.rn.f64 	%fd803, %fd802, %fd796, %fd796;
	fma.rn.f64 	%fd804, %fd800, %fd801, %fd794;
	fma.rn.f64 	%fd805, %fd804, %fd803, %fd800;
	{
	.reg .b32 %temp; 
	mov.b64 	{%r396, %temp}, %fd805;
	}
	{
	.reg .b32 %temp; 
	mov.b64 	{%temp, %r397}, %fd805;
	}
	add.s32 	%r398, %r397, 1048576;
	mov.b64 	%fd806, {%r396, %r398};
	fma.rn.f64 	%fd807, %fd793, 0d3EC715B371155F70, 0dBEBAC2FE66FAAC4B;
	fma.rn.f64 	%fd808, %fd807, %fd793, 0d3ED9A9B88EFCD9B8;
	fma.rn.f64 	%fd809, %fd808, %fd793, 0d3EDD0F40A8A0C4C3;
	fma.rn.f64 	%fd810, %fd809, %fd793, 0d3EF46D4CFA9E0E1F;
	fma.rn.f64 	%fd811, %fd810, %fd793, 0d3F079C168D1E2422;
	fma.rn.f64 	%fd812, %fd811, %fd793, 0d3F1C9A88C3BCA540;
	fma.rn.f64 	%fd813, %fd812, %fd793, 0d3F31C4E64BD476DF;
	fma.rn.f64 	%fd814, %fd813, %fd793, 0d3F46E8BA60009C8F;
	fma.rn.f64 	%fd815, %fd814, %fd793, 0d3F5F1C71C62B05A2;
	fma.rn.f64 	%fd816, %fd815, %fd793, 0d3F76DB6DB6DC9F2C;
	fma.rn.f64 	%fd817, %fd816, %fd793, 0d3F9333333333329C;
	fma.rn.f64 	%fd818, %fd817, %fd793, 0d3FB5555555555555;
	setp.lt.s32 	%p62, %r391, 1;
	mov.f64 	%fd819, 0d0000000000000000;
	mul.rn.f64 	%fd820, %fd74, %fd819;
	mul.f64 	%fd821, %fd793, %fd818;
	fma.rn.f64 	%fd822, %fd821, %fd806, %fd806;
	selp.f64 	%fd823, %fd820, %fd822, %p62;
	setp.lt.s32 	%p63, %r391, 0;
	mov.f64 	%fd824, 0d7FF0000000000000;
	mul.rn.f64 	%fd825, %fd823, %fd824;
	selp.f64 	%fd826, %fd825, %fd823, %p63;
	setp.lt.s32 	%p64, %r54, 0;
	mov.f64 	%fd827, 0dBCA1A62633145C07;
	add.rn.f64 	%fd828, %fd826, %fd827;
	neg.f64 	%fd829, %fd828;
	mov.f64 	%fd830, 0d400921FB54442D18;
	add.rn.f64 	%fd831, %fd830, %fd829;
	selp.f64 	%fd4051, %fd831, %fd826, %p64;
$L__BB3_73:
	setp.leu.f64 	%p66, %fd2, 0d0000000000000000;
	mul.f64 	%fd853, %fd10, %fd4051;
	sub.f64 	%fd80, %fd853, %fd642;
	@%p66 bra 	$L__BB3_75;
	mul.f64 	%fd859, %fd642, %fd642;
	mul.f64 	%fd860, %fd80, %fd80;
	sub.f64 	%fd861, %fd859, %fd860;
	sqrt.rn.f64 	%fd862, %fd861;
	add.f64 	%fd4052, %fd643, %fd862;
	bra.uni 	$L__BB3_76;
$L__BB3_75:
	mul.f64 	%fd854, %fd642, %fd642;
	mul.f64 	%fd855, %fd80, %fd80;
	sub.f64 	%fd856, %fd854, %fd855;
	sqrt.rn.f64 	%fd857, %fd856;
	neg.f64 	%fd858, %fd857;
	sub.f64 	%fd4052, %fd858, %fd643;
$L__BB3_76:
	setp.neu.f64 	%p67, %fd67, 0d7FF0000000000000;
	@%p67 bra 	$L__BB3_78;
	mov.f64 	%fd868, 0d0000000000000000;
	mul.rn.f64 	%fd4054, %fd66, %fd868;
	mov.b32 	%r927, 1;
	bra.uni 	$L__BB3_81;
$L__BB3_78:
	mul.f64 	%fd863, %fd66, 0d3FE45F306DC9C883;
	cvt.rni.s32.f64 	%r926, %fd863;
	cvt.rn.f64.s32 	%fd864, %r926;
	fma.rn.f64 	%fd865, %fd864, 0dBFF921FB54442D18, %fd66;
	fma.rn.f64 	%fd866, %fd864, 0dBC91A62633145C00, %fd865;
	fma.rn.f64 	%fd4054, %fd864, 0dB97B839A252049C0, %fd866;
	setp.ltu.f64 	%p68, %fd67, 0d41E0000000000000;
	@%p68 bra 	$L__BB3_80;
	{ // callseq 2, 0
	.param .b64 param0;
	st.param.f64 	[param0], %fd66;
	.param .align 16 .b8 retval0[16];
	call.uni (retval0), 
	__internal_trig_reduction_slowpathd, 
	(
	param0
	);
	ld.param.f64 	%fd4054, [retval0];
	ld.param.b32 	%r926, [retval0+8];
	} // callseq 2
$L__BB3_80:
	add.s32 	%r927, %r926, 1;
$L__BB3_81:
	shl.b32 	%r401, %r927, 6;
	cvt.u64.u32 	%rd88, %r401;
	and.b64  	%rd89, %rd88, 64;
	add.s64 	%rd91, %rd44, %rd89;
	mul.rn.f64 	%fd869, %fd4054, %fd4054;
	and.b32  	%r402, %r927, 1;
	setp.eq.b32 	%p69, %r402, 1;
	selp.f64 	%fd870, 0dBDA8FF8320FD8164, 0d3DE5DB65F9785EBA, %p69;
	ld.global.nc.v2.f64 	{%fd871, %fd872}, [%rd91];
	fma.rn.f64 	%fd873, %fd870, %fd869, %fd871;
	fma.rn.f64 	%fd874, %fd873, %fd869, %fd872;
	ld.global.nc.v2.f64 	{%fd875, %fd876}, [%rd91+16];
	fma.rn.f64 	%fd877, %fd874, %fd869, %fd875;
	fma.rn.f64 	%fd878, %fd877, %fd869, %fd876;
	ld.global.nc.v2.f64 	{%fd879, %fd880}, [%rd91+32];
	fma.rn.f64 	%fd881, %fd878, %fd869, %fd879;
	fma.rn.f64 	%fd882, %fd881, %fd869, %fd880;
	fma.rn.f64 	%fd883, %fd882, %fd4054, %fd4054;
	fma.rn.f64 	%fd884, %fd882, %fd869, 0d3FF0000000000000;
	selp.f64 	%fd885, %fd884, %fd883, %p69;
	and.b32  	%r403, %r927, 2;
	setp.eq.s32 	%p70, %r403, 0;
	mov.f64 	%fd886, 0d0000000000000000;
	sub.f64 	%fd887, %fd886, %fd885;
	selp.f64 	%fd89, %fd885, %fd887, %p70;
	{
	.reg .b32 %temp; 
	mov.b64 	{%temp, %r60}, %fd89;
	}
	abs.f64 	%fd90, %fd89;
	{
	.reg .b32 %temp; 
	mov.b64 	{%temp, %r404}, %fd90;
	}
	setp.gt.s32 	%p71, %r404, 1071801957;
	@%p71 bra 	$L__BB3_85;
	mul.f64 	%fd928, %fd89, %fd89;
	fma.rn.f64 	%fd929, %fd928, 0d3FB0066BDC1895E9, 0dBFB3823B180754AF;
	fma.rn.f64 	%fd930, %fd929, %fd928, 0d3FB11E52CC2F79AE;
	fma.rn.f64 	%fd931, %fd930, %fd928, 0dBF924EAF3526861B;
	fma.rn.f64 	%fd932, %fd931, %fd928, 0d3F91DF02A31E6CB7;
	fma.rn.f64 	%fd933, %fd932, %fd928, 0d3F847D18B0EEC6CC;
	fma.rn.f64 	%fd934, %fd933, %fd928, 0d3F8D0AF961BA53B0;
	fma.rn.f64 	%fd935, %fd934, %fd928, 0d3F91BF7734CF1C48;
	fma.rn.f64 	%fd936, %fd935, %fd928, 0d3F96E91483144EF7;
	fma.rn.f64 	%fd937, %fd936, %fd928, 0d3F9F1C6E0A4F9F81;
	fma.rn.f64 	%fd938, %fd937, %fd928, 0d3FA6DB6DC27FA92B;
	fma.rn.f64 	%fd939, %fd938, %fd928, 0d3FB333333320F91B;
	fma.rn.f64 	%fd940, %fd939, %fd928, 0d3FC5555555555F4D;
	mul.f64 	%fd941, %fd928, %fd940;
	fma.rn.f64 	%fd91, %fd941, %fd90, %fd90;
	setp.gt.s32 	%p75, %r60, -1;
	@%p75 bra 	$L__BB3_84;
	mov.f64 	%fd946, 0d3C91A62633145C07;
	add.rn.f64 	%fd947, %fd91, %fd946;
	mov.f64 	%fd948, 0d3FF921FB54442D18;
	add.rn.f64 	%fd4055, %fd948, %fd947;
	bra.uni 	$L__BB3_86;
$L__BB3_84:
	mov.f64 	%fd942, 0dBC91A62633145C07;
	add.rn.f64 	%fd943, %fd91, %fd942;
	neg.f64 	%fd944, %fd943;
	mov.f64 	%fd945, 0d3FF921FB54442D18;
	add.rn.f64 	%fd4055, %fd945, %fd944;
	bra.uni 	$L__BB3_86;
$L__BB3_85:
	mov.f64 	%fd888, 0d3FF0000000000000;
	sub.f64 	%fd889, %fd888, %fd90;
	{
	.reg .b32 %temp; 
	mov.b64 	{%r405, %temp}, %fd889;
	}
	{
	.reg .b32 %temp; 
	mov.b64 	{%temp, %r406}, %fd889;
	}
	add.s32 	%r407, %r406, -1048576;
	mov.b64 	%fd890, {%r405, %r407};
	rsqrt.approx.ftz.f64 	%fd891, %fd890;
	{
	.reg .b32 %temp; 
	mov.b64 	{%r408, %temp}, %fd891;
	}
	{
	.reg .b32 %temp; 
	mov.b64 	{%temp, %r409}, %fd891;
	}
	add.s32 	%r410, %r409, -1048576;
	mov.b64 	%fd892, {%r408, %r410};
	mul.f64 	%fd893, %fd890, %fd891;
	neg.f64 	%fd894, %fd893;
	fma.rn.f64 	%fd895, %fd893, %fd894, %fd890;
	fma.rn.f64 	%fd896, %fd895, %fd892, %fd893;
	neg.f64 	%fd897, %fd896;
	fma.rn.f64 	%fd898, %fd891, %fd897, 0d3FF0000000000000;
	fma.rn.f64 	%fd899, %fd898, %fd892, %fd892;
	fma.rn.f64 	%fd900, %fd896, %fd897, %fd890;
	fma.rn.f64 	%fd901, %fd900, %fd899, %fd896;
	{
	.reg .b32 %temp; 
	mov.b64 	{%r411, %temp}, %fd901;
	}
	{
	.reg .b32 %temp; 
	mov.b64 	{%temp, %r412}, %fd901;
	}
	add.s32 	%r413, %r412, 1048576;
	mov.b64 	%fd902, {%r411, %r413};
	fma.rn.f64 	%fd903, %fd889, 0d3EC715B371155F70, 0dBEBAC2FE66FAAC4B;
	fma.rn.f64 	%fd904, %fd903, %fd889, 0d3ED9A9B88EFCD9B8;
	fma.rn.f64 	%fd905, %fd904, %fd889, 0d3EDD0F40A8A0C4C3;
	fma.rn.f64 	%fd906, %fd905, %fd889, 0d3EF46D4CFA9E0E1F;
	fma.rn.f64 	%fd907, %fd906, %fd889, 0d3F079C168D1E2422;
	fma.rn.f64 	%fd908, %fd907, %fd889, 0d3F1C9A88C3BCA540;
	fma.rn.f64 	%fd909, %fd908, %fd889, 0d3F31C4E64BD476DF;
	fma.rn.f64 	%fd910, %fd909, %fd889, 0d3F46E8BA60009C8F;
	fma.rn.f64 	%fd911, %fd910, %fd889, 0d3F5F1C71C62B05A2;
	fma.rn.f64 	%fd912, %fd911, %fd889, 0d3F76DB6DB6DC9F2C;
	fma.rn.f64 	%fd913, %fd912, %fd889, 0d3F9333333333329C;
	fma.rn.f64 	%fd914, %fd913, %fd889, 0d3FB5555555555555;
	setp.lt.s32 	%p72, %r406, 1;
	mov.f64 	%fd915, 0d0000000000000000;
	mul.rn.f64 	%fd916, %fd90, %fd915;
	mul.f64 	%fd917, %fd889, %fd914;
	fma.rn.f64 	%fd918, %fd917, %fd902, %fd902;
	selp.f64 	%fd919, %fd916, %fd918, %p72;
	setp.lt.s32 	%p73, %r406, 0;
	mov.f64 	%fd920, 0d7FF0000000000000;
	mul.rn.f64 	%fd921, %fd919, %fd920;
	selp.f64 	%fd922, %fd921, %fd919, %p73;
	setp.lt.s32 	%p74, %r60, 0;
	mov.f64 	%fd923, 0dBCA1A62633145C07;
	add.rn.f64 	%fd924, %fd922, %fd923;
	neg.f64 	%fd925, %fd924;
	mov.f64 	%fd926, 0d400921FB54442D18;
	add.rn.f64 	%fd927, %fd926, %fd925;
	selp.f64 	%fd4055, %fd927, %fd922, %p74;
$L__BB3_86:
	setp.neu.f64 	%p76, %fd67, 0d7FF0000000000000;
	@%p76 bra 	$L__BB3_88;
	mov.f64 	%fd954, 0d0000000000000000;
	mul.rn.f64 	%fd4056, %fd66, %fd954;
	mov.b32 	%r928, 0;
	bra.uni 	$L__BB3_90;
$L__BB3_88:
	mul.f64 	%fd949, %fd66, 0d3FE45F306DC9C883;
	cvt.rni.s32.f64 	%r928, %fd949;
	cvt.rn.f64.s32 	%fd950, %r928;
	fma.rn.f64 	%fd951, %fd950, 0dBFF921FB54442D18, %fd66;
	fma.rn.f64 	%fd952, %fd950, 0dBC91A62633145C00, %fd951;
	fma.rn.f64 	%fd4056, %fd950, 0dB97B839A252049C0, %fd952;
	setp.ltu.f64 	%p77, %fd67, 0d41E0000000000000;
	@%p77 bra 	$L__BB3_90;
	{ // callseq 3, 0
	.param .b64 param0;
	st.param.f64 	[param0], %fd66;
	.param .align 16 .b8 retval0[16];
	call.uni (retval0), 
	__internal_trig_reduction_slowpathd, 
	(
	param0
	);
	ld.param.f64 	%fd4056, [retval0];
	ld.param.b32 	%r928, [retval0+8];
	} // callseq 3
$L__BB3_90:
	shl.b32 	%r416, %r928, 6;
	cvt.u64.u32 	%rd92, %r416;
	and.b64  	%rd93, %rd92, 64;
	add.s64 	%rd95, %rd44, %rd93;
	mul.rn.f64 	%fd955, %fd4056, %fd4056;
	and.b32  	%r417, %r928, 1;
	setp.eq.b32 	%p78, %r417, 1;
	selp.f64 	%fd956, 0dBDA8FF8320FD8164, 0d3DE5DB65F9785EBA, %p78;
	ld.global.nc.v2.f64 	{%fd957, %fd958}, [%rd95];
	fma.rn.f64 	%fd959, %fd956, %fd955, %fd957;
	fma.rn.f64 	%fd960, %fd959, %fd955, %fd958;
	ld.global.nc.v2.f64 	{%fd961, %fd962}, [%rd95+16];
	fma.rn.f64 	%fd963, %fd960, %fd955, %fd961;
	fma.rn.f64 	%fd964, %fd963, %fd955, %fd962;
	ld.global.nc.v2.f64 	{%fd965, %fd966}, [%rd95+32];
	fma.rn.f64 	%fd967, %fd964, %fd955, %fd965;
	fma.rn.f64 	%fd968, %fd967, %fd955, %fd966;
	fma.rn.f64 	%fd969, %fd968, %fd4056, %fd4056;
	fma.rn.f64 	%fd970, %fd968, %fd955, 0d3FF0000000000000;
	selp.f64 	%fd971, %fd970, %fd969, %p78;
	and.b32  	%r418, %r928, 2;
	setp.eq.s32 	%p79, %r418, 0;
	mov.f64 	%fd972, 0d0000000000000000;
	sub.f64 	%fd973, %fd972, %fd971;
	selp.f64 	%fd974, %fd971, %fd973, %p79;
	add.f64 	%fd975, %fd4055, %fd4055;
	mov.f64 	%fd976, 0d400921FB54442D11;
	sub.f64 	%fd977, %fd976, %fd975;
	mul.f64 	%fd978, %fd642, %fd977;
	mul.f64 	%fd100, %fd978, %fd974;
	mul.f64 	%fd101, %fd642, %fd642;
	sub.f64 	%fd979, %fd976, %fd4055;
	mul.f64 	%fd980, %fd101, %fd979;
	mul.f64 	%fd981, %fd4055, %fd980;
	sqrt.rn.f64 	%fd102, %fd981;
	div.rn.f64 	%fd103, %fd65, %fd642;
	abs.f64 	%fd104, %fd103;
	setp.neu.f64 	%p80, %fd104, 0d7FF0000000000000;
	@%p80 bra 	$L__BB3_92;
	mov.f64 	%fd987, 0d0000000000000000;
	mul.rn.f64 	%fd4058, %fd103, %fd987;
	mov.b32 	%r930, 1;
	bra.uni 	$L__BB3_95;
$L__BB3_92:
	mul.f64 	%fd982, %fd103, 0d3FE45F306DC9C883;
	cvt.rni.s32.f64 	%r929, %fd982;
	cvt.rn.f64.s32 	%fd983, %r929;
	fma.rn.f64 	%fd984, %fd983, 0dBFF921FB54442D18, %fd103;
	fma.rn.f64 	%fd985, %fd983, 0dBC91A62633145C00, %fd984;
	fma.rn.f64 	%fd4058, %fd983, 0dB97B839A252049C0, %fd985;
	setp.ltu.f64 	%p81, %fd104, 0d41E0000000000000;
	@%p81 bra 	$L__BB3_94;
	{ // callseq 4, 0
	.param .b64 param0;
	st.param.f64 	[param0], %fd103;
	.param .align 16 .b8 retval0[16];
	call.uni (retval0), 
	__internal_trig_reduction_slowpathd, 
	(
	param0
	);
	ld.param.f64 	%fd4058, [retval0];
	ld.param.b32 	%r929, [retval0+8];
	} // callseq 4
$L__BB3_94:
	add.s32 	%r930, %r929, 1;
$L__BB3_95:
	setp.neu.f64 	%p82, %fd13, 0d7FF0000000000000;
	shl.b32 	%r421, %r930, 6;
	cvt.u64.u32 	%rd96, %r421;
	and.b64  	%rd97, %rd96, 64;
	add.s64 	%rd99, %rd44, %rd97;
	mul.rn.f64 	%fd988, %fd4058, %fd4058;
	and.b32  	%r422, %r930, 1;
	setp.eq.b32 	%p83, %r422, 1;
	selp.f64 	%fd989, 0dBDA8FF8320FD8164, 0d3DE5DB65F9785EBA, %p83;
	ld.global.nc.v2.f64 	{%fd990, %fd991}, [%rd99];
	fma.rn.f64 	%fd992, %fd989, %fd988, %fd990;
	fma.rn.f64 	%fd993, %fd992, %fd988, %fd991;
	ld.global.nc.v2.f64 	{%fd994, %fd995}, [%rd99+16];
	fma.rn.f64 	%fd996, %fd993, %fd988, %fd994;
	fma.rn.f64 	%fd997, %fd996, %fd988, %fd995;
	ld.global.nc.v2.f64 	{%fd998, %fd999}, [%rd99+32];
	fma.rn.f64 	%fd1000, %fd997, %fd988, %fd998;
	fma.rn.f64 	%fd1001, %fd1000, %fd988, %fd999;
	fma.rn.f64 	%fd1002, %fd1001, %fd4058, %fd4058;
	fma.rn.f64 	%fd1003, %fd1001, %fd988, 0d3FF0000000000000;
	selp.f64 	%fd1004, %fd1003, %fd1002, %p83;
	and.b32  	%r423, %r930, 2;
	setp.eq.s32 	%p84, %r423, 0;
	mov.f64 	%fd1005, 0d0000000000000000;
	sub.f64 	%fd1006, %fd1005, %fd1004;
	selp.f64 	%fd1007, %fd1004, %fd1006, %p84;
	mov.f64 	%fd1008, 0d3FF0000000000000;
	sub.f64 	%fd1009, %fd1008, %fd1007;
	sqrt.rn.f64 	%fd1010, %fd1009;
	mul.f64 	%fd1011, %fd102, 0d3FF6A09E667F3BCD;
	mul.f64 	%fd1012, %fd1011, %fd1010;
	setp.gt.f64 	%p85, %fd4052, 0d0000000000000000;
	neg.f64 	%fd1013, %fd100;
	selp.f64 	%fd1014, %fd100, %fd1013, %p85;
	div.rn.f64 	%fd1015, %fd1014, %fd1012;
	sub.f64 	%fd1016, %fd4069, %fd1;
	sub.f64 	%fd1017, %fd4052, %fd2;
	fma.rn.f64 	%fd4072, %fd1017, %fd1015, %fd1016;
	@%p82 bra 	$L__BB3_97;
	mov.f64 	%fd1023, 0d0000000000000000;
	mul.rn.f64 	%fd4060, %fd12, %fd1023;
	mov.b32 	%r932, 1;
	bra.uni 	$L__BB3_100;
$L__BB3_97:
	mul.f64 	%fd1018, %fd12, 0d3FE45F306DC9C883;
	cvt.rni.s32.f64 	%r931, %fd1018;
	cvt.rn.f64.s32 	%fd1019, %r931;
	fma.rn.f64 	%fd1020, %fd1019, 0dBFF921FB54442D18, %fd12;
	fma.rn.f64 	%fd1021, %fd1019, 0dBC91A62633145C00, %fd1020;
	fma.rn.f64 	%fd4060, %fd1019, 0dB97B839A252049C0, %fd1021;
	setp.ltu.f64 	%p86, %fd13, 0d41E0000000000000;
	@%p86 bra 	$L__BB3_99;
	{ // callseq 5, 0
	.param .b64 param0;
	st.param.f64 	[param0], %fd12;
	.param .align 16 .b8 retval0[16];
	call.uni (retval0), 
	__internal_trig_reduction_slowpathd, 
	(
	param0
	);
	ld.param.f64 	%fd4060, [retval0];
	ld.param.b32 	%r931, [retval0+8];
	} // callseq 5
$L__BB3_99:
	add.s32 	%r932, %r931, 1;
$L__BB3_100:
	shl.b32 	%r426, %r932, 6;
	cvt.u64.u32 	%rd100, %r426;
	and.b64  	%rd101, %rd100, 64;
	add.s64 	%rd103, %rd44, %rd101;
	mul.rn.f64 	%fd1024, %fd4060, %fd4060;
	and.b32  	%r427, %r932, 1;
	setp.eq.b32 	%p87, %r427, 1;
	selp.f64 	%fd1025, 0dBDA8FF8320FD8164, 0d3DE5DB65F9785EBA, %p87;
	ld.global.nc.v2.f64 	{%fd1026, %fd1027}, [%rd103];
	fma.rn.f64 	%fd1028, %fd1025, %fd1024, %fd1026;
	fma.rn.f64 	%fd1029, %fd1028, %fd1024, %fd1027;
	ld.global.nc.v2.f64 	{%fd1030, %fd1031}, [%rd103+16];
	fma.rn.f64 	%fd1032, %fd1029, %fd1024, %fd1030;
	fma.rn.f64 	%fd1033, %fd1032, %fd1024, %fd1031;
	ld.global.nc.v2.f64 	{%fd1034, %fd1035}, [%rd103+32];
	fma.rn.f64 	%fd1036, %fd1033, %fd1024, %fd1034;
	fma.rn.f64 	%fd1037, %fd1036, %fd1024, %fd1035;
	fma.rn.f64 	%fd1038, %fd1037, %fd4060, %fd4060;
	fma.rn.f64 	%fd1039, %fd1037, %fd1024, 0d3FF0000000000000;
	selp.f64 	%fd1040, %fd1039, %fd1038, %p87;
	and.b32  	%r428, %r932, 2;
	setp.eq.s32 	%p88, %r428, 0;
	mov.f64 	%fd1041, 0d0000000000000000;
	sub.f64 	%fd1042, %fd1041, %fd1040;
	selp.f64 	%fd116, %fd1040, %fd1042, %p88;
	{
	.reg .b32 %temp; 
	mov.b64 	{%temp, %r74}, %fd116;
	}
	abs.f64 	%fd117, %fd116;
	{
	.reg .b32 %temp; 
	mov.b64 	{%temp, %r429}, %fd117;
	}
	setp.gt.s32 	%p89, %r429, 1071801957;
	@%p89 bra 	$L__BB3_104;
	mul.f64 	%fd1083, %fd116, %fd116;
	fma.rn.f64 	%fd1084, %fd1083, 0d3FB0066BDC1895E9, 0dBFB3823B180754AF;
	fma.rn.f64 	%fd1085, %fd1084, %fd1083, 0d3FB11E52CC2F79AE;
	fma.rn.f64 	%fd1086, %fd1085, %fd1083, 0dBF924EAF3526861B;
	fma.rn.f64 	%fd1087, %fd1086, %fd1083, 0d3F91DF02A31E6CB7;
	fma.rn.f64 	%fd1088, %fd1087, %fd1083, 0d3F847D18B0EEC6CC;
	fma.rn.f64 	%fd1089, %fd1088, %fd1083, 0d3F8D0AF961BA53B0;
	fma.rn.f64 	%fd1090, %fd1089, %fd1083, 0d3F91BF7734CF1C48;
	fma.rn.f64 	%fd1091, %fd1090, %fd1083, 0d3F96E91483144EF7;
	fma.rn.f64 	%fd1092, %fd1091, %fd1083, 0d3F9F1C6E0A4F9F81;
	fma.rn.f64 	%fd1093, %fd1092, %fd1083, 0d3FA6DB6DC27FA92B;
	fma.rn.f64 	%fd1094, %fd1093, %fd1083, 0d3FB333333320F91B;
	fma.rn.f64 	%fd1095, %fd1094, %fd1083, 0d3FC5555555555F4D;
	mul.f64 	%fd1096, %fd1083, %fd1095;
	fma.rn.f64 	%fd118, %fd1096, %fd117, %fd117;
	setp.gt.s32 	%p93, %r74, -1;
	@%p93 bra 	$L__BB3_103;
	mov.f64 	%fd1101, 0d3C91A62633145C07;
	add.rn.f64 	%fd1102, %fd118, %fd1101;
	mov.f64 	%fd1103, 0d3FF921FB54442D18;
	add.rn.f64 	%fd4061, %fd1103, %fd1102;
	bra.uni 	$L__BB3_105;
$L__BB3_103:
	mov.f64 	%fd1097, 0dBC91A62633145C07;
	add.rn.f64 	%fd1098, %fd118, %fd1097;
	neg.f64 	%fd1099, %fd1098;
	mov.f64 	%fd1100, 0d3FF921FB54442D18;
	add.rn.f64 	%fd4061, %fd1100, %fd1099;
	bra.uni 	$L__BB3_105;
$L__BB3_104:
	mov.f64 	%fd1043, 0d3FF0000000000000;
	sub.f64 	%fd1044, %fd1043, %fd117;
	{
	.reg .b32 %temp; 
	mov.b64 	{%r430, %temp}, %fd1044;
	}
	{
	.reg .b32 %temp; 
	mov.b64 	{%temp, %r431}, %fd1044;
	}
	add.s32 	%r432, %r431, -1048576;
	mov.b64 	%fd1045, {%r430, %r432};
	rsqrt.approx.ftz.f64 	%fd1046, %fd1045;
	{
	.reg .b32 %temp; 
	mov.b64 	{%r433, %temp}, %fd1046;
	}
	{
	.reg .b32 %temp; 
	mov.b64 	{%temp, %r434}, %fd1046;
	}
	add.s32 	%r435, %r434, -1048576;
	mov.b64 	%fd1047, {%r433, %r435};
	mul.f64 	%fd1048, %fd1045, %fd1046;
	neg.f64 	%fd1049, %fd1048;
	fma.rn.f64 	%fd1050, %fd1048, %fd1049, %fd1045;
	fma.rn.f64 	%fd1051, %fd1050, %fd1047, %fd1048;
	neg.f64 	%fd1052, %fd1051;
	fma.rn.f64 	%fd1053, %fd1046, %fd1052, 0d3FF0000000000000;
	fma.rn.f64 	%fd1054, %fd1053, %fd1047, %fd1047;
	fma.rn.f64 	%fd1055, %fd1051, %fd1052, %fd1045;
	fma.rn.f64 	%fd1056, %fd1055, %fd1054, %fd1051;
	{
	.reg .b32 %temp; 
	mov.b64 	{%r436, %temp}, %fd1056;
	}
	{
	.reg .b32 %temp; 
	mov.b64 	{%temp, %r437}, %fd1056;
	}
	add.s32 	%r438, %r437, 1048576;
	mov.b64 	%fd1057, {%r436, %r438};
	fma.rn.f64 	%fd1058, %fd1044, 0d3EC715B371155F70, 0dBEBAC2FE66FAAC4B;
	fma.rn.f64 	%fd1059, %fd1058, %fd1044, 0d3ED9A9B88EFCD9B8;
	fma.rn.f64 	%fd1060, %fd1059, %fd1044, 0d3EDD0F40A8A0C4C3;
	fma.rn.f64 	%fd1061, %fd1060, %fd1044, 0d3EF46D4CFA9E0E1F;
	fma.rn.f64 	%fd1062, %fd1061, %fd1044, 0d3F079C168D1E2422;
	fma.rn.f64 	%fd1063, %fd1062, %fd1044, 0d3F1C9A88C3BCA540;
	fma.rn.f64 	%fd1064, %fd1063, %fd1044, 0d3F31C4E64BD476DF;
	fma.rn.f64 	%fd1065, %fd1064, %fd1044, 0d3F46E8BA60009C8F;
	fma.rn.f64 	%fd1066, %fd1065, %fd1044, 0d3F5F1C71C62B05A2;
	fma.rn.f64 	%fd1067, %fd1066, %fd1044, 0d3F76DB6DB6DC9F2C;
	fma.rn.f64 	%fd1068, %fd1067, %fd1044, 0d3F9333333333329C;
	fma.rn.f64 	%fd1069, %fd1068, %fd1044, 0d3FB5555555555555;
	setp.lt.s32 	%p90, %r431, 1;
	mov.f64 	%fd1070, 0d0000000000000000;
	mul.rn.f64 	%fd1071, %fd117, %fd1070;
	mul.f64 	%fd1072, %fd1044, %fd1069;
	fma.rn.f64 	%fd1073, %fd1072, %fd1057, %fd1057;
	selp.f64 	%fd1074, %fd1071, %fd1073, %p90;
	setp.lt.s32 	%p91, %r431, 0;
	mov.f64 	%fd1075, 0d7FF0000000000000;
	mul.rn.f64 	%fd1076, %fd1074, %fd1075;
	selp.f64 	%fd1077, %fd1076, %fd1074, %p91;
	setp.lt.s32 	%p92, %r74, 0;
	mov.f64 	%fd1078, 0dBCA1A62633145C07;
	add.rn.f64 	%fd1079, %fd1077, %fd1078;
	neg.f64 	%fd1080, %fd1079;
	mov.f64 	%fd1081, 0d400921FB54442D18;
	add.rn.f64 	%fd1082, %fd1081, %fd1080;
	selp.f64 	%fd4061, %fd1082, %fd1077, %p92;
$L__BB3_105:
	setp.leu.f64 	%p94, %fd2, 0d0000000000000000;
	mul.f64 	%fd1104, %fd10, %fd4061;
	sub.f64 	%fd123, %fd1104, %fd642;
	@%p94 bra 	$L__BB3_107;
	mul.f64 	%fd1109, %fd123, %fd123;
	sub.f64 	%fd1110, %fd101, %fd1109;
	sqrt.rn.f64 	%fd1111, %fd1110;
	add.f64 	%fd4062, %fd643, %fd1111;
	bra.uni 	$L__BB3_108;
$L__BB3_107:
	mul.f64 	%fd1105, %fd123, %fd123;
	sub.f64 	%fd1106, %fd101, %fd1105;
	sqrt.rn.f64 	%fd1107, %fd1106;
	neg.f64 	%fd1108, %fd1107;
	sub.f64 	%fd4062, %fd1108, %fd643;
$L__BB3_108:
	setp.neu.f64 	%p95, %fd13, 0d7FF0000000000000;
	@%p95 bra 	$L__BB3_110;
	mov.f64 	%fd1117, 0d0000000000000000;
	mul.rn.f64 	%fd4064, %fd12, %fd1117;
	mov.b32 	%r934, 1;
	bra.uni 	$L__BB3_113;
$L__BB3_110:
	mul.f64 	%fd1112, %fd12, 0d3FE45F306DC9C883;
	cvt.rni.s32.f64 	%r933, %fd1112;
	cvt.rn.f64.s32 	%fd1113, %r933;
	fma.rn.f64 	%fd1114, %fd1113, 0dBFF921FB54442D18, %fd12;
	fma.rn.f64 	%fd1115, %fd1113, 0dBC91A62633145C00, %fd1114;
	fma.rn.f64 	%fd4064, %fd1113, 0dB97B839A252049C0, %fd1115;
	setp.ltu.f64 	%p96, %fd13, 0d41E0000000000000;
	@%p96 bra 	$L__BB3_112;
	{ // callseq 6, 0
	.param .b64 param0;
	st.param.f64 	[param0], %fd12;
	.param .align 16 .b8 retval0[16];
	call.uni (retval0), 
	__internal_trig_reduction_slowpathd, 
	(
	param0
	);
	ld.param.f64 	%fd4064, [retval0];
	ld.param.b32 	%r933, [retval0+8];
	} // callseq 6
$L__BB3_112:
	add.s32 	%r934, %r933, 1;
$L__BB3_113:
	shl.b32 	%r441, %r934, 6;
	cvt.u64.u32 	%rd104, %r441;
	and.b64  	%rd105, %rd104, 64;
	add.s64 	%rd107, %rd44, %rd105;
	mul.rn.f64 	%fd1118, %fd4064, %fd4064;
	and.b32  	%r442, %r934, 1;
	setp.eq.b32 	%p97, %r442, 1;
	selp.f64 	%fd1119, 0dBDA8FF8320FD8164, 0d3DE5DB65F9785EBA, %p97;
	ld.global.nc.v2.f64 	{%fd1120, %fd1121}, [%rd107];
	fma.rn.f64 	%fd1122, %fd1119, %fd1118, %fd1120;
	fma.rn.f64 	%fd1123, %fd1122, %fd1118, %fd1121;
	ld.global.nc.v2.f64 	{%fd1124, %fd1125}, [%rd107+16];
	fma.rn.f64 	%fd1126, %fd1123, %fd1118, %fd1124;
	fma.rn.f64 	%fd1127, %fd1126, %fd1118, %fd1125;
	ld.global.nc.v2.f64 	{%fd1128, %fd1129}, [%rd107+32];
	fma.rn.f64 	%fd1130, %fd1127, %fd1118, %fd1128;
	fma.rn.f64 	%fd1131, %fd1130, %fd1118, %fd1129;
	fma.rn.f64 	%fd1132, %fd1131, %fd4064, %fd4064;
	fma.rn.f64 	%fd1133, %fd1131, %fd1118, 0d3FF0000000000000;
	selp.f64 	%fd1134, %fd1133, %fd1132, %p97;
	and.b32  	%r443, %r934, 2;
	setp.eq.s32 	%p98, %r443, 0;
	mov.f64 	%fd1135, 0d0000000000000000;
	sub.f64 	%fd1136, %fd1135, %fd1134;
	selp.f64 	%fd132, %fd1134, %fd1136, %p98;
	{
	.reg .b32 %temp; 
	mov.b64 	{%temp, %r80}, %fd132;
	}
	abs.f64 	%fd133, %fd132;
	{
	.reg .b32 %temp; 
	mov.b64 	{%temp, %r444}, %fd133;
	}
	setp.gt.s32 	%p99, %r444, 1071801957;
	@%p99 bra 	$L__BB3_117;
	mul.f64 	%fd1177, %fd132, %fd132;
	fma.rn.f64 	%fd1178, %fd1177, 0d3FB0066BDC1895E9, 0dBFB3823B180754AF;
	fma.rn.f64 	%fd1179, %fd1178, %fd1177, 0d3FB11E52CC2F79AE;
	fma.rn.f64 	%fd1180, %fd1179, %fd1177, 0dBF924EAF3526861B;
	fma.rn.f64 	%fd1181, %fd1180, %fd1177, 0d3F91DF02A31E6CB7;
	fma.rn.f64 	%fd1182, %fd1181, %fd1177, 0d3F847D18B0EEC6CC;
	fma.rn.f64 	%fd1183, %fd1182, %fd1177, 0d3F8D0AF961BA53B0;
	fma.rn.f64 	%fd1184, %fd1183, %fd1177, 0d3F91BF7734CF1C48;
	fma.rn.f64 	%fd1185, %fd1184, %fd1177, 0d3F96E91483144EF7;
	fma.rn.f64 	%fd1186, %fd1185, %fd1177, 0d3F9F1C6E0A4F9F81;
	fma.rn.f64 	%fd1187, %fd1186, %fd1177, 0d3FA6DB6DC27FA92B;
	fma.rn.f64 	%fd1188, %fd1187, %fd1177, 0d3FB333333320F91B;
	fma.rn.f64 	%fd1189, %fd1188, %fd1177, 0d3FC5555555555F4D;
	mul.f64 	%fd1190, %fd1177, %fd1189;
	fma.rn.f64 	%fd134, %fd1190, %fd133, %fd133;
	setp.gt.s32 	%p103, %r80, -1;
	@%p103 bra 	$L__BB3_116;
	mov.f64 	%fd1195, 0d3C91A62633145C07;
	add.rn.f64 	%fd1196, %fd134, %fd1195;
	mov.f64 	%fd1197, 0d3FF921FB54442D18;
	add.rn.f64 	%fd4065, %fd1197, %fd1196;
	bra.uni 	$L__BB3_118;
$L__BB3_116:
	mov.f64 	%fd1191, 0dBC91A62633145C07;
	add.rn.f64 	%fd1192, %fd134, %fd1191;
	neg.f64 	%fd1193, %fd1192;
	mov.f64 	%fd1194, 0d3FF921FB54442D18;
	add.rn.f64 	%fd4065, %fd1194, %fd1193;
	bra.uni 	$L__BB3_118;
$L__BB3_117:
	mov.f64 	%fd1137, 0d3FF0000000000000;
	sub.f64 	%fd1138, %fd1137, %fd133;
	{
	.reg .b32 %temp; 
	mov.b64 	{%r445, %temp}, %fd1138;
	}
	{
	.reg .b32 %temp; 
	mov.b64 	{%temp, %r446}, %fd1138;
	}
	add.s32 	%r447, %r446, -1048576;
	mov.b64 	%fd1139, {%r445, %r447};
	rsqrt.approx.ftz.f64 	%fd1140, %fd1139;
	{
	.reg .b32 %temp; 
	mov.b64 	{%r448, %temp}, %fd1140;
	}
	{
	.reg .b32 %temp; 
	mov.b64 	{%temp, %r449}, %fd1140;
	}
	add.s32 	%r450, %r449, -1048576;
	mov.b64 	%fd1141, {%r448, %r450};
	mul.f64 	%fd1142, %fd1139, %fd1140;
	neg.f64 	%fd1143, %fd1142;
	fma.rn.f64 	%fd1144, %fd1142, %fd1143, %fd1139;
	fma.rn.f64 	%fd1145, %fd1144, %fd1141, %fd1142;
	neg.f64 	%fd1146, %fd1145;
	fma.rn.f64 	%fd1147, %fd1140, %fd1146, 0d3FF0000000000000;
	fma.rn.f64 	%fd1148, %fd1147, %fd1141, %fd1141;
	fma.rn.f64 	%fd1149, %fd1145, %fd1146, %fd1139;
	fma.rn.f64 	%fd1150, %fd1149, %fd1148, %fd1145;
	{
	.reg .b32 %temp; 
	mov.b64 	{%r451, %temp}, %fd1150;
	}
	{
	.reg .b32 %temp; 
	mov.b64 	{%temp, %r452}, %fd1150;
	}
	add.s32 	%r453, %r452, 1048576;
	mov.b64 	%fd1151, {%r451, %r453};
	fma.rn.f64 	%fd1152, %fd1138, 0d3EC715B371155F70, 0dBEBAC2FE66FAAC4B;
	fma.rn.f64 	%fd1153, %fd1152, %fd1138, 0d3ED9A9B88EFCD9B8;
	fma.rn.f64 	%fd1154, %fd1153, %fd1138, 0d3EDD0F40A8A0C4C3;
	fma.rn.f64 	%fd1155, %fd1154, %fd1138, 0d3EF46D4CFA9E0E1F;
	fma.rn.f64 	%fd1156, %fd1155, %fd1138, 0d3F079C168D1E2422;
	fma.rn.f64 	%fd1157, %fd1156, %fd1138, 0d3F1C9A88C3BCA540;
	fma.rn.f64 	%fd1158, %fd1157, %fd1138, 0d3F31C4E64BD476DF;
	fma.rn.f64 	%fd1159, %fd1158, %fd1138, 0d3F46E8BA60009C8F;
	fma.rn.f64 	%fd1160, %fd1159, %fd1138, 0d3F5F1C71C62B05A2;
	fma.rn.f64 	%fd1161, %fd1160, %fd1138, 0d3F76DB6DB6DC9F2C;
	fma.rn.f64 	%fd1162, %fd1161, %fd1138, 0d3F9333333333329C;
	fma.rn.f64 	%fd1163, %fd1162, %fd1138, 0d3FB5555555555555;
	setp.lt.s32 	%p100, %r446, 1;
	mov.f64 	%fd1164, 0d0000000000000000;
	mul.rn.f64 	%fd1165, %fd133, %fd1164;
	mul.f64 	%fd1166, %fd1138, %fd1163;
	fma.rn.f64 	%fd1167, %fd1166, %fd1151, %fd1151;
	selp.f64 	%fd1168, %fd1165, %fd1167, %p100;
	setp.lt.s32 	%p101, %r446, 0;
	mov.f64 	%fd1169, 0d7FF0000000000000;
	mul.rn.f64 	%fd1170, %fd1168, %fd1169;
	selp.f64 	%fd1171, %fd1170, %fd1168, %p101;
	setp.lt.s32 	%p102, %r80, 0;
	mov.f64 	%fd1172, 0dBCA1A62633145C07;
	add.rn.f64 	%fd1173, %fd1171, %fd1172;
	neg.f64 	%fd1174, %fd1173;
	mov.f64 	%fd1175, 0d400921FB54442D18;
	add.rn.f64 	%fd1176, %fd1175, %fd1174;
	selp.f64 	%fd4065, %fd1176, %fd1171, %p102;
$L__BB3_118:
	setp.neu.f64 	%p104, %fd13, 0d7FF0000000000000;
	@%p104 bra 	$L__BB3_120;
	mov.f64 	%fd1203, 0d0000000000000000;
	mul.rn.f64 	%fd4066, %fd12, %fd1203;
	mov.b32 	%r935, 0;
	bra.uni 	$L__BB3_122;
$L__BB3_120:
	mul.f64 	%fd1198, %fd12, 0d3FE45F306DC9C883;
	cvt.rni.s32.f64 	%r935, %fd1198;
	cvt.rn.f64.s32 	%fd1199, %r935;
	fma.rn.f64 	%fd1200, %fd1199, 0dBFF921FB54442D18, %fd12;
	fma.rn.f64 	%fd1201, %fd1199, 0dBC91A62633145C00, %fd1200;
	fma.rn.f64 	%fd4066, %fd1199, 0dB97B839A252049C0, %fd1201;
	setp.ltu.f64 	%p105, %fd13, 0d41E0000000000000;
	@%p105 bra 	$L__BB3_122;
	{ // callseq 7, 0
	.param .b64 param0;
	st.param.f64 	[param0], %fd12;
	.param .align 16 .b8 retval0[16];
	call.uni (retval0), 
	__internal_trig_reduction_slowpathd, 
	(
	param0
	);
	ld.param.f64 	%fd4066, [retval0];
	ld.param.b32 	%r935, [retval0+8];
	} // callseq 7
$L__BB3_122:
	shl.b32 	%r456, %r935, 6;
	cvt.u64.u32 	%rd108, %r456;
	and.b64  	%rd109, %rd108, 64;
	add.s64 	%rd111, %rd44, %rd109;
	mul.rn.f64 	%fd1204, %fd4066, %fd4066;
	and.b32  	%r457, %r935, 1;
	setp.eq.b32 	%p106, %r457, 1;
	selp.f64 	%fd1205, 0dBDA8FF8320FD8164, 0d3DE5DB65F9785EBA, %p106;
	ld.global.nc.v2.f64 	{%fd1206, %fd1207}, [%rd111];
	fma.rn.f64 	%fd1208, %fd1205, %fd1204, %fd1206;
	fma.rn.f64 	%fd1209, %fd1208, %fd1204, %fd1207;
	ld.global.nc.v2.f64 	{%fd1210, %fd1211}, [%rd111+16];
	fma.rn.f64 	%fd1212, %fd1209, %fd1204, %fd1210;
	fma.rn.f64 	%fd1213, %fd1212, %fd1204, %fd1211;
	ld.global.nc.v2.f64 	{%fd1214, %fd1215}, [%rd111+32];
	fma.rn.f64 	%fd1216, %fd1213, %fd1204, %fd1214;
	fma.rn.f64 	%fd1217, %fd1216, %fd1204, %fd1215;
	fma.rn.f64 	%fd1218, %fd1217, %fd4066, %fd4066;
	fma.rn.f64 	%fd1219, %fd1217, %fd1204, 0d3FF0000000000000;
	selp.f64 	%fd1220, %fd1219, %fd1218, %p106;
	and.b32  	%r458, %r935, 2;
	setp.eq.s32 	%p107, %r458, 0;
	mov.f64 	%fd1221, 0d0000000000000000;
	sub.f64 	%fd1222, %fd1221, %fd1220;
	selp.f64 	%fd1223, %fd1220, %fd1222, %p107;
	add.f64 	%fd1224, %fd4065, %fd4065;
	mov.f64 	%fd1225, 0d400921FB54442D11;
	sub.f64 	%fd1226, %fd1225, %fd1224;
	mul.f64 	%fd1227, %fd642, %fd1226;
	mul.f64 	%fd143, %fd1227, %fd1223;
	sub.f64 	%fd1228, %fd1225, %fd4065;
	mul.f64 	%fd1229, %fd101, %fd1228;
	mul.f64 	%fd1230, %fd4065, %fd1229;
	sqrt.rn.f64 	%fd144, %fd1230;
	div.rn.f64 	%fd145, %fd11, %fd642;
	abs.f64 	%fd146, %fd145;
	setp.neu.f64 	%p108, %fd146, 0d7FF0000000000000;
	@%p108 bra 	$L__BB3_124;
	mov.f64 	%fd1236, 0d0000000000000000;
	mul.rn.f64 	%fd4068, %fd145, %fd1236;
	mov.b32 	%r937, 1;
	bra.uni 	$L__BB3_127;
$L__BB3_124:
	mul.f64 	%fd1231, %fd145, 0d3FE45F306DC9C883;
	cvt.rni.s32.f64 	%r936, %fd1231;
	cvt.rn.f64.s32 	%fd1232, %r936;
	fma.rn.f64 	%fd1233, %fd1232, 0dBFF921FB54442D18, %fd145;
	fma.rn.f64 	%fd1234, %fd1232, 0dBC91A62633145C00, %fd1233;
	fma.rn.f64 	%fd4068, %fd1232, 0dB97B839A252049C0, %fd1234;
	setp.ltu.f64 	%p109, %fd146, 0d41E0000000000000;
	@%p109 bra 	$L__BB3_126;
	{ // callseq 8, 0
	.param .b64 param0;
	st.param.f64 	[param0], %fd145;
	.param .align 16 .b8 retval0[16];
	call.uni (retval0), 
	__internal_trig_reduction_slowpathd, 
	(
	param0
	);
	ld.param.f64 	%fd4068, [retval0];
	ld.param.b32 	%r936, [retval0+8];
	} // callseq 8
$L__BB3_126:
	add.s32 	%r937, %r936, 1;
$L__BB3_127:
	shl.b32 	%r461, %r937, 6;
	cvt.u64.u32 	%rd112, %r461;
	and.b64  	%rd113, %rd112, 64;
	add.s64 	%rd115, %rd44, %rd113;
	mul.rn.f64 	%fd1237, %fd4068, %fd4068;
	and.b32  	%r462, %r937, 1;
	setp.eq.b32 	%p110, %r462, 1;
	selp.f64 	%fd1238, 0dBDA8FF8320FD8164, 0d3DE5DB65F9785EBA, %p110;
	ld.global.nc.v2.f64 	{%fd1239, %fd1240}, [%rd115];
	fma.rn.f64 	%fd1241, %fd1238, %fd1237, %fd1239;
	fma.rn.f64 	%fd1242, %fd1241, %fd1237, %fd1240;
	ld.global.nc.v2.f64 	{%fd1243, %fd1244}, [%rd115+16];
	fma.rn.f64 	%fd1245, %fd1242, %fd1237, %fd1243;
	fma.rn.f64 	%fd1246, %fd1245, %fd1237, %fd1244;
	ld.global.nc.v2.f64 	{%fd1247, %fd1248}, [%rd115+32];
	fma.rn.f64 	%fd1249, %fd1246, %fd1237, %fd1247;
	fma.rn.f64 	%fd1250, %fd1249, %fd1237, %fd1248;
	fma.rn.f64 	%fd1251, %fd1250, %fd4068, %fd4068;
	fma.rn.f64 	%fd1252, %fd1250, %fd1237, 0d3FF0000000000000;
	selp.f64 	%fd1253, %fd1252, %fd1251, %p110;
	and.b32  	%r463, %r937, 2;
	setp.eq.s32 	%p111, %r463, 0;
	mov.f64 	%fd1254, 0d0000000000000000;
	sub.f64 	%fd1255, %fd1254, %fd1253;
	selp.f64 	%fd1256, %fd1253, %fd1255, %p111;
	mov.f64 	%fd1257, 0d3FF0000000000000;
	sub.f64 	%fd1258, %fd1257, %fd1256;
	sqrt.rn.f64 	%fd1259, %fd1258;
	mul.f64 	%fd1260, %fd144, 0d3FF6A09E667F3BCD;
	mul.f64 	%fd1261, %fd1260, %fd1259;
	setp.gt.f64 	%p112, %fd4062, 0d0000000000000000;
	neg.f64 	%fd1262, %fd143;
	selp.f64 	%fd1263, %fd143, %fd1262, %p112;
	div.rn.f64 	%fd1264, %fd1263, %fd1261;
	sub.f64 	%fd152, %fd1, %fd1;
	sub.f64 	%fd1265, %fd4062, %fd2;
	fma.rn.f64 	%fd1266, %fd1265, %fd1264, %fd152;
	mul.f64 	%fd1267, %fd4072, %fd1266;
	setp.geu.f64 	%p113, %fd1267, 0d0000000000000000;
	@%p113 bra 	$L__BB3_162;
	mov.b32 	%r938, 0;
	mov.f64 	%fd4070, %fd4069;
	mov.f64 	%fd4071, %fd1;
$L__BB3_129:
	add.f64 	%fd1269, %fd4071, %fd4070;
	mul.f64 	%fd4083, %fd1269, 0d3FE0000000000000;
	mul.f64 	%fd158, %fd4083, 0d400921FB54442D11;
	div.rn.f64 	%fd159, %fd158, %fd9;
	abs.f64 	%fd160, %fd159;
	setp.neu.f64 	%p114, %fd160, 0d7FF0000000000000;
	@%p114 bra 	$L__BB3_131;
	mov.f64 	%fd1275, 0d0000000000000000;
	mul.rn.f64 	%fd4074, %fd159, %fd1275;
	mov.b32 	%r940, 1;
	bra.uni 	$L__BB3_134;
$L__BB3_131:
	mul.f64 	%fd1270, %fd159, 0d3FE45F306DC9C883;
	cvt.rni.s32.f64 	%r939, %fd1270;
	cvt.rn.f64.s32 	%fd1271, %r939;
	fma.rn.f64 	%fd1272, %fd1271, 0dBFF921FB54442D18, %fd159;
	fma.rn.f64 	%fd1273, %fd1271, 0dBC91A62633145C00, %fd1272;
	fma.rn.f64 	%fd4074, %fd1271, 0dB97B839A252049C0, %fd1273;
	setp.ltu.f64 	%p115, %fd160, 0d41E0000000000000;
	@%p115 bra 	$L__BB3_133;
	{ // callseq 9, 0
	.param .b64 param0;
	st.param.f64 	[param0], %fd159;
	.param .align 16 .b8 retval0[16];
	call.uni (retval0), 
	__internal_trig_reduction_slowpathd, 
	(
	param0
	);
	ld.param.f64 	%fd4074, [retval0];
	ld.param.b32 	%r939, [retval0+8];
	} // callseq 9
$L__BB3_133:
	add.s32 	%r940, %r939, 1;
$L__BB3_134:
	shl.b32 	%r467, %r940, 6;
	cvt.u64.u32 	%rd116, %r467;
	and.b64  	%rd117, %rd116, 64;
	add.s64 	%rd119, %rd44, %rd117;
	mul.rn.f64 	%fd1276, %fd4074, %fd4074;
	and.b32  	%r468, %r940, 1;
	setp.eq.b32 	%p116, %r468, 1;
	selp.f64 	%fd1277, 0dBDA8FF8320FD8164, 0d3DE5DB65F9785EBA, %p116;
	ld.global.nc.v2.f64 	{%fd1278, %fd1279}, [%rd119];
	fma.rn.f64 	%fd1280, %fd1277, %fd1276, %fd1278;
	fma.rn.f64 	%fd1281, %fd1280, %fd1276, %fd1279;
	ld.global.nc.v2.f64 	{%fd1282, %fd1283}, [%rd119+16];
	fma.rn.f64 	%fd1284, %fd1281, %fd1276, %fd1282;
	fma.rn.f64 	%fd1285, %fd1284, %fd1276, %fd1283;
	ld.global.nc.v2.f64 	{%fd1286, %fd1287}, [%rd119+32];
	fma.rn.f64 	%fd1288, %fd1285, %fd1276, %fd1286;
	fma.rn.f64 	%fd1289, %fd1288, %fd1276, %fd1287;
	fma.rn.f64 	%fd1290, %fd1289, %fd4074, %fd4074;
	fma.rn.f64 	%fd1291, %fd1289, %fd1276, 0d3FF0000000000000;
	selp.f64 	%fd1292, %fd1291, %fd1290, %p116;
	and.b32  	%r469, %r940, 2;
	setp.eq.s32 	%p117, %r469, 0;
	mov.f64 	%fd1293, 0d0000000000000000;
	sub.f64 	%fd1294, %fd1293, %fd1292;
	selp.f64 	%fd166, %fd1292, %fd1294, %p117;
	{
	.reg .b32 %temp; 
	mov.b64 	{%temp, %r95}, %fd166;
	}
	abs.f64 	%fd167, %fd166;
	{
	.reg .b32 %temp; 
	mov.b64 	{%temp, %r470}, %fd167;
	}
	setp.gt.s32 	%p118, %r470, 1071801957;
	@%p118 bra 	$L__BB3_138;
	mul.f64 	%fd1335, %fd166, %fd166;
	fma.rn.f64 	%fd1336, %fd1335, 0d3FB0066BDC1895E9, 0dBFB3823B180754AF;
	fma.rn.f64 	%fd1337, %fd1336, %fd1335, 0d3FB11E52CC2F79AE;
	fma.rn.f64 	%fd1338, %fd1337, %fd1335, 0dBF924EAF3526861B;
	fma.rn.f64 	%fd1339, %fd1338, %fd1335, 0d3F91DF02A31E6CB7;
	fma.rn.f64 	%fd1340, %fd1339, %fd1335, 0d3F847D18B0EEC6CC;
	fma.rn.f64 	%fd1341, %fd1340, %fd1335, 0d3F8D0AF961BA53B0;
	fma.rn.f64 	%fd1342, %fd1341, %fd1335, 0d3F91BF7734CF1C48;
	fma.rn.f64 	%fd1343, %fd1342, %fd1335, 0d3F96E91483144EF7;
	fma.rn.f64 	%fd1344, %fd1343, %fd1335, 0d3F9F1C6E0A4F9F81;
	fma.rn.f64 	%fd1345, %fd1344, %fd1335, 0d3FA6DB6DC27FA92B;
	fma.rn.f64 	%fd1346, %fd1345, %fd1335, 0d3FB333333320F91B;
	fma.rn.f64 	%fd1347, %fd1346, %fd1335, 0d3FC5555555555F4D;
	mul.f64 	%fd1348, %fd1335, %fd1347;
	fma.rn.f64 	%fd168, %fd1348, %fd167, %fd167;
	setp.gt.s32 	%p122, %r95, -1;
	@%p122 bra 	$L__BB3_137;
	mov.f64 	%fd1353, 0d3C91A62633145C07;
	add.rn.f64 	%fd1354, %fd168, %fd1353;
	mov.f64 	%fd1355, 0d3FF921FB54442D18;
	add.rn.f64 	%fd4075, %fd1355, %fd1354;
	bra.uni 	$L__BB3_139;
$L__BB3_137:
	mov.f64 	%fd1349, 0dBC91A62633145C07;
	add.rn.f64 	%fd1350, %fd168, %fd1349;
	neg.f64 	%fd1351, %fd1350;
	mov.f64 	%fd1352, 0d3FF921FB54442D18;
	add.rn.f64 	%fd4075, %fd1352, %fd1351;
	bra.uni 	$L__BB3_139;
$L__BB3_138:
	mov.f64 	%fd1295, 0d3FF0000000000000;
	sub.f64 	%fd1296, %fd1295, %fd167;
	{
	.reg .b32 %temp; 
	mov.b64 	{%r471, %temp}, %fd1296;
	}
	{
	.reg .b32 %temp; 
	mov.b64 	{%temp, %r472}, %fd1296;
	}
	add.s32 	%r473, %r472, -1048576;
	mov.b64 	%fd1297, {%r471, %r473};
	rsqrt.approx.ftz.f64 	%fd1298, %fd1297;
	{
	.reg .b32 %temp; 
	mov.b64 	{%r474, %temp}, %fd1298;
	}
	{
	.reg .b32 %temp; 
	mov.b64 	{%temp, %r475}, %fd1298;
	}
	add.s32 	%r476, %r475, -1048576;
	mov.b64 	%fd1299, {%r474, %r476};
	mul.f64 	%fd1300, %fd1297, %fd1298;
	neg.f64 	%fd1301, %fd1300;
	fma.rn.f64 	%fd1302, %fd1300, %fd1301, %fd1297;
	fma.rn.f64 	%fd1303, %fd1302, %fd1299, %fd1300;
	neg.f64 	%fd1304, %fd1303;
	fma.rn.f64 	%fd1305, %fd1298, %fd1304, 0d3FF0000000000000;
	fma.rn.f64 	%fd1306, %fd1305, %fd1299, %fd1299;
	fma.rn.f64 	%fd1307, %fd1303, %fd1304, %fd1297;
	fma.rn.f64 	%fd1308, %fd1307, %fd1306, %fd1303;
	{
	.reg .b32 %temp; 
	mov.b64 	{%r477, %temp}, %fd1308;
	}
	{
	.reg .b32 %temp; 
	mov.b64 	{%temp, %r478}, %fd1308;
	}
	add.s32 	%r479, %r478, 1048576;
	mov.b64 	%fd1309, {%r477, %r479};
	fma.rn.f64 	%fd1310, %fd1296, 0d3EC715B371155F70, 0dBEBAC2FE66FAAC4B;
	fma.rn.f64 	%fd1311, %fd1310, %fd1296, 0d3ED9A9B88EFCD9B8;
	fma.rn.f64 	%fd1312, %fd1311, %fd1296, 0d3EDD0F40A8A0C4C3;
	fma.rn.f64 	%fd1313, %fd1312, %fd1296, 0d3EF46D4CFA9E0E1F;
	fma.rn.f64 	%fd1314, %fd1313, %fd1296, 0d3F079C168D1E2422;
	fma.rn.f64 	%fd1315, %fd1314, %fd1296, 0d3F1C9A88C3BCA540;
	fma.rn.f64 	%fd1316, %fd1315, %fd1296, 0d3F31C4E64BD476DF;
	fma.rn.f64 	%fd1317, %fd1316, %fd1296, 0d3F46E8BA60009C8F;
	fma.rn.f64 	%fd1318, %fd1317, %fd1296, 0d3F5F1C71C62B05A2;
	fma.rn.f64 	%fd1319, %fd1318, %fd1296, 0d3F76DB6DB6DC9F2C;
	fma.rn.f64 	%fd1320, %fd1319, %fd1296, 0d3F9333333333329C;
	fma.rn.f64 	%fd1321, %fd1320, %fd1296, 0d3FB5555555555555;
	setp.lt.s32 	%p119, %r472, 1;
	mov.f64 	%fd1322, 0d0000000000000000;
	mul.rn.f64 	%fd1323, %fd167, %fd1322;
	mul.f64 	%fd1324, %fd1296, %fd1321;
	fma.rn.f64 	%fd1325, %fd1324, %fd1309, %fd1309;
	selp.f64 	%fd1326, %fd1323, %fd1325, %p119;
	setp.lt.s32 	%p120, %r472, 0;
	mov.f64 	%fd1327, 0d7FF0000000000000;
	mul.rn.f64 	%fd1328, %fd1326, %fd1327;
	selp.f64 	%fd1329, %fd1328, %fd1326, %p120;
	setp.lt.s32 	%p121, %r95, 0;
	mov.f64 	%fd1330, 0dBCA1A62633145C07;
	add.rn.f64 	%fd1331, %fd1329, %fd1330;
	neg.f64 	%fd1332, %fd1331;
	mov.f64 	%fd1333, 0d400921FB54442D18;
	add.rn.f64 	%fd1334, %fd1333, %fd1332;
	selp.f64 	%fd4075, %fd1334, %fd1329, %p121;
$L__BB3_139:
	setp.leu.f64 	%p123, %fd2, 0d0000000000000000;
	mul.f64 	%fd1356, %fd10, %fd4075;
	sub.f64 	%fd173, %fd1356, %fd642;
	@%p123 bra 	$L__BB3_141;
	mul.f64 	%fd1361, %fd173, %fd173;
	sub.f64 	%fd1362, %fd101, %fd1361;
	sqrt.rn.f64 	%fd1363, %fd1362;
	add.f64 	%fd4076, %fd643, %fd1363;
	bra.uni 	$L__BB3_142;
$L__BB3_141:
	mul.f64 	%fd1357, %fd173, %fd173;
	sub.f64 	%fd1358, %fd101, %fd1357;
	sqrt.rn.f64 	%fd1359, %fd1358;
	neg.f64 	%fd1360, %fd1359;
	sub.f64 	%fd4076, %fd1360, %fd643;
$L__BB3_142:
	@%p114 bra 	$L__BB3_144;
	mov.f64 	%fd1369, 0d0000000000000000;
	mul.rn.f64 	%fd4078, %fd159, %fd1369;
	mov.b32 	%r942, 1;
	bra.uni 	$L__BB3_147;
$L__BB3_144:
	mul.f64 	%fd1364, %fd159, 0d3FE45F306DC9C883;
	cvt.rni.s32.f64 	%r941, %fd1364;
	cvt.rn.f64.s32 	%fd1365, %r941;
	fma.rn.f64 	%fd1366, %fd1365, 0dBFF921FB54442D18, %fd159;
	fma.rn.f64 	%fd1367, %fd1365, 0dBC91A62633145C00, %fd1366;
	fma.rn.f64 	%fd4078, %fd1365, 0dB97B839A252049C0, %fd1367;
	setp.ltu.f64 	%p125, %fd160, 0d41E0000000000000;
	@%p125 bra 	$L__BB3_146;
	{ // callseq 10, 0
	.param .b64 param0;
	st.param.f64 	[param0], %fd159;
	.param .align 16 .b8 retval0[16];
	call.uni (retval0), 
	__internal_trig_reduction_slowpathd, 
	(
	param0
	);
	ld.param.f64 	%fd4078, [retval0];
	ld.param.b32 	%r941, [retval0+8];
	} // callseq 10
$L__BB3_146:
	add.s32 	%r942, %r941, 1;
$L__BB3_147:
	shl.b32 	%r482, %r942, 6;
	cvt.u64.u32 	%rd120, %r482;
	and.b64  	%rd121, %rd120, 64;
	add.s64 	%rd123, %rd44, %rd121;
	mul.rn.f64 	%fd1370, %fd4078, %fd4078;
	and.b32  	%r483, %r942, 1;
	setp.eq.b32 	%p126, %r483, 1;
	selp.f64 	%fd1371, 0dBDA8FF8320FD8164, 0d3DE5DB65F9785EBA, %p126;
	ld.global.nc.v2.f64 	{%fd1372, %fd1373}, [%rd123];
	fma.rn.f64 	%fd1374, %fd1371, %fd1370, %fd1372;
	fma.rn.f64 	%fd1375, %fd1374, %fd1370, %fd1373;
	ld.global.nc.v2.f64 	{%fd1376, %fd1377}, [%rd123+16];
	fma.rn.f64 	%fd1378, %fd1375, %fd1370, %fd1376;
	fma.rn.f64 	%fd1379, %fd1378, %fd1370, %fd1377;
	ld.global.nc.v2.f64 	{%fd1380, %fd1381}, [%rd123+32];
	fma.rn.f64 	%fd1382, %fd1379, %fd1370, %fd1380;
	fma.rn.f64 	%fd1383, %fd1382, %fd1370, %fd1381;
	fma.rn.f64 	%fd1384, %fd1383, %fd4078, %fd4078;
	fma.rn.f64 	%fd1385, %fd1383, %fd1370, 0d3FF0000000000000;
	selp.f64 	%fd1386, %fd1385, %fd1384, %p126;
	and.b32  	%r484, %r942, 2;
	setp.eq.s32 	%p127, %r484, 0;
	mov.f64 	%fd1387, 0d0000000000000000;
	sub.f64 	%fd1388, %fd1387, %fd1386;
	selp.f64 	%fd182, %fd1386, %fd1388, %p127;
	{
	.reg .b32 %temp; 
	mov.b64 	{%temp, %r101}, %fd182;
	}
	abs.f64 	%fd183, %fd182;
	{
	.reg .b32 %temp; 
	mov.b64 	{%temp, %r485}, %fd183;
	}
	setp.gt.s32 	%p128, %r485, 1071801957;
	@%p128 bra 	$L__BB3_151;
	mul.f64 	%fd1429, %fd182, %fd182;
	fma.rn.f64 	%fd1430, %fd1429, 0d3FB0066BDC1895E9, 0dBFB3823B180754AF;
	fma.rn.f64 	%fd1431, %fd1430, %fd1429, 0d3FB11E52CC2F79AE;
	fma.rn.f64 	%fd1432, %fd1431, %fd1429, 0dBF924EAF3526861B;
	fma.rn.f64 	%fd1433, %fd1432, %fd1429, 0d3F91DF02A31E6CB7;
	fma.rn.f64 	%fd1434, %fd1433, %fd1429, 0d3F847D18B0EEC6CC;
	fma.rn.f64 	%fd1435, %fd1434, %fd1429, 0d3F8D0AF961BA53B0;
	fma.rn.f64 	%fd1436, %fd1435, %fd1429, 0d3F91BF7734CF1C48;
	fma.rn.f64 	%fd1437, %fd1436, %fd1429, 0d3F96E91483144EF7;
	fma.rn.f64 	%fd1438, %fd1437, %fd1429, 0d3F9F1C6E0A4F9F81;
	fma.rn.f64 	%fd1439, %fd1438, %fd1429, 0d3FA6DB6DC27FA92B;
	fma.rn.f64 	%fd1440, %fd1439, %fd1429, 0d3FB333333320F91B;
	fma.rn.f64 	%fd1441, %fd1440, %fd1429, 0d3FC5555555555F4D;
	mul.f64 	%fd1442, %fd1429, %fd1441;
	fma.rn.f64 	%fd184, %fd1442, %fd183, %fd183;
	setp.gt.s32 	%p132, %r101, -1;
	@%p132 bra 	$L__BB3_150;
	mov.f64 	%fd1447, 0d3C91A62633145C07;
	add.rn.f64 	%fd1448, %fd184, %fd1447;
	mov.f64 	%fd1449, 0d3FF921FB54442D18;
	add.rn.f64 	%fd4079, %fd1449, %fd1448;
	bra.uni 	$L__BB3_152;
$L__BB3_150:
	mov.f64 	%fd1443, 0dBC91A62633145C07;
	add.rn.f64 	%fd1444, %fd184, %fd1443;
	neg.f64 	%fd1445, %fd1444;
	mov.f64 	%fd1446, 0d3FF921FB54442D18;
	add.rn.f64 	%fd4079, %fd1446, %fd1445;
	bra.uni 	$L__BB3_152;
$L__BB3_151:
	mov.f64 	%fd1389, 0d3FF0000000000000;
	sub.f64 	%fd1390, %fd1389, %fd183;
	{
	.reg .b32 %temp; 
	mov.b64 	{%r486, %temp}, %fd1390;
	}
	{
	.reg .b32 %temp; 
	mov.b64 	{%temp, %r487}, %fd1390;
	}
	add.s32 	%r488, %r487, -1048576;
	mov.b64 	%fd1391, {%r486, %r488};
	rsqrt.approx.ftz.f64 	%fd1392, %fd1391;
	{
	.reg .b32 %temp; 
	mov.b64 	{%r489, %temp}, %fd1392;
	}
	{
	.reg .b32 %temp; 
	mov.b64 	{%temp, %r490}, %fd1392;
	}
	add.s32 	%r491, %r490, -1048576;
	mov.b64 	%fd1393, {%r489, %r491};
	mul.f64 	%fd1394, %fd1391, %fd1392;
	neg.f64 	%fd1395, %fd1394;
	fma.rn.f64 	%fd1396, %fd1394, %fd1395, %fd1391;
	fma.rn.f64 	%fd1397, %fd1396, %fd1393, %fd1394;
	neg.f64 	%fd1398, %fd1397;
	fma.rn.f64 	%fd1399, %fd1392, %fd1398, 0d3FF0000000000000;
	fma.rn.f64 	%fd1400, %fd1399, %fd1393, %fd1393;
	fma.rn.f64 	%fd1401, %fd1397, %fd1398, %fd1391;
	fma.rn.f64 	%fd1402, %fd1401, %fd1400, %fd1397;
	{
	.reg .b32 %temp; 
	mov.b64 	{%r492, %temp}, %fd1402;
	}
	{
	.reg .b32 %temp; 
	mov.b64 	{%temp, %r493}, %fd1402;
	}
	add.s32 	%r494, %r493, 1048576;
	mov.b64 	%fd1403, {%r492, %r494};
	fma.rn.f64 	%fd1404, %fd1390, 0d3EC715B371155F70, 0dBEBAC2FE66FAAC4B;
	fma.rn.f64 	%fd1405, %fd1404, %fd1390, 0d3ED9A9B88EFCD9B8;
	fma.rn.f64 	%fd1406, %fd1405, %fd1390, 0d3EDD0F40A8A0C4C3;
	fma.rn.f64 	%fd1407, %fd1406, %fd1390, 0d3EF46D4CFA9E0E1F;
	fma.rn.f64 	%fd1408, %fd1407, %fd1390, 0d3F079C168D1E2422;
	fma.rn.f64 	%fd1409, %fd1408, %fd1390, 0d3F1C9A88C3BCA540;
	fma.rn.f64 	%fd1410, %fd1409, %fd1390, 0d3F31C4E64BD476DF;
	fma.rn.f64 	%fd1411, %fd1410, %fd1390, 0d3F46E8BA60009C8F;
	fma.rn.f64 	%fd1412, %fd1411, %fd1390, 0d3F5F1C71C62B05A2;
	fma.rn.f64 	%fd1413, %fd1412, %fd1390, 0d3F76DB6DB6DC9F2C;
	fma.rn.f64 	%fd1414, %fd1413, %fd1390, 0d3F9333333333329C;
	fma.rn.f64 	%fd1415, %fd1414, %fd1390, 0d3FB5555555555555;
	setp.lt.s32 	%p129, %r487, 1;
	mov.f64 	%fd1416, 0d0000000000000000;
	mul.rn.f64 	%fd1417, %fd183, %fd1416;
	mul.f64 	%fd1418, %fd1390, %fd1415;
	fma.rn.f64 	%fd1419, %fd1418, %fd1403, %fd1403;
	selp.f64 	%fd1420, %fd1417, %fd1419, %p129;
	setp.lt.s32 	%p130, %r487, 0;
	mov.f64 	%fd1421, 0d7FF0000000000000;
	mul.rn.f64 	%fd1422, %fd1420, %fd1421;
	selp.f64 	%fd1423, %fd1422, %fd1420, %p130;
	setp.lt.s32 	%p131, %r101, 0;
	mov.f64 	%fd1424, 0dBCA1A62633145C07;
	add.rn.f64 	%fd1425, %fd1423, %fd1424;
	neg.f64 	%fd1426, %fd1425;
	mov.f64 	%fd1427, 0d400921FB54442D18;
	add.rn.f64 	%fd1428, %fd1427, %fd1426;
	selp.f64 	%fd4079, %fd1428, %fd1423, %p131;
$L__BB3_152:
	@%p114 bra 	$L__BB3_154;
	mov.f64 	%fd1455, 0d0000000000000000;
	mul.rn.f64 	%fd4080, %fd159, %fd1455;
	mov.b32 	%r943, 0;
	bra.uni 	$L__BB3_156;
$L__BB3_154:
	mul.f64 	%fd1450, %fd159, 0d3FE45F306DC9C883;
	cvt.rni.s32.f64 	%r943, %fd1450;
	cvt.rn.f64.s32 	%fd1451, %r943;
	fma.rn.f64 	%fd1452, %fd1451, 0dBFF921FB54442D18, %fd159;
	fma.rn.f64 	%fd1453, %fd1451, 0dBC91A62633145C00, %fd1452;
	fma.rn.f64 	%fd4080, %fd1451, 0dB97B839A252049C0, %fd1453;
	setp.ltu.f64 	%p134, %fd160, 0d41E0000000000000;
	@%p134 bra 	$L__BB3_156;
	{ // callseq 11, 0
	.param .b64 param0;
	st.param.f64 	[param0], %fd159;
	.param .align 16 .b8 retval0[16];
	call.uni (retval0), 
	__internal_trig_reduction_slowpathd, 
	(
	param0
	);
	ld.param.f64 	%fd4080, [retval0];
	ld.param.b32 	%r943, [retval0+8];
	} // callseq 11
$L__BB3_156:
	shl.b32 	%r497, %r943, 6;
	cvt.u64.u32 	%rd124, %r497;
	and.b64  	%rd125, %rd124, 64;
	add.s64 	%rd127, %rd44, %rd125;
	mul.rn.f64 	%fd1456, %fd4080, %fd4080;
	and.b32  	%r498, %r943, 1;
	setp.eq.b32 	%p135, %r498, 1;
	selp.f64 	%fd1457, 0dBDA8FF8320FD8164, 0d3DE5DB65F9785EBA, %p135;
	ld.global.nc.v2.f64 	{%fd1458, %fd1459}, [%rd127];
	fma.rn.f64 	%fd1460, %fd1457, %fd1456, %fd1458;
	fma.rn.f64 	%fd1461, %fd1460, %fd1456, %fd1459;
	ld.global.nc.v2.f64 	{%fd1462, %fd1463}, [%rd127+16];
	fma.rn.f64 	%fd1464, %fd1461, %fd1456, %fd1462;
	fma.rn.f64 	%fd1465, %fd1464, %fd1456, %fd1463;
	ld.global.nc.v2.f64 	{%fd1466, %fd1467}, [%rd127+32];
	fma.rn.f64 	%fd1468, %fd1465, %fd1456, %fd1466;
	fma.rn.f64 	%fd1469, %fd1468, %fd1456, %fd1467;
	fma.rn.f64 	%fd1470, %fd1469, %fd4080, %fd4080;
	fma.rn.f64 	%fd1471, %fd1469, %fd1456, 0d3FF0000000000000;
	selp.f64 	%fd1472, %fd1471, %fd1470, %p135;
	and.b32  	%r499, %r943, 2;
	setp.eq.s32 	%p136, %r499, 0;
	mov.f64 	%fd1473, 0d0000000000000000;
	sub.f64 	%fd1474, %fd1473, %fd1472;
	selp.f64 	%fd1475, %fd1472, %fd1474, %p136;
	add.f64 	%fd1476, %fd4079, %fd4079;
	mov.f64 	%fd1477, 0d400921FB54442D11;
	sub.f64 	%fd1478, %fd1477, %fd1476;
	mul.f64 	%fd1479, %fd642, %fd1478;
	mul.f64 	%fd193, %fd1479, %fd1475;
	sub.f64 	%fd1480, %fd1477, %fd4079;
	mul.f64 	%fd1481, %fd101, %fd1480;
	mul.f64 	%fd1482, %fd4079, %fd1481;
	sqrt.rn.f64 	%fd194, %fd1482;
	div.rn.f64 	%fd195, %fd158, %fd642;
	abs.f64 	%fd196, %fd195;
	setp.neu.f64 	%p137, %fd196, 0d7FF0000000000000;
	@%p137 bra 	$L__BB3_158;
	mov.f64 	%fd1488, 0d0000000000000000;
	mul.rn.f64 	%fd4082, %fd195, %fd1488;
	mov.b32 	%r945, 1;
	bra.uni 	$L__BB3_161;
$L__BB3_158:
	mul.f64 	%fd1483, %fd195, 0d3FE45F306DC9C883;
	cvt.rni.s32.f64 	%r944, %fd1483;
	cvt.rn.f64.s32 	%fd1484, %r944;
	fma.rn.f64 	%fd1485, %fd1484, 0dBFF921FB54442D18, %fd195;
	fma.rn.f64 	%fd1486, %fd1484, 0dBC91A62633145C00, %fd1485;
	fma.rn.f64 	%fd4082, %fd1484, 0dB97B839A252049C0, %fd1486;
	setp.ltu.f64 	%p138, %fd196, 0d41E0000000000000;
	@%p138 bra 	$L__BB3_160;
	{ // callseq 12, 0
	.param .b64 param0;
	st.param.f64 	[param0], %fd195;
	.param .align 16 .b8 retval0[16];
	call.uni (retval0), 
	__internal_trig_reduction_slowpathd, 
	(
	param0
	);
	ld.param.f64 	%fd4082, [retval0];
	ld.param.b32 	%r944, [retval0+8];
	} // callseq 12
$L__BB3_160:
	add.s32 	%r945, %r944, 1;
$L__BB3_161:
	shl.b32 	%r502, %r945, 6;
	cvt.u64.u32 	%rd128, %r502;
	and.b64  	%rd129, %rd128, 64;
	add.s64 	%rd131, %rd44, %rd129;
	mul.rn.f64 	%fd1489, %fd4082, %fd4082;
	and.b32  	%r503, %r945, 1;
	setp.eq.b32 	%p139, %r503, 1;
	selp.f64 	%fd1490, 0dBDA8FF8320FD8164, 0d3DE5DB65F9785EBA, %p139;
	ld.global.nc.v2.f64 	{%fd1491, %fd1492}, [%rd131];
	fma.rn.f64 	%fd1493, %fd1490, %fd1489, %fd1491;
	fma.rn.f64 	%fd1494, %fd1493, %fd1489, %fd1492;
	ld.global.nc.v2.f64 	{%fd1495, %fd1496}, [%rd131+16];
	fma.rn.f64 	%fd1497, %fd1494, %fd1489, %fd1495;
	fma.rn.f64 	%fd1498, %fd1497, %fd1489, %fd1496;
	ld.global.nc.v2.f64 	{%fd1499, %fd1500}, [%rd131+32];
	fma.rn.f64 	%fd1501, %fd1498, %fd1489, %fd1499;
	fma.rn.f64 	%fd1502, %fd1501, %fd1489, %fd1500;
	fma.rn.f64 	%fd1503, %fd1502, %fd4082, %fd4082;
	fma.rn.f64 	%fd1504, %fd1502, %fd1489, 0d3FF0000000000000;
	selp.f64 	%fd1505, %fd1504, %fd1503, %p139;
	and.b32  	%r504, %r945, 2;
	setp.eq.s32 	%p140, %r504, 0;
	mov.f64 	%fd1506, 0d0000000000000000;
	sub.f64 	%fd1507, %fd1506, %fd1505;
	selp.f64 	%fd1508, %fd1505, %fd1507, %p140;
	mov.f64 	%fd1509, 0d3FF0000000000000;
	sub.f64 	%fd1510, %fd1509, %fd1508;
	sqrt.rn.f64 	%fd1511, %fd1510;
	mul.f64 	%fd1512, %fd194, 0d3FF6A09E667F3BCD;
	mul.f64 	%fd1513, %fd1512, %fd1511;
	setp.gt.f64 	%p141, %fd4076, 0d0000000000000000;
	neg.f64 	%fd1514, %fd193;
	selp.f64 	%fd1515, %fd193, %fd1514, %p141;
	div.rn.f64 	%fd1516, %fd1515, %fd1513;
	sub.f64 	%fd1517, %fd4083, %fd1;
	sub.f64 	%fd1518, %fd4076, %fd2;
	fma.rn.f64 	%fd1519, %fd1518, %fd1516, %fd1517;
	mul.f64 	%fd1520, %fd4072, %fd1519;
	sub.f64 	%fd1521, %fd4083, %fd4069;
	div.rn.f64 	%fd1522, %fd1521, %fd4083;
	abs.f64 	%fd1523, %fd1522;
	mul.f64 	%fd1524, %fd1523, 0d4059000000000000;
	setp.lt.f64 	%p142, %fd1520, 0d0000000000000000;
	selp.f64 	%fd4072, %fd4072, %fd1519, %p142;
	selp.f64 	%fd4071, %fd4083, %fd4071, %p142;
	selp.f64 	%fd4070, %fd4070, %fd4083, %p142;
	add.s32 	%r110, %r938, 1;
	setp.lt.u32 	%p143, %r938, 19;
	setp.gt.f64 	%p144, %fd1524, 0d3FE0000000000000;
	and.pred  	%p145, %p143, %p144;
	mov.f64 	%fd4069, %fd4083;
	mov.u32 	%r938, %r110;
	@%p145 bra 	$L__BB3_129;
	bra.uni 	$L__BB3_163;
$L__BB3_162:
	mov.f64 	%fd1268, 0dBFF0000000000000;
	sqrt.rn.f64 	%fd4083, %fd1268;
$L__BB3_163:
	setp.neu.f64 	%p146, %fd13, 0d7FF0000000000000;
	@%p146 bra 	$L__BB3_165;
	mov.f64 	%fd1531, 0d0000000000000000;
	mul.rn.f64 	%fd4085, %fd12, %fd1531;
	mov.b32 	%r947, 1;
	bra.uni 	$L__BB3_168;
$L__BB3_165:
	mul.f64 	%fd1526, %fd12, 0d3FE45F306DC9C883;
	cvt.rni.s32.f64 	%r946, %fd1526;
	cvt.rn.f64.s32 	%fd1527, %r946;
	fma.rn.f64 	%fd1528, %fd1527, 0dBFF921FB54442D18, %fd12;
	fma.rn.f64 	%fd1529, %fd1527, 0dBC91A62633145C00, %fd1528;
	fma.rn.f64 	%fd4085, %fd1527, 0dB97B839A252049C0, %fd1529;
	setp.ltu.f64 	%p147, %fd13, 0d41E0000000000000;
	@%p147 bra 	$L__BB3_167;
	{ // callseq 13, 0
	.param .b64 param0;
	st.param.f64 	[param0], %fd12;
	.param .align 16 .b8 retval0[16];
	call.uni (retval0), 
	__internal_trig_reduction_slowpathd, 
	(
	param0
	);
	ld.param.f64 	%fd4085, [retval0];
	ld.param.b32 	%r946, [retval0+8];
	} // callseq 13
$L__BB3_167:
	add.s32 	%r947, %r946, 1;
$L__BB3_168:
	shl.b32 	%r507, %r947, 6;
	cvt.u64.u32 	%rd132, %r507;
	and.b64  	%rd133, %rd132, 64;
	mov.u64 	%rd134, __cudart_sin_cos_coeffs;
	add.s64 	%rd135, %rd134, %rd133;
	mul.rn.f64 	%fd1532, %fd4085, %fd4085;
	and.b32  	%r508, %r947, 1;
	setp.eq.b32 	%p148, %r508, 1;
	selp.f64 	%fd1533, 0dBDA8FF8320FD8164, 0d3DE5DB65F9785EBA, %p148;
	ld.global.nc.v2.f64 	{%fd1534, %fd1535}, [%rd135];
	fma.rn.f64 	%fd1536, %fd1533, %fd1532, %fd1534;
	fma.rn.f64 	%fd1537, %fd1536, %fd1532, %fd1535;
	ld.global.nc.v2.f64 	{%fd1538, %fd1539}, [%rd135+16];
	fma.rn.f64 	%fd1540, %fd1537, %fd1532, %fd1538;
	fma.rn.f64 	%fd1541, %fd1540, %fd1532, %fd1539;
	ld.global.nc.v2.f64 	{%fd1542, %fd1543}, [%rd135+32];
	fma.rn.f64 	%fd1544, %fd1541, %fd1532, %fd1542;
	fma.rn.f64 	%fd1545, %fd1544, %fd1532, %fd1543;
	fma.rn.f64 	%fd1546, %fd1545, %fd4085, %fd4085;
	fma.rn.f64 	%fd1547, %fd1545, %fd1532, 0d3FF0000000000000;
	selp.f64 	%fd1548, %fd1547, %fd1546, %p148;
	and.b32  	%r509, %r947, 2;
	setp.eq.s32 	%p149, %r509, 0;
	mov.f64 	%fd1549, 0d0000000000000000;
	sub.f64 	%fd1550, %fd1549, %fd1548;
	selp.f64 	%fd212, %fd1548, %fd1550, %p149;
	{
	.reg .b32 %temp; 
	mov.b64 	{%temp, %r116}, %fd212;
	}
	abs.f64 	%fd213, %fd212;
	{
	.reg .b32 %temp; 
	mov.b64 	{%temp, %r510}, %fd213;
	}
	setp.gt.s32 	%p150, %r510, 1071801957;
	@%p150 bra 	$L__BB3_172;
	mul.f64 	%fd1591, %fd212, %fd212;
	fma.rn.f64 	%fd1592, %fd1591, 0d3FB0066BDC1895E9, 0dBFB3823B180754AF;
	fma.rn.f64 	%fd1593, %fd1592, %fd1591, 0d3FB11E52CC2F79AE;
	fma.rn.f64 	%fd1594, %fd1593, %fd1591, 0dBF924EAF3526861B;
	fma.rn.f64 	%fd1595, %fd1594, %fd1591, 0d3F91DF02A31E6CB7;
	fma.rn.f64 	%fd1596, %fd1595, %fd1591, 0d3F847D18B0EEC6CC;
	fma.rn.f64 	%fd1597, %fd1596, %fd1591, 0d3F8D0AF961BA53B0;
	fma.rn.f64 	%fd1598, %fd1597, %fd1591, 0d3F91BF7734CF1C48;
	fma.rn.f64 	%fd1599, %fd1598, %fd1591, 0d3F96E91483144EF7;
	fma.rn.f64 	%fd1600, %fd1599, %fd1591, 0d3F9F1C6E0A4F9F81;
	fma.rn.f64 	%fd1601, %fd1600, %fd1591, 0d3FA6DB6DC27FA92B;
	fma.rn.f64 	%fd1602, %fd1601, %fd1591, 0d3FB333333320F91B;
	fma.rn.f64 	%fd1603, %fd1602, %fd1591, 0d3FC5555555555F4D;
	mul.f64 	%fd1604, %fd1591, %fd1603;
	fma.rn.f64 	%fd214, %fd1604, %fd213, %fd213;
	setp.gt.s32 	%p154, %r116, -1;
	@%p154 bra 	$L__BB3_171;
	mov.f64 	%fd1609, 0d3C91A62633145C07;
	add.rn.f64 	%fd1610, %fd214, %fd1609;
	mov.f64 	%fd1611, 0d3FF921FB54442D18;
	add.rn.f64 	%fd4086, %fd1611, %fd1610;
	bra.uni 	$L__BB3_173;
$L__BB3_171:
	mov.f64 	%fd1605, 0dBC91A62633145C07;
	add.rn.f64 	%fd1606, %fd214, %fd1605;
	neg.f64 	%fd1607, %fd1606;
	mov.f64 	%fd1608, 0d3FF921FB54442D18;
	add.rn.f64 	%fd4086, %fd1608, %fd1607;
	bra.uni 	$L__BB3_173;
$L__BB3_172:
	mov.f64 	%fd1551, 0d3FF0000000000000;
	sub.f64 	%fd1552, %fd1551, %fd213;
	{
	.reg .b32 %temp; 
	mov.b64 	{%r511, %temp}, %fd1552;
	}
	{
	.reg .b32 %temp; 
	mov.b64 	{%temp, %r512}, %fd1552;
	}
	add.s32 	%r513, %r512, -1048576;
	mov.b64 	%fd1553, {%r511, %r513};
	rsqrt.approx.ftz.f64 	%fd1554, %fd1553;
	{
	.reg .b32 %temp; 
	mov.b64 	{%r514, %temp}, %fd1554;
	}
	{
	.reg .b32 %temp; 
	mov.b64 	{%temp, %r515}, %fd1554;
	}
	add.s32 	%r516, %r515, -1048576;
	mov.b64 	%fd1555, {%r514, %r516};
	mul.f64 	%fd1556, %fd1553, %fd1554;
	neg.f64 	%fd1557, %fd1556;
	fma.rn.f64 	%fd1558, %fd1556, %fd1557, %fd1553;
	fma.rn.f64 	%fd1559, %fd1558, %fd1555, %fd1556;
	neg.f64 	%fd1560, %fd1559;
	fma.rn.f64 	%fd1561, %fd1554, %fd1560, 0d3FF0000000000000;
	fma.rn.f64 	%fd1562, %fd1561, %fd1555, %fd1555;
	fma.rn.f64 	%fd1563, %fd1559, %fd1560, %fd1553;
	fma.rn.f64 	%fd1564, %fd1563, %fd1562, %fd1559;
	{
	.reg .b32 %temp; 
	mov.b64 	{%r517, %temp}, %fd1564;
	}
	{
	.reg .b32 %temp; 
	mov.b64 	{%temp, %r518}, %fd1564;
	}
	add.s32 	%r519, %r518, 1048576;
	mov.b64 	%fd1565, {%r517, %r519};
	fma.rn.f64 	%fd1566, %fd1552, 0d3EC715B371155F70, 0dBEBAC2FE66FAAC4B;
	fma.rn.f64 	%fd1567, %fd1566, %fd1552, 0d3ED9A9B88EFCD9B8;
	fma.rn.f64 	%fd1568, %fd1567, %fd1552, 0d3EDD0F40A8A0C4C3;
	fma.rn.f64 	%fd1569, %fd1568, %fd1552, 0d3EF46D4CFA9E0E1F;
	fma.rn.f64 	%fd1570, %fd1569, %fd1552, 0d3F079C168D1E2422;
	fma.rn.f64 	%fd1571, %fd1570, %fd1552, 0d3F1C9A88C3BCA540;
	fma.rn.f64 	%fd1572, %fd1571, %fd1552, 0d3F31C4E64BD476DF;
	fma.rn.f64 	%fd1573, %fd1572, %fd1552, 0d3F46E8BA60009C8F;
	fma.rn.f64 	%fd1574, %fd1573, %fd1552, 0d3F5F1C71C62B05A2;
	fma.rn.f64 	%fd1575, %fd1574, %fd1552, 0d3F76DB6DB6DC9F2C;
	fma.rn.f64 	%fd1576, %fd1575, %fd1552, 0d3F9333333333329C;
	fma.rn.f64 	%fd1577, %fd1576, %fd1552, 0d3FB5555555555555;
	setp.lt.s32 	%p151, %r512, 1;
	mov.f64 	%fd1578, 0d0000000000000000;
	mul.rn.f64 	%fd1579, %fd213, %fd1578;
	mul.f64 	%fd1580, %fd1552, %fd1577;
	fma.rn.f64 	%fd1581, %fd1580, %fd1565, %fd1565;
	selp.f64 	%fd1582, %fd1579, %fd1581, %p151;
	setp.lt.s32 	%p152, %r512, 0;
	mov.f64 	%fd1583, 0d7FF0000000000000;
	mul.rn.f64 	%fd1584, %fd1582, %fd1583;
	selp.f64 	%fd1585, %fd1584, %fd1582, %p152;
	setp.lt.s32 	%p153, %r116, 0;
	mov.f64 	%fd1586, 0dBCA1A62633145C07;
	add.rn.f64 	%fd1587, %fd1585, %fd1586;
	neg.f64 	%fd1588, %fd1587;
	mov.f64 	%fd1589, 0d400921FB54442D18;
	add.rn.f64 	%fd1590, %fd1589, %fd1588;
	selp.f64 	%fd4086, %fd1590, %fd1585, %p153;
$L__BB3_173:
	setp.leu.f64 	%p155, %fd2, 0d0000000000000000;
	mul.f64 	%fd1612, %fd10, %fd4086;
	sub.f64 	%fd219, %fd1612, %fd642;
	@%p155 bra 	$L__BB3_175;
	mul.f64 	%fd1617, %fd219, %fd219;
	sub.f64 	%fd1618, %fd101, %fd1617;
	sqrt.rn.f64 	%fd1619, %fd1618;
	add.f64 	%fd4087, %fd643, %fd1619;
	bra.uni 	$L__BB3_176;
$L__BB3_175:
	mul.f64 	%fd1613, %fd219, %fd219;
	sub.f64 	%fd1614, %fd101, %fd1613;
	sqrt.rn.f64 	%fd1615, %fd1614;
	neg.f64 	%fd1616, %fd1615;
	sub.f64 	%fd4087, %fd1616, %fd643;
$L__BB3_176:
	setp.neu.f64 	%p156, %fd13, 0d7FF0000000000000;
	@%p156 bra 	$L__BB3_178;
	mov.f64 	%fd1625, 0d0000000000000000;
	mul.rn.f64 	%fd4089, %fd12, %fd1625;
	mov.b32 	%r949, 1;
	bra.uni 	$L__BB3_181;
$L__BB3_178:
	mul.f64 	%fd1620, %fd12, 0d3FE45F306DC9C883;
	cvt.rni.s32.f64 	%r948, %fd1620;
	cvt.rn.f64.s32 	%fd1621, %r948;
	fma.rn.f64 	%fd1622, %fd1621, 0dBFF921FB54442D18, %fd12;
	fma.rn.f64 	%fd1623, %fd1621, 0dBC91A62633145C00, %fd1622;
	fma.rn.f64 	%fd4089, %fd1621, 0dB97B839A252049C0, %fd1623;
	setp.ltu.f64 	%p157, %fd13, 0d41E0000000000000;
	@%p157 bra 	$L__BB3_180;
	{ // callseq 14, 0
	.param .b64 param0;
	st.param.f64 	[param0], %fd12;
	.param .align 16 .b8 retval0[16];
	call.uni (retval0), 
	__internal_trig_reduction_slowpathd, 
	(
	param0
	);
	ld.param.f64 	%fd4089, [retval0];
	ld.param.b32 	%r948, [retval0+8];
	} // callseq 14
$L__BB3_180:
	add.s32 	%r949, %r948, 1;
$L__BB3_181:
	shl.b32 	%r522, %r949, 6;
	cvt.u64.u32 	%rd136, %r522;
	and.b64  	%rd137, %rd136, 64;
	add.s64 	%rd139, %rd134, %rd137;
	mul.rn.f64 	%fd1626, %fd4089, %fd4089;
	and.b32  	%r523, %r949, 1;
	setp.eq.b32 	%p158, %r523, 1;
	selp.f64 	%fd1627, 0dBDA8FF8320FD8164, 0d3DE5DB65F9785EBA, %p158;
	ld.global.nc.v2.f64 	{%fd1628, %fd1629}, [%rd139];
	fma.rn.f64 	%fd1630, %fd1627, %fd1626, %fd1628;
	fma.rn.f64 	%fd1631, %fd1630, %fd1626, %fd1629;
	ld.global.nc.v2.f64 	{%fd1632, %fd1633}, [%rd139+16];
	fma.rn.f64 	%fd1634, %fd1631, %fd1626, %fd1632;
	fma.rn.f64 	%fd1635, %fd1634, %fd1626, %fd1633;
	ld.global.nc.v2.f64 	{%fd1636, %fd1637}, [%rd139+32];
	fma.rn.f64 	%fd1638, %fd1635, %fd1626, %fd1636;
	fma.rn.f64 	%fd1639, %fd1638, %fd1626, %fd1637;
	fma.rn.f64 	%fd1640, %fd1639, %fd4089, %fd4089;
	fma.rn.f64 	%fd1641, %fd1639, %fd1626, 0d3FF0000000000000;
	selp.f64 	%fd1642, %fd1641, %fd1640, %p158;
	and.b32  	%r524, %r949, 2;
	setp.eq.s32 	%p159, %r524, 0;
	mov.f64 	%fd1643, 0d0000000000000000;
	sub.f64 	%fd1644, %fd1643, %fd1642;
	selp.f64 	%fd228, %fd1642, %fd1644, %p159;
	{
	.reg .b32 %temp; 
	mov.b64 	{%temp, %r122}, %fd228;
	}
	abs.f64 	%fd229, %fd228;
	{
	.reg .b32 %temp; 
	mov.b64 	{%temp, %r525}, %fd229;
	}
	setp.gt.s32 	%p160, %r525, 1071801957;
	@%p160 bra 	$L__BB3_185;
	mul.f64 	%fd1685, %fd228, %fd228;
	fma.rn.f64 	%fd1686, %fd1685, 0d3FB0066BDC1895E9, 0dBFB3823B180754AF;
	fma.rn.f64 	%fd1687, %fd1686, %fd1685, 0d3FB11E52CC2F79AE;
	fma.rn.f64 	%fd1688, %fd1687, %fd1685, 0dBF924EAF3526861B;
	fma.rn.f64 	%fd1689, %fd1688, %fd1685, 0d3F91DF02A31E6CB7;
	fma.rn.f64 	%fd1690, %fd1689, %fd1685, 0d3F847D18B0EEC6CC;
	fma.rn.f64 	%fd1691, %fd1690, %fd1685, 0d3F8D0AF961BA53B0;
	fma.rn.f64 	%fd1692, %fd1691, %fd1685, 0d3F91BF7734CF1C48;
	fma.rn.f64 	%fd1693, %fd1692, %fd1685, 0d3F96E91483144EF7;
	fma.rn.f64 	%fd1694, %fd1693, %fd1685, 0d3F9F1C6E0A4F9F81;
	fma.rn.f64 	%fd1695, %fd1694, %fd1685, 0d3FA6DB6DC27FA92B;
	fma.rn.f64 	%fd1696, %fd1695, %fd1685, 0d3FB333333320F91B;
	fma.rn.f64 	%fd1697, %fd1696, %fd1685, 0d3FC5555555555F4D;
	mul.f64 	%fd1698, %fd1685, %fd1697;
	fma.rn.f64 	%fd230, %fd1698, %fd229, %fd229;
	setp.gt.s32 	%p164, %r122, -1;
	@%p164 bra 	$L__BB3_184;
	mov.f64 	%fd1703, 0d3C91A62633145C07;
	add.rn.f64 	%fd1704, %fd230, %fd1703;
	mov.f64 	%fd1705, 0d3FF921FB54442D18;
	add.rn.f64 	%fd4090, %fd1705, %fd1704;
	bra.uni 	$L__BB3_186;
$L__BB3_184:
	mov.f64 	%fd1699, 0dBC91A62633145C07;
	add.rn.f64 	%fd1700, %fd230, %fd1699;
	neg.f64 	%fd1701, %fd1700;
	mov.f64 	%fd1702, 0d3FF921FB54442D18;
	add.rn.f64 	%fd4090, %fd1702, %fd1701;
	bra.uni 	$L__BB3_186;
$L__BB3_185:
	mov.f64 	%fd1645, 0d3FF0000000000000;
	sub.f64 	%fd1646, %fd1645, %fd229;
	{
	.reg .b32 %temp; 
	mov.b64 	{%r526, %temp}, %fd1646;
	}
	{
	.reg .b32 %temp; 
	mov.b64 	{%temp, %r527}, %fd1646;
	}
	add.s32 	%r528, %r527, -1048576;
	mov.b64 	%fd1647, {%r526, %r528};
	rsqrt.approx.ftz.f64 	%fd1648, %fd1647;
	{
	.reg .b32 %temp; 
	mov.b64 	{%r529, %temp}, %fd1648;
	}
	{
	.reg .b32 %temp; 
	mov.b64 	{%temp, %r530}, %fd1648;
	}
	add.s32 	%r531, %r530, -1048576;
	mov.b64 	%fd1649, {%r529, %r531};
	mul.f64 	%fd1650, %fd1647, %fd1648;
	neg.f64 	%fd1651, %fd1650;
	fma.rn.f64 	%fd1652, %fd1650, %fd1651, %fd1647;
	fma.rn.f64 	%fd1653, %fd1652, %fd1649, %fd1650;
	neg.f64 	%fd1654, %fd1653;
	fma.rn.f64 	%fd1655, %fd1648, %fd1654, 0d3FF0000000000000;
	fma.rn.f64 	%fd1656, %fd1655, %fd1649, %fd1649;
	fma.rn.f64 	%fd1657, %fd1653, %fd1654, %fd1647;
	fma.rn.f64 	%fd1658, %fd1657, %fd1656, %fd1653;
	{
	.reg .b32 %temp; 
	mov.b64 	{%r532, %temp}, %fd1658;
	}
	{
	.reg .b32 %temp; 
	mov.b64 	{%temp, %r533}, %fd1658;
	}
	add.s32 	%r534, %r533, 1048576;
	mov.b64 	%fd1659, {%r532, %r534};
	fma.rn.f64 	%fd1660, %fd1646, 0d3EC715B371155F70, 0dBEBAC2FE66FAAC4B;
	fma.rn.f64 	%fd1661, %fd1660, %fd1646, 0d3ED9A9B88EFCD9B8;
	fma.rn.f64 	%fd1662, %fd1661, %fd1646, 0d3EDD0F40A8A0C4C3;
	fma.rn.f64 	%fd1663, %fd1662, %fd1646, 0d3EF46D4CFA9E0E1F;
	fma.rn.f64 	%fd1664, %fd1663, %fd1646, 0d3F079C168D1E2422;
	fma.rn.f64 	%fd1665, %fd1664, %fd1646, 0d3F1C9A88C3BCA540;
	fma.rn.f64 	%fd1666, %fd1665, %fd1646, 0d3F31C4E64BD476DF;
	fma.rn.f64 	%fd1667, %fd1666, %fd1646, 0d3F46E8BA60009C8F;
	fma.rn.f64 	%fd1668, %fd1667, %fd1646, 0d3F5F1C71C62B05A2;
	fma.rn.f64 	%fd1669, %fd1668, %fd1646, 0d3F76DB6DB6DC9F2C;
	fma.rn.f64 	%fd1670, %fd1669, %fd1646, 0d3F9333333333329C;
	fma.rn.f64 	%fd1671, %fd1670, %fd1646, 0d3FB5555555555555;
	setp.lt.s32 	%p161, %r527, 1;
	mov.f64 	%fd1672, 0d0000000000000000;
	mul.rn.f64 	%fd1673, %fd229, %fd1672;
	mul.f64 	%fd1674, %fd1646, %fd1671;
	fma.rn.f64 	%fd1675, %fd1674, %fd1659, %fd1659;
	selp.f64 	%fd1676, %fd1673, %fd1675, %p161;
	setp.lt.s32 	%p162, %r527, 0;
	mov.f64 	%fd1677, 0d7FF0000000000000;
	mul.rn.f64 	%fd1678, %fd1676, %fd1677;
	selp.f64 	%fd1679, %fd1678, %fd1676, %p162;
	setp.lt.s32 	%p163, %r122, 0;
	mov.f64 	%fd1680, 0dBCA1A62633145C07;
	add.rn.f64 	%fd1681, %fd1679, %fd1680;
	neg.f64 	%fd1682, %fd1681;
	mov.f64 	%fd1683, 0d400921FB54442D18;
	add.rn.f64 	%fd1684, %fd1683, %fd1682;
	selp.f64 	%fd4090, %fd1684, %fd1679, %p163;
$L__BB3_186:
	setp.neu.f64 	%p165, %fd13, 0d7FF0000000000000;
	@%p165 bra 	$L__BB3_188;
	mov.f64 	%fd1711, 0d0000000000000000;
	mul.rn.f64 	%fd4091, %fd12, %fd1711;
	mov.b32 	%r950, 0;
	bra.uni 	$L__BB3_190;
$L__BB3_188:
	mul.f64 	%fd1706, %fd12, 0d3FE45F306DC9C883;
	cvt.rni.s32.f64 	%r950, %fd1706;
	cvt.rn.f64.s32 	%fd1707, %r950;
	fma.rn.f64 	%fd1708, %fd1707, 0dBFF921FB54442D18, %fd12;
	fma.rn.f64 	%fd1709, %fd1707, 0dBC91A62633145C00, %fd1708;
	fma.rn.f64 	%fd4091, %fd1707, 0dB97B839A252049C0, %fd1709;
	setp.ltu.f64 	%p166, %fd13, 0d41E0000000000000;
	@%p166 bra 	$L__BB3_190;
	{ // callseq 15, 0
	.param .b64 param0;
	st.param.f64 	[param0], %fd12;
	.param .align 16 .b8 retval0[16];
	call.uni (retval0), 
	__internal_trig_reduction_slowpathd, 
	(
	param0
	);
	ld.param.f64 	%fd4091, [retval0];
	ld.param.b32 	%r950, [retval0+8];
	} // callseq 15
$L__BB3_190:
	setp.neu.f64 	%p167, %fd146, 0d7FF0000000000000;
	shl.b32 	%r537, %r950, 6;
	cvt.u64.u32 	%rd140, %r537;
	and.b64  	%rd141, %rd140, 64;
	add.s64 	%rd143, %rd134, %rd141;
	mul.rn.f64 	%fd1712, %fd4091, %fd4091;
	and.b32  	%r538, %r950, 1;
	setp.eq.b32 	%p168, %r538, 1;
	selp.f64 	%fd1713, 0dBDA8FF8320FD8164, 0d3DE5DB65F9785EBA, %p168;
	ld.global.nc.v2.f64 	{%fd1714, %fd1715}, [%rd143];
	fma.rn.f64 	%fd1716, %fd1713, %fd1712, %fd1714;
	fma.rn.f64 	%fd1717, %fd1716, %fd1712, %fd1715;
	ld.global.nc.v2.f64 	{%fd1718, %fd1719}, [%rd143+16];
	fma.rn.f64 	%fd1720, %fd1717, %fd1712, %fd1718;
	fma.rn.f64 	%fd1721, %fd1720, %fd1712, %fd1719;
	ld.global.nc.v2.f64 	{%fd1722, %fd1723}, [%rd143+32];
	fma.rn.f64 	%fd1724, %fd1721, %fd1712, %fd1722;
	fma.rn.f64 	%fd1725, %fd1724, %fd1712, %fd1723;
	fma.rn.f64 	%fd1726, %fd1725, %fd4091, %fd4091;
	fma.rn.f64 	%fd1727, %fd1725, %fd1712, 0d3FF0000000000000;
	selp.f64 	%fd1728, %fd1727, %fd1726, %p168;
	and.b32  	%r539, %r950, 2;
	setp.eq.s32 	%p169, %r539, 0;
	mov.f64 	%fd1729, 0d0000000000000000;
	sub.f64 	%fd1730, %fd1729, %fd1728;
	selp.f64 	%fd1731, %fd1728, %fd1730, %p169;
	add.f64 	%fd1732, %fd4090, %fd4090;
	mov.f64 	%fd1733, 0d400921FB54442D11;
	sub.f64 	%fd1734, %fd1733, %fd1732;
	mul.f64 	%fd1735, %fd642, %fd1734;
	mul.f64 	%fd239, %fd1735, %fd1731;
	sub.f64 	%fd1736, %fd1733, %fd4090;
	mul.f64 	%fd1737, %fd101, %fd1736;
	mul.f64 	%fd1738, %fd4090, %fd1737;
	sqrt.rn.f64 	%fd240, %fd1738;
	@%p167 bra 	$L__BB3_192;
	mov.f64 	%fd1744, 0d0000000000000000;
	mul.rn.f64 	%fd4093, %fd145, %fd1744;
	mov.b32 	%r952, 1;
	bra.uni 	$L__BB3_195;
$L__BB3_192:
	mul.f64 	%fd1739, %fd145, 0d3FE45F306DC9C883;
	cvt.rni.s32.f64 	%r951, %fd1739;
	cvt.rn.f64.s32 	%fd1740, %r951;
	fma.rn.f64 	%fd1741, %fd1740, 0dBFF921FB54442D18, %fd145;
	fma.rn.f64 	%fd1742, %fd1740, 0dBC91A62633145C00, %fd1741;
	fma.rn.f64 	%fd4093, %fd1740, 0dB97B839A252049C0, %fd1742;
	setp.ltu.f64 	%p170, %fd146, 0d41E0000000000000;
	@%p170 bra 	$L__BB3_194;
	{ // callseq 16, 0
	.param .b64 param0;
	st.param.f64 	[param0], %fd145;
	.param .align 16 .b8 retval0[16];
	call.uni (retval0), 
	__internal_trig_reduction_slowpathd, 
	(
	param0
	);
	ld.param.f64 	%fd4093, [retval0];
	ld.param.b32 	%r951, [retval0+8];
	} // callseq 16
$L__BB3_194:
	add.s32 	%r952, %r951, 1;
$L__BB3_195:
	shl.b32 	%r542, %r952, 6;
	cvt.u64.u32 	%rd144, %r542;
	and.b64  	%rd145, %rd144, 64;
	add.s64 	%rd147, %rd134, %rd145;
	mul.rn.f64 	%fd1745, %fd4093, %fd4093;
	and.b32  	%r543, %r952, 1;
	setp.eq.b32 	%p171, %r543, 1;
	selp.f64 	%fd1746, 0dBDA8FF8320FD8164, 0d3DE5DB65F9785EBA, %p171;
	ld.global.nc.v2.f64 	{%fd1747, %fd1748}, [%rd147];
	fma.rn.f64 	%fd1749, %fd1746, %fd1745, %fd1747;
	fma.rn.f64 	%fd1750, %fd1749, %fd1745, %fd1748;
	ld.global.nc.v2.f64 	{%fd1751, %fd1752}, [%rd147+16];
	fma.rn.f64 	%fd1753, %fd1750, %fd1745, %fd1751;
	fma.rn.f64 	%fd1754, %fd1753, %fd1745, %fd1752;
	ld.global.nc.v2.f64 	{%fd1755, %fd1756}, [%rd147+32];
	fma.rn.f64 	%fd1757, %fd1754, %fd1745, %fd1755;
	fma.rn.f64 	%fd1758, %fd1757, %fd1745, %fd1756;
	fma.rn.f64 	%fd1759, %fd1758, %fd4093, %fd4093;
	fma.rn.f64 	%fd1760, %fd1758, %fd1745, 0d3FF0000000000000;
	selp.f64 	%fd1761, %fd1760, %fd1759, %p171;
	and.b32  	%r544, %r952, 2;
	setp.eq.s32 	%p172, %r544, 0;
	mov.f64 	%fd1762, 0d0000000000000000;
	sub.f64 	%fd1763, %fd1762, %fd1761;
	selp.f64 	%fd1764, %fd1761, %fd1763, %p172;
	mov.f64 	%fd1765, 0d3FF0000000000000;
	sub.f64 	%fd1766, %fd1765, %fd1764;
	sqrt.rn.f64 	%fd1767, %fd1766;
	mul.f64 	%fd1768, %fd240, 0d3FF6A09E667F3BCD;
	mul.f64 	%fd1769, %fd1768, %fd1767;
	setp.gt.f64 	%p173, %fd4087, 0d0000000000000000;
	neg.f64 	%fd1770, %fd239;
	selp.f64 	%fd1771, %fd239, %fd1770, %p173;
	div.rn.f64 	%fd1772, %fd1771, %fd1769;
	sub.f64 	%fd1773, %fd4087, %fd2;
	fma.rn.f64 	%fd4107, %fd1773, %fd1772, %fd152;
	mul.f64 	%fd247, %fd4106, 0d400921FB54442D11;
	div.rn.f64 	%fd248, %fd247, %fd9;
	abs.f64 	%fd249, %fd248;
	setp.neu.f64 	%p174, %fd249, 0d7FF0000000000000;
	@%p174 bra 	$L__BB3_197;
	mov.f64 	%fd1779, 0d0000000000000000;
	mul.rn.f64 	%fd4095, %fd248, %fd1779;
	mov.b32 	%r954, 1;
	bra.uni 	$L__BB3_200;
$L__BB3_197:
	mul.f64 	%fd1774, %fd248, 0d3FE45F306DC9C883;
	cvt.rni.s32.f64 	%r953, %fd1774;
	cvt.rn.f64.s32 	%fd1775, %r953;
	fma.rn.f64 	%fd1776, %fd1775, 0dBFF921FB54442D18, %fd248;
	fma.rn.f64 	%fd1777, %fd1775, 0dBC91A62633145C00, %fd1776;
	fma.rn.f64 	%fd4095, %fd1775, 0dB97B839A252049C0, %fd1777;
	setp.ltu.f64 	%p175, %fd249, 0d41E0000000000000;
	@%p175 bra 	$L__BB3_199;
	{ // callseq 17, 0
	.param .b64 param0;
	st.param.f64 	[param0], %fd248;
	.param .align 16 .b8 retval0[16];
	call.uni (retval0), 
	__internal_trig_reduction_slowpathd, 
	(
	param0
	);
	ld.param.f64 	%fd4095, [retval0];
	ld.param.b32 	%r953, [retval0+8];
	} // callseq 17
$L__BB3_199:
	add.s32 	%r954, %r953, 1;
$L__BB3_200:
	shl.b32 	%r547, %r954, 6;
	cvt.u64.u32 	%rd148, %r547;
	and.b64  	%rd149, %rd148, 64;
	add.s64 	%rd151, %rd134, %rd149;
	mul.rn.f64 	%fd1780, %fd4095, %fd4095;
	and.b32  	%r548, %r954, 1;
	setp.eq.b32 	%p176, %r548, 1;
	selp.f64 	%fd1781, 0dBDA8FF8320FD8164, 0d3DE5DB65F9785EBA, %p176;
	ld.global.nc.v2.f64 	{%fd1782, %fd1783}, [%rd151];
	fma.rn.f64 	%fd1784, %fd1781, %fd1780, %fd1782;
	fma.rn.f64 	%fd1785, %fd1784, %fd1780, %fd1783;
	ld.global.nc.v2.f64 	{%fd1786, %fd1787}, [%rd151+16];
	fma.rn.f64 	%fd1788, %fd1785, %fd1780, %fd1786;
	fma.rn.f64 	%fd1789, %fd1788, %fd1780, %fd1787;
	ld.global.nc.v2.f64 	{%fd1790, %fd1791}, [%rd151+32];
	fma.rn.f64 	%fd1792, %fd1789, %fd1780, %fd1790;
	fma.rn.f64 	%fd1793, %fd1792, %fd1780, %fd1791;
	fma.rn.f64 	%fd1794, %fd1793, %fd4095, %fd4095;
	fma.rn.f64 	%fd1795, %fd1793, %fd1780, 0d3FF0000000000000;
	selp.f64 	%fd1796, %fd1795, %fd1794, %p176;
	and.b32  	%r549, %r954, 2;
	setp.eq.s32 	%p177, %r549, 0;
	mov.f64 	%fd1797, 0d0000000000000000;
	sub.f64 	%fd1798, %fd1797, %fd1796;
	selp.f64 	%fd255, %fd1796, %fd1798, %p177;
	{
	.reg .b32 %temp; 
	mov.b64 	{%temp, %r136}, %fd255;
	}
	abs.f64 	%fd256, %fd255;
	{
	.reg .b32 %temp; 
	mov.b64 	{%temp, %r550}, %fd256;
	}
	setp.gt.s32 	%p178, %r550, 1071801957;
	@%p178 bra 	$L__BB3_204;
	mul.f64 	%fd1839, %fd255, %fd255;
	fma.rn.f64 	%fd1840, %fd1839, 0d3FB0066BDC1895E9, 0dBFB3823B180754AF;
	fma.rn.f64 	%fd1841, %fd1840, %fd1839, 0d3FB11E52CC2F79AE;
	fma.rn.f64 	%fd1842, %fd1841, %fd1839, 0dBF924EAF3526861B;
	fma.rn.f64 	%fd1843, %fd1842, %fd1839, 0d3F91DF02A31E6CB7;
	fma.rn.f64 	%fd1844, %fd1843, %fd1839, 0d3F847D18B0EEC6CC;
	fma.rn.f64 	%fd1845, %fd1844, %fd1839, 0d3F8D0AF961BA53B0;
	fma.rn.f64 	%fd1846, %fd1845, %fd1839, 0d3F91BF7734CF1C48;
	fma.rn.f64 	%fd1847, %fd1846, %fd1839, 0d3F96E91483144EF7;
	fma.rn.f64 	%fd1848, %fd1847, %fd1839, 0d3F9F1C6E0A4F9F81;
	fma.rn.f64 	%fd1849, %fd1848, %fd1839, 0d3FA6DB6DC27FA92B;
	fma.rn.f64 	%fd1850, %fd1849, %fd1839, 0d3FB333333320F91B;
	fma.rn.f64 	%fd1851, %fd1850, %fd1839, 0d3FC5555555555F4D;
	mul.f64 	%fd1852, %fd1839, %fd1851;
	fma.rn.f64 	%fd257, %fd1852, %fd256, %fd256;
	setp.gt.s32 	%p182, %r136, -1;
	@%p182 bra 	$L__BB3_203;
	mov.f64 	%fd1857, 0d3C91A62633145C07;
	add.rn.f64 	%fd1858, %fd257, %fd1857;
	mov.f64 	%fd1859, 0d3FF921FB54442D18;
	add.rn.f64 	%fd4096, %fd1859, %fd1858;
	bra.uni 	$L__BB3_205;
$L__BB3_203:
	mov.f64 	%fd1853, 0dBC91A62633145C07;
	add.rn.f64 	%fd1854, %fd257, %fd1853;
	neg.f64 	%fd1855, %fd1854;
	mov.f64 	%fd1856, 0d3FF921FB54442D18;
	add.rn.f64 	%fd4096, %fd1856, %fd1855;
	bra.uni 	$L__BB3_205;
$L__BB3_204:
	mov.f64 	%fd1799, 0d3FF0000000000000;
	sub.f64 	%fd1800, %fd1799, %fd256;
	{
	.reg .b32 %temp; 
	mov.b64 	{%r551, %temp}, %fd1800;
	}
	{
	.reg .b32 %temp; 
	mov.b64 	{%temp, %r552}, %fd1800;
	}
	add.s32 	%r553, %r552, -1048576;
	mov.b64 	%fd1801, {%r551, %r553};
	rsqrt.approx.ftz.f64 	%fd1802, %fd1801;
	{
	.reg .b32 %temp; 
	mov.b64 	{%r554, %temp}, %fd1802;
	}
	{
	.reg .b32 %temp; 
	mov.b64 	{%temp, %r555}, %fd1802;
	}
	add.s32 	%r556, %r555, -1048576;
	mov.b64 	%fd1803, {%r554, %r556};
	mul.f64 	%fd1804, %fd1801, %fd1802;
	neg.f64 	%fd1805, %fd1804;
	fma.rn.f64 	%fd1806, %fd1804, %fd1805, %fd1801;
	fma.rn.f64 	%fd1807, %fd1806, %fd1803, %fd1804;
	neg.f64 	%fd1808, %fd1807;
	fma.rn.f64 	%fd1809, %fd1802, %fd1808, 0d3FF0000000000000;
	fma.rn.f64 	%fd1810, %fd1809, %fd1803, %fd1803;
	fma.rn.f64 	%fd1811, %fd1807, %fd1808, %fd1801;
	fma.rn.f64 	%fd1812, %fd1811, %fd1810, %fd1807;
	{
	.reg .b32 %temp; 
	mov.b64 	{%r557, %temp}, %fd1812;
	}
	{
	.reg .b32 %temp; 
	mov.b64 	{%temp, %r558}, %fd1812;
	}
	add.s32 	%r559, %r558, 1048576;
	mov.b64 	%fd1813, {%r557, %r559};
	fma.rn.f64 	%fd1814, %fd1800, 0d3EC715B371155F70, 0dBEBAC2FE66FAAC4B;
	fma.rn.f64 	%fd1815, %fd1814, %fd1800, 0d3ED9A9B88EFCD9B8;
	fma.rn.f64 	%fd1816, %fd1815, %fd1800, 0d3EDD0F40A8A0C4C3;
	fma.rn.f64 	%fd1817, %fd1816, %fd1800, 0d3EF46D4CFA9E0E1F;
	fma.rn.f64 	%fd1818, %fd1817, %fd1800, 0d3F079C168D1E2422;
	fma.rn.f64 	%fd1819, %fd1818, %fd1800, 0d3F1C9A88C3BCA540;
	fma.rn.f64 	%fd1820, %fd1819, %fd1800, 0d3F31C4E64BD476DF;
	fma.rn.f64 	%fd1821, %fd1820, %fd1800, 0d3F46E8BA60009C8F;
	fma.rn.f64 	%fd1822, %fd1821, %fd1800, 0d3F5F1C71C62B05A2;
	fma.rn.f64 	%fd1823, %fd1822, %fd1800, 0d3F76DB6DB6DC9F2C;
	fma.rn.f64 	%fd1824, %fd1823, %fd1800, 0d3F9333333333329C;
	fma.rn.f64 	%fd1825, %fd1824, %fd1800, 0d3FB5555555555555;
	setp.lt.s32 	%p179, %r552, 1;
	mov.f64 	%fd1826, 0d0000000000000000;
	mul.rn.f64 	%fd1827, %fd256, %fd1826;
	mul.f64 	%fd1828, %fd1800, %fd1825;
	fma.rn.f64 	%fd1829, %fd1828, %fd1813, %fd1813;
	selp.f64 	%fd1830, %fd1827, %fd1829, %p179;
	setp.lt.s32 	%p180, %r552, 0;
	mov.f64 	%fd1831, 0d7FF0000000000000;
	mul.rn.f64 	%fd1832, %fd1830, %fd1831;
	selp.f64 	%fd1833, %fd1832, %fd1830, %p180;
	setp.lt.s32 	%p181, %r136, 0;
	mov.f64 	%fd1834, 0dBCA1A62633145C07;
	add.rn.f64 	%fd1835, %fd1833, %fd1834;
	neg.f64 	%fd1836, %fd1835;
	mov.f64 	%fd1837, 0d400921FB54442D18;
	add.rn.f64 	%fd1838, %fd1837, %fd1836;
	selp.f64 	%fd4096, %fd1838, %fd1833, %p181;
$L__BB3_205:
	setp.leu.f64 	%p183, %fd2, 0d0000000000000000;
	mul.f64 	%fd1860, %fd10, %fd4096;
	sub.f64 	%fd262, %fd1860, %fd642;
	@%p183 bra 	$L__BB3_207;
	mul.f64 	%fd1865, %fd262, %fd262;
	sub.f64 	%fd1866, %fd101, %fd1865;
	sqrt.rn.f64 	%fd1867, %fd1866;
	add.f64 	%fd4097, %fd643, %fd1867;
	bra.uni 	$L__BB3_208;
$L__BB3_207:
	mul.f64 	%fd1861, %fd262, %fd262;
	sub.f64 	%fd1862, %fd101, %fd1861;
	sqrt.rn.f64 	%fd1863, %fd1862;
	neg.f64 	%fd1864, %fd1863;
	sub.f64 	%fd4097, %fd1864, %fd643;
$L__BB3_208:
	setp.neu.f64 	%p184, %fd249, 0d7FF0000000000000;
	@%p184 bra 	$L__BB3_210;
	mov.f64 	%fd1873, 0d0000000000000000;
	mul.rn.f64 	%fd4099, %fd248, %fd1873;
	mov.b32 	%r956, 1;
	bra.uni 	$L__BB3_213;
$L__BB3_210:
	mul.f64 	%fd1868, %fd248, 0d3FE45F306DC9C883;
	cvt.rni.s32.f64 	%r955, %fd1868;
	cvt.rn.f64.s32 	%fd1869, %r955;
	fma.rn.f64 	%fd1870, %fd1869, 0dBFF921FB54442D18, %fd248;
	fma.rn.f64 	%fd1871, %fd1869, 0dBC91A62633145C00, %fd1870;
	fma.rn.f64 	%fd4099, %fd1869, 0dB97B839A252049C0, %fd1871;
	setp.ltu.f64 	%p185, %fd249, 0d41E0000000000000;
	@%p185 bra 	$L__BB3_212;
	{ // callseq 18, 0
	.param .b64 param0;
	st.param.f64 	[param0], %fd248;
	.param .align 16 .b8 retval0[16];
	call.uni (retval0), 
	__internal_trig_reduction_slowpathd, 
	(
	param0
	);
	ld.param.f64 	%fd4099, [retval0];
	ld.param.b32 	%r955, [retval0+8];
	} // callseq 18
$L__BB3_212:
	add.s32 	%r956, %r955, 1;
$L__BB3_213:
	shl.b32 	%r562, %r956, 6;
	cvt.u64.u32 	%rd152, %r562;
	and.b64  	%rd153, %rd152, 64;
	add.s64 	%rd155, %rd134, %rd153;
	mul.rn.f64 	%fd1874, %fd4099, %fd4099;
	and.b32  	%r563, %r956, 1;
	setp.eq.b32 	%p186, %r563, 1;
	selp.f64 	%fd1875, 0dBDA8FF8320FD8164, 0d3DE5DB65F9785EBA, %p186;
	ld.global.nc.v2.f64 	{%fd1876, %fd1877}, [%rd155];
	fma.rn.f64 	%fd1878, %fd1875, %fd1874, %fd1876;
	fma.rn.f64 	%fd1879, %fd1878, %fd1874, %fd1877;
	ld.global.nc.v2.f64 	{%fd1880, %fd1881}, [%rd155+16];
	fma.rn.f64 	%fd1882, %fd1879, %fd1874, %fd1880;
	fma.rn.f64 	%fd1883, %fd1882, %fd1874, %fd1881;
	ld.global.nc.v2.f64 	{%fd1884, %fd1885}, [%rd155+32];
	fma.rn.f64 	%fd1886, %fd1883, %fd1874, %fd1884;
	fma.rn.f64 	%fd1887, %fd1886, %fd1874, %fd1885;
	fma.rn.f64 	%fd1888, %fd1887, %fd4099, %fd4099;
	fma.rn.f64 	%fd1889, %fd1887, %fd1874, 0d3FF0000000000000;
	selp.f64 	%fd1890, %fd1889, %fd1888, %p186;
	and.b32  	%r564, %r956, 2;
	setp.eq.s32 	%p187, %r564, 0;
	mov.f64 	%fd1891, 0d0000000000000000;
	sub.f64 	%fd1892, %fd1891, %fd1890;
	selp.f64 	%fd271, %fd1890, %fd1892, %p187;
	{
	.reg .b32 %temp; 
	mov.b64 	{%temp, %r142}, %fd271;
	}
	abs.f64 	%fd272, %fd271;
	{
	.reg .b32 %temp; 
	mov.b64 	{%temp, %r565}, %fd272;
	}
	setp.gt.s32 	%p188, %r565, 1071801957;
	@%p188 bra 	$L__BB3_217;
	mul.f64 	%fd1933, %fd271, %fd271;
	fma.rn.f64 	%fd1934, %fd1933, 0d3FB0066BDC1895E9, 0dBFB3823B180754AF;
	fma.rn.f64 	%fd1935, %fd1934, %fd1933, 0d3FB11E52CC2F79AE;
	fma.rn.f64 	%fd1936, %fd1935, %fd1933, 0dBF924EAF3526861B;
	fma.rn.f64 	%fd1937, %fd1936, %fd1933, 0d3F91DF02A31E6CB7;
	fma.rn.f64 	%fd1938, %fd1937, %fd1933, 0d3F847D18B0EEC6CC;
	fma.rn.f64 	%fd1939, %fd1938, %fd1933, 0d3F8D0AF961BA53B0;
	fma.rn.f64 	%fd1940, %fd1939, %fd1933, 0d3F91BF7734CF1C48;
	fma.rn.f64 	%fd1941, %fd1940, %fd1933, 0d3F96E91483144EF7;
	fma.rn.f64 	%fd1942, %fd1941, %fd1933, 0d3F9F1C6E0A4F9F81;
	fma.rn.f64 	%fd1943, %fd1942, %fd1933, 0d3FA6DB6DC27FA92B;
	fma.rn.f64 	%fd1944, %fd1943, %fd1933, 0d3FB333333320F91B;
	fma.rn.f64 	%fd1945, %fd1944, %fd1933, 0d3FC5555555555F4D;
	mul.f64 	%fd1946, %fd1933, %fd1945;
	fma.rn.f64 	%fd273, %fd1946, %fd272, %fd272;
	setp.gt.s32 	%p192, %r142, -1;
	@%p192 bra 	$L__BB3_216;
	mov.f64 	%fd1951, 0d3C91A62633145C07;
	add.rn.f64 	%fd1952, %fd273, %fd1951;
	mov.f64 	%fd1953, 0d3FF921FB54442D18;
	add.rn.f64 	%fd4100, %fd1953, %fd1952;
	bra.uni 	$L__BB3_218;
$L__BB3_216:
	mov.f64 	%fd1947, 0dBC91A62633145C07;
	add.rn.f64 	%fd1948, %fd273, %fd1947;
	neg.f64 	%fd1949, %fd1948;
	mov.f64 	%fd1950, 0d3FF921FB54442D18;
	add.rn.f64 	%fd4100, %fd1950, %fd1949;
	bra.uni 	$L__BB3_218;
$L__BB3_217:
	mov.f64 	%fd1893, 0d3FF0000000000000;
	sub.f64 	%fd1894, %fd1893, %fd272;
	{
	.reg .b32 %temp; 
	mov.b64 	{%r566, %temp}, %fd1894;
	}
	{
	.reg .b32 %temp; 
	mov.b64 	{%temp, %r567}, %fd1894;
	}
	add.s32 	%r568, %r567, -1048576;
	mov.b64 	%fd1895, {%r566, %r568};
	rsqrt.approx.ftz.f64 	%fd1896, %fd1895;
	{
	.reg .b32 %temp; 
	mov.b64 	{%r569, %temp}, %fd1896;
	}
	{
	.reg .b32 %temp; 
	mov.b64 	{%temp, %r570}, %fd1896;
	}
	add.s32 	%r571, %r570, -1048576;
	mov.b64 	%fd1897, {%r569, %r571};
	mul.f64 	%fd1898, %fd1895, %fd1896;
	neg.f64 	%fd1899, %fd1898;
	fma.rn.f64 	%fd1900, %fd1898, %fd1899, %fd1895;
	fma.rn.f64 	%fd1901, %fd1900, %fd1897, %fd1898;
	neg.f64 	%fd1902, %fd1901;
	fma.rn.f64 	%fd1903, %fd1896, %fd1902, 0d3FF0000000000000;
	fma.rn.f64 	%fd1904, %fd1903, %fd1897, %fd1897;
	fma.rn.f64 	%fd1905, %fd1901, %fd1902, %fd1895;
	fma.rn.f64 	%fd1906, %fd1905, %fd1904, %fd1901;
	{
	.reg .b32 %temp; 
	mov.b64 	{%r572, %temp}, %fd1906;
	}
	{
	.reg .b32 %temp; 
	mov.b64 	{%temp, %r573}, %fd1906;
	}
	add.s32 	%r574, %r573, 1048576;
	mov.b64 	%fd1907, {%r572, %r574};
	fma.rn.f64 	%fd1908, %fd1894, 0d3EC715B371155F70, 0dBEBAC2FE66FAAC4B;
	fma.rn.f64 	%fd1909, %fd1908, %fd1894, 0d3ED9A9B88EFCD9B8;
	fma.rn.f64 	%fd1910, %fd1909, %fd1894, 0d3EDD0F40A8A0C4C3;
	fma.rn.f64 	%fd1911, %fd1910, %fd1894, 0d3EF46D4CFA9E0E1F;
	fma.rn.f64 	%fd1912, %fd1911, %fd1894, 0d3F079C168D1E2422;
	fma.rn.f64 	%fd1913, %fd1912, %fd1894, 0d3F1C9A88C3BCA540;
	fma.rn.f64 	%fd1914, %fd1913, %fd1894, 0d3F31C4E64BD476DF;
	fma.rn.f64 	%fd1915, %fd1914, %fd1894, 0d3F46E8BA60009C8F;
	fma.rn.f64 	%fd1916, %fd1915, %fd1894, 0d3F5F1C71C62B05A2;
	fma.rn.f64 	%fd1917, %fd1916, %fd1894, 0d3F76DB6DB6DC9F2C;
	fma.rn.f64 	%fd1918, %fd1917, %fd1894, 0d3F9333333333329C;
	fma.rn.f64 	%fd1919, %fd1918, %fd1894, 0d3FB5555555555555;
	setp.lt.s32 	%p189, %r567, 1;
	mov.f64 	%fd1920, 0d0000000000000000;
	mul.rn.f64 	%fd1921, %fd272, %fd1920;
	mul.f64 	%fd1922, %fd1894, %fd1919;
	fma.rn.f64 	%fd1923, %fd1922, %fd1907, %fd1907;
	selp.f64 	%fd1924, %fd1921, %fd1923, %p189;
	setp.lt.s32 	%p190, %r567, 0;
	mov.f64 	%fd1925, 0d7FF0000000000000;
	mul.rn.f64 	%fd1926, %fd1924, %fd1925;
	selp.f64 	%fd1927, %fd1926, %fd1924, %p190;
	setp.lt.s32 	%p191, %r142, 0;
	mov.f64 	%fd1928, 0dBCA1A62633145C07;
	add.rn.f64 	%fd1929, %fd1927, %fd1928;
	neg.f64 	%fd1930, %fd1929;
	mov.f64 	%fd1931, 0d400921FB54442D18;
	add.rn.f64 	%fd1932, %fd1931, %fd1930;
	selp.f64 	%fd4100, %fd1932, %fd1927, %p191;
$L__BB3_218:
	setp.neu.f64 	%p193, %fd249, 0d7FF0000000000000;
	@%p193 bra 	$L__BB3_220;
	mov.f64 	%fd1959, 0d0000000000000000;
	mul.rn.f64 	%fd4101, %fd248, %fd1959;
	mov.b32 	%r957, 0;
	bra.uni 	$L__BB3_222;
$L__BB3_220:
	mul.f64 	%fd1954, %fd248, 0d3FE45F306DC9C883;
	cvt.rni.s32.f64 	%r957, %fd1954;
	cvt.rn.f64.s32 	%fd1955, %r957;
	fma.rn.f64 	%fd1956, %fd1955, 0dBFF921FB54442D18, %fd248;
	fma.rn.f64 	%fd1957, %fd1955, 0dBC91A62633145C00, %fd1956;
	fma.rn.f64 	%fd4101, %fd1955, 0dB97B839A252049C0, %fd1957;
	setp.ltu.f64 	%p194, %fd249, 0d41E0000000000000;
	@%p194 bra 	$L__BB3_222;
	{ // callseq 19, 0
	.param .b64 param0;
	st.param.f64 	[param0], %fd248;
	.param .align 16 .b8 retval0[16];
	call.uni (retval0), 
	__internal_trig_reduction_slowpathd, 
	(
	param0
	);
	ld.param.f64 	%fd4101, [retval0];
	ld.param.b32 	%r957, [retval0+8];
	} // callseq 19
$L__BB3_222:
	shl.b32 	%r577, %r957, 6;
	cvt.u64.u32 	%rd156, %r577;
	and.b64  	%rd157, %rd156, 64;
	add.s64 	%rd159, %rd134, %rd157;
	mul.rn.f64 	%fd1960, %fd4101, %fd4101;
	and.b32  	%r578, %r957, 1;
	setp.eq.b32 	%p195, %r578, 1;
	selp.f64 	%fd1961, 0dBDA8FF8320FD8164, 0d3DE5DB65F9785EBA, %p195;
	ld.global.nc.v2.f64 	{%fd1962, %fd1963}, [%rd159];
	fma.rn.f64 	%fd1964, %fd1961, %fd1960, %fd1962;
	fma.rn.f64 	%fd1965, %fd1964, %fd1960, %fd1963;
	ld.global.nc.v2.f64 	{%fd1966, %fd1967}, [%rd159+16];
	fma.rn.f64 	%fd1968, %fd1965, %fd1960, %fd1966;
	fma.rn.f64 	%fd1969, %fd1968, %fd1960, %fd1967;
	ld.global.nc.v2.f64 	{%fd1970, %fd1971}, [%rd159+32];
	fma.rn.f64 	%fd1972, %fd1969, %fd1960, %fd1970;
	fma.rn.f64 	%fd1973, %fd1972, %fd1960, %fd1971;
	fma.rn.f64 	%fd1974, %fd1973, %fd4101, %fd4101;
	fma.rn.f64 	%fd1975, %fd1973, %fd1960, 0d3FF0000000000000;
	selp.f64 	%fd1976, %fd1975, %fd1974, %p195;
	and.b32  	%r579, %r957, 2;
	setp.eq.s32 	%p196, %r579, 0;
	mov.f64 	%fd1977, 0d0000000000000000;
	sub.f64 	%fd1978, %fd1977, %fd1976;
	selp.f64 	%fd1979, %fd1976, %fd1978, %p196;
	add.f64 	%fd1980, %fd4100, %fd4100;
	mov.f64 	%fd1981, 0d400921FB54442D11;
	sub.f64 	%fd1982, %fd1981, %fd1980;
	mul.f64 	%fd1983, %fd642, %fd1982;
	mul.f64 	%fd282, %fd1983, %fd1979;
	sub.f64 	%fd1984, %fd1981, %fd4100;
	mul.f64 	%fd1985, %fd101, %fd1984;
	mul.f64 	%fd1986, %fd4100, %fd1985;
	sqrt.rn.f64 	%fd283, %fd1986;
	div.rn.f64 	%fd284, %fd247, %fd642;
	abs.f64 	%fd285, %fd284;
	setp.neu.f64 	%p197, %fd285, 0d7FF0000000000000;
	@%p197 bra 	$L__BB3_224;
	mov.f64 	%fd1992, 0d0000000000000000;
	mul.rn.f64 	%fd4103, %fd284, %fd1992;
	mov.b32 	%r959, 1;
	bra.uni 	$L__BB3_227;
$L__BB3_224:
	mul.f64 	%fd1987, %fd284, 0d3FE45F306DC9C883;
	cvt.rni.s32.f64 	%r958, %fd1987;
	cvt.rn.f64.s32 	%fd1988, %r958;
	fma.rn.f64 	%fd1989, %fd1988, 0dBFF921FB54442D18, %fd284;
	fma.rn.f64 	%fd1990, %fd1988, 0dBC91A62633145C00, %fd1989;
	fma.rn.f64 	%fd4103, %fd1988, 0dB97B839A252049C0, %fd1990;
	setp.ltu.f64 	%p198, %fd285, 0d41E0000000000000;
	@%p198 bra 	$L__BB3_226;
	{ // callseq 20, 0
	.param .b64 param0;
	st.param.f64 	[param0], %fd284;
	.param .align 16 .b8 retval0[16];
	call.uni (retval0), 
	__internal_trig_reduction_slowpathd, 
	(
	param0
	);
	ld.param.f64 	%fd4103, [retval0];
	ld.param.b32 	%r958, [retval0+8];
	} // callseq 20
$L__BB3_226:
	add.s32 	%r959, %r958, 1;
$L__BB3_227:
	shl.b32 	%r582, %r959, 6;
	cvt.u64.u32 	%rd160, %r582;
	and.b64  	%rd161, %rd160, 64;
	add.s64 	%rd163, %rd134, %rd161;
	mul.rn.f64 	%fd1993, %fd4103, %fd4103;
	and.b32  	%r583, %r959, 1;
	setp.eq.b32 	%p199, %r583, 1;
	selp.f64 	%fd1994, 0dBDA8FF8320FD8164, 0d3DE5DB65F9785EBA, %p199;
	ld.global.nc.v2.f64 	{%fd1995, %fd1996}, [%rd163];
	fma.rn.f64 	%fd1997, %fd1994, %fd1993, %fd1995;
	fma.rn.f64 	%fd1998, %fd1997, %fd1993, %fd1996;
	ld.global.nc.v2.f64 	{%fd1999, %fd2000}, [%rd163+16];
	fma.rn.f64 	%fd2001, %fd1998, %fd1993, %fd1999;
	fma.rn.f64 	%fd2002, %fd2001, %fd1993, %fd2000;
	ld.global.nc.v2.f64 	{%fd2003, %fd2004}, [%rd163+32];
	fma.rn.f64 	%fd2005, %fd2002, %fd1993, %fd2003;
	fma.rn.f64 	%fd2006, %fd2005, %fd1993, %fd2004;
	fma.rn.f64 	%fd2007, %fd2006, %fd4103, %fd4103;
	fma.rn.f64 	%fd2008, %fd2006, %fd1993, 0d3FF0000000000000;
	selp.f64 	%fd2009, %fd2008, %fd2007, %p199;
	and.b32  	%r584, %r959, 2;
	setp.eq.s32 	%p200, %r584, 0;
	mov.f64 	%fd2010, 0d0000000000000000;
	sub.f64 	%fd2011, %fd2010, %fd2009;
	selp.f64 	%fd2012, %fd2009, %fd2011, %p200;
	mov.f64 	%fd2013, 0d3FF0000000000000;
	sub.f64 	%fd2014, %fd2013, %fd2012;
	sqrt.rn.f64 	%fd2015, %fd2014;
	mul.f64 	%fd2016, %fd283, 0d3FF6A09E667F3BCD;
	mul.f64 	%fd2017, %fd2016, %fd2015;
	setp.gt.f64 	%p201, %fd4097, 0d0000000000000000;
	neg.f64 	%fd2018, %fd282;
	selp.f64 	%fd2019, %fd282, %fd2018, %p201;
	div.rn.f64 	%fd2020, %fd2019, %fd2017;
	sub.f64 	%fd2021, %fd4106, %fd1;
	sub.f64 	%fd2022, %fd4097, %fd2;
	fma.rn.f64 	%fd2023, %fd2022, %fd2020, %fd2021;
	mul.f64 	%fd2024, %fd4107, %fd2023;
	setp.geu.f64 	%p202, %fd2024, 0d0000000000000000;
	@%p202 bra 	$L__BB3_262;
	mov.b32 	%r960, 0;
	mov.f64 	%fd4104, %fd1;
	mov.f64 	%fd4105, %fd1;
$L__BB3_229:
	add.f64 	%fd2026, %fd4106, %fd4105;
	mul.f64 	%fd4118, %fd2026, 0d3FE0000000000000;
	mul.f64 	%fd296, %fd4118, 0d400921FB54442D11;
	div.rn.f64 	%fd297, %fd296, %fd9;
	abs.f64 	%fd298, %fd297;
	setp.neu.f64 	%p203, %fd298, 0d7FF0000000000000;
	@%p203 bra 	$L__BB3_231;
	mov.f64 	%fd2032, 0d0000000000000000;
	mul.rn.f64 	%fd4109, %fd297, %fd2032;
	mov.b32 	%r962, 1;
	bra.uni 	$L__BB3_234;
$L__BB3_231:
	mul.f64 	%fd2027, %fd297, 0d3FE45F306DC9C883;
	cvt.rni.s32.f64 	%r961, %fd2027;
	cvt.rn.f64.s32 	%fd2028, %r961;
	fma.rn.f64 	%fd2029, %fd2028, 0dBFF921FB54442D18, %fd297;
	fma.rn.f64 	%fd2030, %fd2028, 0dBC91A62633145C00, %fd2029;
	fma.rn.f64 	%fd4109, %fd2028, 0dB97B839A252049C0, %fd2030;
	setp.ltu.f64 	%p204, %fd298, 0d41E0000000000000;
	@%p204 bra 	$L__BB3_233;
	{ // callseq 21, 0
	.param .b64 param0;
	st.param.f64 	[param0], %fd297;
	.param .align 16 .b8 retval0[16];
	call.uni (retval0), 
	__internal_trig_reduction_slowpathd, 
	(
	param0
	);
	ld.param.f64 	%fd4109, [retval0];
	ld.param.b32 	%r961, [retval0+8];
	} // callseq 21
$L__BB3_233:
	add.s32 	%r962, %r961, 1;
$L__BB3_234:
	shl.b32 	%r588, %r962, 6;
	cvt.u64.u32 	%rd164, %r588;
	and.b64  	%rd165, %rd164, 64;
	add.s64 	%rd167, %rd134, %rd165;
	mul.rn.f64 	%fd2033, %fd4109, %fd4109;
	and.b32  	%r589, %r962, 1;
	setp.eq.b32 	%p205, %r589, 1;
	selp.f64 	%fd2034, 0dBDA8FF8320FD8164, 0d3DE5DB65F9785EBA, %p205;
	ld.global.nc.v2.f64 	{%fd2035, %fd2036}, [%rd167];
	fma.rn.f64 	%fd2037, %fd2034, %fd2033, %fd2035;
	fma.rn.f64 	%fd2038, %fd2037, %fd2033, %fd2036;
	ld.global.nc.v2.f64 	{%fd2039, %fd2040}, [%rd167+16];
	fma.rn.f64 	%fd2041, %fd2038, %fd2033, %fd2039;
	fma.rn.f64 	%fd2042, %fd2041, %fd2033, %fd2040;
	ld.global.nc.v2.f64 	{%fd2043, %fd2044}, [%rd167+32];
	fma.rn.f64 	%fd2045, %fd2042, %fd2033, %fd2043;
	fma.rn.f64 	%fd2046, %fd2045, %fd2033, %fd2044;
	fma.rn.f64 	%fd2047, %fd2046, %fd4109, %fd4109;
	fma.rn.f64 	%fd2048, %fd2046, %fd2033, 0d3FF0000000000000;
	selp.f64 	%fd2049, %fd2048, %fd2047, %p205;
	and.b32  	%r590, %r962, 2;
	setp.eq.s32 	%p206, %r590, 0;
	mov.f64 	%fd2050, 0d0000000000000000;
	sub.f64 	%fd2051, %fd2050, %fd2049;
	selp.f64 	%fd304, %fd2049, %fd2051, %p206;
	{
	.reg .b32 %temp; 
	mov.b64 	{%temp, %r157}, %fd304;
	}
	abs.f64 	%fd305, %fd304;
	{
	.reg .b32 %temp; 
	mov.b64 	{%temp, %r591}, %fd305;
	}
	setp.gt.s32 	%p207, %r591, 1071801957;
	@%p207 bra 	$L__BB3_238;
	mul.f64 	%fd2092, %fd304, %fd304;
	fma.rn.f64 	%fd2093, %fd2092, 0d3FB0066BDC1895E9, 0dBFB3823B180754AF;
	fma.rn.f64 	%fd2094, %fd2093, %fd2092, 0d3FB11E52CC2F79AE;
	fma.rn.f64 	%fd2095, %fd2094, %fd2092, 0dBF924EAF3526861B;
	fma.rn.f64 	%fd2096, %fd2095, %fd2092, 0d3F91DF02A31E6CB7;
	fma.rn.f64 	%fd2097, %fd2096, %fd2092, 0d3F847D18B0EEC6CC;
	fma.rn.f64 	%fd2098, %fd2097, %fd2092, 0d3F8D0AF961BA53B0;
	fma.rn.f64 	%fd2099, %fd2098, %fd2092, 0d3F91BF7734CF1C48;
	fma.rn.f64 	%fd2100, %fd2099, %fd2092, 0d3F96E91483144EF7;
	fma.rn.f64 	%fd2101, %fd2100, %fd2092, 0d3F9F1C6E0A4F9F81;
	fma.rn.f64 	%fd2102, %fd2101, %fd2092, 0d3FA6DB6DC27FA92B;
	fma.rn.f64 	%fd2103, %fd2102, %fd2092, 0d3FB333333320F91B;
	fma.rn.f64 	%fd2104, %fd2103, %fd2092, 0d3FC5555555555F4D;
	mul.f64 	%fd2105, %fd2092, %fd2104;
	fma.rn.f64 	%fd306, %fd2105, %fd305, %fd305;
	setp.gt.s32 	%p211, %r157, -1;
	@%p211 bra 	$L__BB3_237;
	mov.f64 	%fd2110, 0d3C91A62633145C07;
	add.rn.f64 	%fd2111, %fd306, %fd2110;
	mov.f64 	%fd2112, 0d3FF921FB54442D18;
	add.rn.f64 	%fd4110, %fd2112, %fd2111;
	bra.uni 	$L__BB3_239;
$L__BB3_237:
	mov.f64 	%fd2106, 0dBC91A62633145C07;
	add.rn.f64 	%fd2107, %fd306, %fd2106;
	neg.f64 	%fd2108, %fd2107;
	mov.f64 	%fd2109, 0d3FF921FB54442D18;
	add.rn.f64 	%fd4110, %fd2109, %fd2108;
	bra.uni 	$L__BB3_239;
$L__BB3_238:
	mov.f64 	%fd2052, 0d3FF0000000000000;
	sub.f64 	%fd2053, %fd2052, %fd305;
	{
	.reg .b32 %temp; 
	mov.b64 	{%r592, %temp}, %fd2053;
	}
	{
	.reg .b32 %temp; 
	mov.b64 	{%temp, %r593}, %fd2053;
	}
	add.s32 	%r594, %r593, -1048576;
	mov.b64 	%fd2054, {%r592, %r594};
	rsqrt.approx.ftz.f64 	%fd2055, %fd2054;
	{
	.reg .b32 %temp; 
	mov.b64 	{%r595, %temp}, %fd2055;
	}
	{
	.reg .b32 %temp; 
	mov.b64 	{%temp, %r596}, %fd2055;
	}
	add.s32 	%r597, %r596, -1048576;
	mov.b64 	%fd2056, {%r595, %r597};
	mul.f64 	%fd2057, %fd2054, %fd2055;
	neg.f64 	%fd2058, %fd2057;
	fma.rn.f64 	%fd2059, %fd2057, %fd2058, %fd2054;
	fma.rn.f64 	%fd2060, %fd2059, %fd2056, %fd2057;
	neg.f64 	%fd2061, %fd2060;
	fma.rn.f64 	%fd2062, %fd2055, %fd2061, 0d3FF0000000000000;
	fma.rn.f64 	%fd2063, %fd2062, %fd2056, %fd2056;
	fma.rn.f64 	%fd2064, %fd2060, %fd2061, %fd2054;
	fma.rn.f64 	%fd2065, %fd2064, %fd2063, %fd2060;
	{
	.reg .b32 %temp; 
	mov.b64 	{%r598, %temp}, %fd2065;
	}
	{
	.reg .b32 %temp; 
	mov.b64 	{%temp, %r599}, %fd2065;
	}
	add.s32 	%r600, %r599, 1048576;
	mov.b64 	%fd2066, {%r598, %r600};
	fma.rn.f64 	%fd2067, %fd2053, 0d3EC715B371155F70, 0dBEBAC2FE66FAAC4B;
	fma.rn.f64 	%fd2068, %fd2067, %fd2053, 0d3ED9A9B88EFCD9B8;
	fma.rn.f64 	%fd2069, %fd2068, %fd2053, 0d3EDD0F40A8A0C4C3;
	fma.rn.f64 	%fd2070, %fd2069, %fd2053, 0d3EF46D4CFA9E0E1F;
	fma.rn.f64 	%fd2071, %fd2070, %fd2053, 0d3F079C168D1E2422;
	fma.rn.f64 	%fd2072, %fd2071, %fd2053, 0d3F1C9A88C3BCA540;
	fma.rn.f64 	%fd2073, %fd2072, %fd2053, 0d3F31C4E64BD476DF;
	fma.rn.f64 	%fd2074, %fd2073, %fd2053, 0d3F46E8BA60009C8F;
	fma.rn.f64 	%fd2075, %fd2074, %fd2053, 0d3F5F1C71C62B05A2;
	fma.rn.f64 	%fd2076, %fd2075, %fd2053, 0d3F76DB6DB6DC9F2C;
	fma.rn.f64 	%fd2077, %fd2076, %fd2053, 0d3F9333333333329C;
	fma.rn.f64 	%fd2078, %fd2077, %fd2053, 0d3FB5555555555555;
	setp.lt.s32 	%p208, %r593, 1;
	mov.f64 	%fd2079, 0d0000000000000000;
	mul.rn.f64 	%fd2080, %fd305, %fd2079;
	mul.f64 	%fd2081, %fd2053, %fd2078;
	fma.rn.f64 	%fd2082, %fd2081, %fd2066, %fd2066;
	selp.f64 	%fd2083, %fd2080, %fd2082, %p208;
	setp.lt.s32 	%p209, %r593, 0;
	mov.f64 	%fd2084, 0d7FF0000000000000;
	mul.rn.f64 	%fd2085, %fd2083, %fd2084;
	selp.f64 	%fd2086, %fd2085, %fd2083, %p209;
	setp.lt.s32 	%p210, %r157, 0;
	mov.f64 	%fd2087, 0dBCA1A62633145C07;
	add.rn.f64 	%fd2088, %fd2086, %fd2087;
	neg.f64 	%fd2089, %fd2088;
	mov.f64 	%fd2090, 0d400921FB54442D18;
	add.rn.f64 	%fd2091, %fd2090, %fd2089;
	selp.f64 	%fd4110, %fd2091, %fd2086, %p210;
$L__BB3_239:
	setp.leu.f64 	%p212, %fd2, 0d0000000000000000;
	mul.f64 	%fd2113, %fd10, %fd4110;
	sub.f64 	%fd311, %fd2113, %fd642;
	@%p212 bra 	$L__BB3_241;
	mul.f64 	%fd2118, %fd311, %fd311;
	sub.f64 	%fd2119, %fd101, %fd2118;
	sqrt.rn.f64 	%fd2120, %fd2119;
	add.f64 	%fd4111, %fd643, %fd2120;
	bra.uni 	$L__BB3_242;
$L__BB3_241:
	mul.f64 	%fd2114, %fd311, %fd311;
	sub.f64 	%fd2115, %fd101, %fd2114;
	sqrt.rn.f64 	%fd2116, %fd2115;
	neg.f64 	%fd2117, %fd2116;
	sub.f64 	%fd4111, %fd2117, %fd643;
$L__BB3_242:
	setp.neu.f64 	%p213, %fd298, 0d7FF0000000000000;
	@%p213 bra 	$L__BB3_244;
	mov.f64 	%fd2126, 0d0000000000000000;
	mul.rn.f64 	%fd4113, %fd297, %fd2126;
	mov.b32 	%r964, 1;
	bra.uni 	$L__BB3_247;
$L__BB3_244:
	mul.f64 	%fd2121, %fd297, 0d3FE45F306DC9C883;
	cvt.rni.s32.f64 	%r963, %fd2121;
	cvt.rn.f64.s32 	%fd2122, %r963;
	fma.rn.f64 	%fd2123, %fd2122, 0dBFF921FB54442D18, %fd297;
	fma.rn.f64 	%fd2124, %fd2122, 0dBC91A62633145C00, %fd2123;
	fma.rn.f64 	%fd4113, %fd2122, 0dB97B839A252049C0, %fd2124;
	setp.ltu.f64 	%p214, %fd298, 0d41E0000000000000;
	@%p214 bra 	$L__BB3_246;
	{ // callseq 22, 0
	.param .b64 param0;
	st.param.f64 	[param0], %fd297;
	.param .align 16 .b8 retval0[16];
	call.uni (retval0), 
	__internal_trig_reduction_slowpathd, 
	(
	param0
	);
	ld.param.f64 	%fd4113, [retval0];
	ld.param.b32 	%r963, [retval0+8];
	} // callseq 22
$L__BB3_246:
	add.s32 	%r964, %r963, 1;
$L__BB3_247:
	shl.b32 	%r603, %r964, 6;
	cvt.u64.u32 	%rd168, %r603;
	and.b64  	%rd169, %rd168, 64;
	add.s64 	%rd171, %rd134, %rd169;
	mul.rn.f64 	%fd2127, %fd4113, %fd4113;
	and.b32  	%r604, %r964, 1;
	setp.eq.b32 	%p215, %r604, 1;
	selp.f64 	%fd2128, 0dBDA8FF8320FD8164, 0d3DE5DB65F9785EBA, %p215;
	ld.global.nc.v2.f64 	{%fd2129, %fd2130}, [%rd171];
	fma.rn.f64 	%fd2131, %fd2128, %fd2127, %fd2129;
	fma.rn.f64 	%fd2132, %fd2131, %fd2127, %fd2130;
	ld.global.nc.v2.f64 	{%fd2133, %fd2134}, [%rd171+16];
	fma.rn.f64 	%fd2135, %fd2132, %fd2127, %fd2133;
	fma.rn.f64 	%fd2136, %fd2135, %fd2127, %fd2134;
	ld.global.nc.v2.f64 	{%fd2137, %fd2138}, [%rd171+32];
	fma.rn.f64 	%fd2139, %fd2136, %fd2127, %fd2137;
	fma.rn.f64 	%fd2140, %fd2139, %fd2127, %fd2138;
	fma.rn.f64 	%fd2141, %fd2140, %fd4113, %fd4113;
	fma.rn.f64 	%fd2142, %fd2140, %fd2127, 0d3FF0000000000000;
	selp.f64 	%fd2143, %fd2142, %fd2141, %p215;
	and.b32  	%r605, %r964, 2;
	setp.eq.s32 	%p216, %r605, 0;
	mov.f64 	%fd2144, 0d0000000000000000;
	sub.f64 	%fd2145, %fd2144, %fd2143;
	selp.f64 	%fd320, %fd2143, %fd2145, %p216;
	{
	.reg .b32 %temp; 
	mov.b64 	{%temp, %r163}, %fd320;
	}
	abs.f64 	%fd321, %fd320;
	{
	.reg .b32 %temp; 
	mov.b64 	{%temp, %r606}, %fd321;
	}
	setp.gt.s32 	%p217, %r606, 1071801957;
	@%p217 bra 	$L__BB3_251;
	mul.f64 	%fd2186, %fd320, %fd320;
	fma.rn.f64 	%fd2187, %fd2186, 0d3FB0066BDC1895E9, 0dBFB3823B180754AF;
	fma.rn.f64 	%fd2188, %fd2187, %fd2186, 0d3FB11E52CC2F79AE;
	fma.rn.f64 	%fd2189, %fd2188, %fd2186, 0dBF924EAF3526861B;
	fma.rn.f64 	%fd2190, %fd2189, %fd2186, 0d3F91DF02A31E6CB7;
	fma.rn.f64 	%fd2191, %fd2190, %fd2186, 0d3F847D18B0EEC6CC;
	fma.rn.f64 	%fd2192, %fd2191, %fd2186, 0d3F8D0AF961BA53B0;
	fma.rn.f64 	%fd2193, %fd2192, %fd2186, 0d3F91BF7734CF1C48;
	fma.rn.f64 	%fd2194, %fd2193, %fd2186, 0d3F96E91483144EF7;
	fma.rn.f64 	%fd2195, %fd2194, %fd2186, 0d3F9F1C6E0A4F9F81;
	fma.rn.f64 	%fd2196, %fd2195, %fd2186, 0d3FA6DB6DC27FA92B;
	fma.rn.f64 	%fd2197, %fd2196, %fd2186, 0d3FB333333320F91B;
	fma.rn.f64 	%fd2198, %fd2197, %fd2186, 0d3FC5555555555F4D;
	mul.f64 	%fd2199, %fd2186, %fd2198;
	fma.rn.f64 	%fd322, %fd2199, %fd321, %fd321;
	setp.gt.s32 	%p221, %r163, -1;
	@%p221 bra 	$L__BB3_250;
	mov.f64 	%fd2204, 0d3C91A62633145C07;
	add.rn.f64 	%fd2205, %fd322, %fd2204;
	mov.f64 	%fd2206, 0d3FF921FB54442D18;
	add.rn.f64 	%fd4114, %fd2206, %fd2205;
	bra.uni 	$L__BB3_252;
$L__BB3_250:
	mov.f64 	%fd2200, 0dBC91A62633145C07;
	add.rn.f64 	%fd2201, %fd322, %fd2200;
	neg.f64 	%fd2202, %fd2201;
	mov.f64 	%fd2203, 0d3FF921FB54442D18;
	add.rn.f64 	%fd4114, %fd2203, %fd2202;
	bra.uni 	$L__BB3_252;
$L__BB3_251:
	mov.f64 	%fd2146, 0d3FF0000000000000;
	sub.f64 	%fd2147, %fd2146, %fd321;
	{
	.reg .b32 %temp; 
	mov.b64 	{%r607, %temp}, %fd2147;
	}
	{
	.reg .b32 %temp; 
	mov.b64 	{%temp, %r608}, %fd2147;
	}
	add.s32 	%r609, %r608, -1048576;
	mov.b64 	%fd2148, {%r607, %r609};
	rsqrt.approx.ftz.f64 	%fd2149, %fd2148;
	{
	.reg .b32 %temp; 
	mov.b64 	{%r610, %temp}, %fd2149;
	}
	{
	.reg .b32 %temp; 
	mov.b64 	{%temp, %r611}, %fd2149;
	}
	add.s32 	%r612, %r611, -1048576;
	mov.b64 	%fd2150, {%r610, %r612};
	mul.f64 	%fd2151, %fd2148, %fd2149;
	neg.f64 	%fd2152, %fd2151;
	fma.rn.f64 	%fd2153, %fd2151, %fd2152, %fd2148;
	fma.rn.f64 	%fd2154, %fd2153, %fd2150, %fd2151;
	neg.f64 	%fd2155, %fd2154;
	fma.rn.f64 	%fd2156, %fd2149, %fd2155, 0d3FF0000000000000;
	fma.rn.f64 	%fd2157, %fd2156, %fd2150, %fd2150;
	fma.rn.f64 	%fd2158, %fd2154, %fd2155, %fd2148;
	fma.rn.f64 	%fd2159, %fd2158, %fd2157, %fd2154;
	{
	.reg .b32 %temp; 
	mov.b64 	{%r613, %temp}, %fd2159;
	}
	{
	.reg .b32 %temp; 
	mov.b64 	{%temp, %r614}, %fd2159;
	}
	add.s32 	%r615, %r614, 1048576;
	mov.b64 	%fd2160, {%r613, %r615};
	fma.rn.f64 	%fd2161, %fd2147, 0d3EC715B371155F70, 0dBEBAC2FE66FAAC4B;
	fma.rn.f64 	%fd2162, %fd2161, %fd2147, 0d3ED9A9B88EFCD9B8;
	fma.rn.f64 	%fd2163, %fd2162, %fd2147, 0d3EDD0F40A8A0C4C3;
	fma.rn.f64 	%fd2164, %fd2163, %fd2147, 0d3EF46D4CFA9E0E1F;
	fma.rn.f64 	%fd2165, %fd2164, %fd2147, 0d3F079C168D1E2422;
	fma.rn.f64 	%fd2166, %fd2165, %fd2147, 0d3F1C9A88C3BCA540;
	fma.rn.f64 	%fd2167, %fd2166, %fd2147, 0d3F31C4E64BD476DF;
	fma.rn.f64 	%fd2168, %fd2167, %fd2147, 0d3F46E8BA60009C8F;
	fma.rn.f64 	%fd2169, %fd2168, %fd2147, 0d3F5F1C71C62B05A2;
	fma.rn.f64 	%fd2170, %fd2169, %fd2147, 0d3F76DB6DB6DC9F2C;
	fma.rn.f64 	%fd2171, %fd2170, %fd2147, 0d3F9333333333329C;
	fma.rn.f64 	%fd2172, %fd2171, %fd2147, 0d3FB5555555555555;
	setp.lt.s32 	%p218, %r608, 1;
	mov.f64 	%fd2173, 0d0000000000000000;
	mul.rn.f64 	%fd2174, %fd321, %fd2173;
	mul.f64 	%fd2175, %fd2147, %fd2172;
	fma.rn.f64 	%fd2176, %fd2175, %fd2160, %fd2160;
	selp.f64 	%fd2177, %fd2174, %fd2176, %p218;
	setp.lt.s32 	%p219, %r608, 0;
	mov.f64 	%fd2178, 0d7FF0000000000000;
	mul.rn.f64 	%fd2179, %fd2177, %fd2178;
	selp.f64 	%fd2180, %fd2179, %fd2177, %p219;
	setp.lt.s32 	%p220, %r163, 0;
	mov.f64 	%fd2181, 0dBCA1A62633145C07;
	add.rn.f64 	%fd2182, %fd2180, %fd2181;
	neg.f64 	%fd2183, %fd2182;
	mov.f64 	%fd2184, 0d400921FB54442D18;
	add.rn.f64 	%fd2185, %fd2184, %fd2183;
	selp.f64 	%fd4114, %fd2185, %fd2180, %p220;
$L__BB3_252:
	setp.neu.f64 	%p222, %fd298, 0d7FF0000000000000;
	@%p222 bra 	$L__BB3_254;
	mov.f64 	%fd2212, 0d0000000000000000;
	mul.rn.f64 	%fd4115, %fd297, %fd2212;
	mov.b32 	%r965, 0;
	bra.uni 	$L__BB3_256;
$L__BB3_254:
	mul.f64 	%fd2207, %fd297, 0d3FE45F306DC9C883;
	cvt.rni.s32.f64 	%r965, %fd2207;
	cvt.rn.f64.s32 	%fd2208, %r965;
	fma.rn.f64 	%fd2209, %fd2208, 0dBFF921FB54442D18, %fd297;
	fma.rn.f64 	%fd2210, %fd2208, 0dBC91A62633145C00, %fd2209;
	fma.rn.f64 	%fd4115, %fd2208, 0dB97B839A252049C0, %fd2210;
	setp.ltu.f64 	%p223, %fd298, 0d41E0000000000000;
	@%p223 bra 	$L__BB3_256;
	{ // callseq 23, 0
	.param .b64 param0;
	st.param.f64 	[param0], %fd297;
	.param .align 16 .b8 retval0[16];
	call.uni (retval0), 
	__internal_trig_reduction_slowpathd, 
	(
	param0
	);
	ld.param.f64 	%fd4115, [retval0];
	ld.param.b32 	%r965, [retval0+8];
	} // callseq 23
$L__BB3_256:
	shl.b32 	%r618, %r965, 6;
	cvt.u64.u32 	%rd172, %r618;
	and.b64  	%rd173, %rd172, 64;
	add.s64 	%rd175, %rd134, %rd173;
	mul.rn.f64 	%fd2213, %fd4115, %fd4115;
	and.b32  	%r619, %r965, 1;
	setp.eq.b32 	%p224, %r619, 1;
	selp.f64 	%fd2214, 0dBDA8FF8320FD8164, 0d3DE5DB65F9785EBA, %p224;
	ld.global.nc.v2.f64 	{%fd2215, %fd2216}, [%rd175];
	fma.rn.f64 	%fd2217, %fd2214, %fd2213, %fd2215;
	fma.rn.f64 	%fd2218, %fd2217, %fd2213, %fd2216;
	ld.global.nc.v2.f64 	{%fd2219, %fd2220}, [%rd175+16];
	fma.rn.f64 	%fd2221, %fd2218, %fd2213, %fd2219;
	fma.rn.f64 	%fd2222, %fd2221, %fd2213, %fd2220;
	ld.global.nc.v2.f64 	{%fd2223, %fd2224}, [%rd175+32];
	fma.rn.f64 	%fd2225, %fd2222, %fd2213, %fd2223;
	fma.rn.f64 	%fd2226, %fd2225, %fd2213, %fd2224;
	fma.rn.f64 	%fd2227, %fd2226, %fd4115, %fd4115;
	fma.rn.f64 	%fd2228, %fd2226, %fd2213, 0d3FF0000000000000;
	selp.f64 	%fd2229, %fd2228, %fd2227, %p224;
	and.b32  	%r620, %r965, 2;
	setp.eq.s32 	%p225, %r620, 0;
	mov.f64 	%fd2230, 0d0000000000000000;
	sub.f64 	%fd2231, %fd2230, %fd2229;
	selp.f64 	%fd2232, %fd2229, %fd2231, %p225;
	add.f64 	%fd2233, %fd4114, %fd4114;
	mov.f64 	%fd2234, 0d400921FB54442D11;
	sub.f64 	%fd2235, %fd2234, %fd2233;
	mul.f64 	%fd2236, %fd642, %fd2235;
	mul.f64 	%fd331, %fd2236, %fd2232;
	sub.f64 	%fd2237, %fd2234, %fd4114;
	mul.f64 	%fd2238, %fd101, %fd2237;
	mul.f64 	%fd2239, %fd4114, %fd2238;
	sqrt.rn.f64 	%fd332, %fd2239;
	div.rn.f64 	%fd333, %fd296, %fd642;
	abs.f64 	%fd334, %fd333;
	setp.neu.f64 	%p226, %fd334, 0d7FF0000000000000;
	@%p226 bra 	$L__BB3_258;
	mov.f64 	%fd2245, 0d0000000000000000;
	mul.rn.f64 	%fd4117, %fd333, %fd2245;
	mov.b32 	%r967, 1;
	bra.uni 	$L__BB3_261;
$L__BB3_258:
	mul.f64 	%fd2240, %fd333, 0d3FE45F306DC9C883;
	cvt.rni.s32.f64 	%r966, %fd2240;
	cvt.rn.f64.s32 	%fd2241, %r966;
	fma.rn.f64 	%fd2242, %fd2241, 0dBFF921FB54442D18, %fd333;
	fma.rn.f64 	%fd2243, %fd2241, 0dBC91A62633145C00, %fd2242;
	fma.rn.f64 	%fd4117, %fd2241, 0dB97B839A252049C0, %fd2243;
	setp.ltu.f64 	%p227, %fd334, 0d41E0000000000000;
	@%p227 bra 	$L__BB3_260;
	{ // callseq 24, 0
	.param .b64 param0;
	st.param.f64 	[param0], %fd333;
	.param .align 16 .b8 retval0[16];
	call.uni (retval0), 
	__internal_trig_reduction_slowpathd, 
	(
	param0
	);
	ld.param.f64 	%fd4117, [retval0];
	ld.param.b32 	%r966, [retval0+8];
	} // callseq 24
$L__BB3_260:
	add.s32 	%r967, %r966, 1;
$L__BB3_261:
	shl.b32 	%r623, %r967, 6;
	cvt.u64.u32 	%rd176, %r623;
	and.b64  	%rd177, %rd176, 64;
	add.s64 	%rd179, %rd134, %rd177;
	mul.rn.f64 	%fd2246, %fd4117, %fd4117;
	and.b32  	%r624, %r967, 1;
	setp.eq.b32 	%p228, %r624, 1;
	selp.f64 	%fd2247, 0dBDA8FF8320FD8164, 0d3DE5DB65F9785EBA, %p228;
	ld.global.nc.v2.f64 	{%fd2248, %fd2249}, [%rd179];
	fma.rn.f64 	%fd2250, %fd2247, %fd2246, %fd2248;
	fma.rn.f64 	%fd2251, %fd2250, %fd2246, %fd2249;
	ld.global.nc.v2.f64 	{%fd2252, %fd2253}, [%rd179+16];
	fma.rn.f64 	%fd2254, %fd2251, %fd2246, %fd2252;
	fma.rn.f64 	%fd2255, %fd2254, %fd2246, %fd2253;
	ld.global.nc.v2.f64 	{%fd2256, %fd2257}, [%rd179+32];
	fma.rn.f64 	%fd2258, %fd2255, %fd2246, %fd2256;
	fma.rn.f64 	%fd2259, %fd2258, %fd2246, %fd2257;
	fma.rn.f64 	%fd2260, %fd2259, %fd4117, %fd4117;
	fma.rn.f64 	%fd2261, %fd2259, %fd2246, 0d3FF0000000000000;
	selp.f64 	%fd2262, %fd2261, %fd2260, %p228;
	and.b32  	%r625, %r967, 2;
	setp.eq.s32 	%p229, %r625, 0;
	mov.f64 	%fd2263, 0d0000000000000000;
	sub.f64 	%fd2264, %fd2263, %fd2262;
	selp.f64 	%fd2265, %fd2262, %fd2264, %p229;
	mov.f64 	%fd2266, 0d3FF0000000000000;
	sub.f64 	%fd2267, %fd2266, %fd2265;
	sqrt.rn.f64 	%fd2268, %fd2267;
	mul.f64 	%fd2269, %fd332, 0d3FF6A09E667F3BCD;
	mul.f64 	%fd2270, %fd2269, %fd2268;
	setp.gt.f64 	%p230, %fd4111, 0d0000000000000000;
	neg.f64 	%fd2271, %fd331;
	selp.f64 	%fd2272, %fd331, %fd2271, %p230;
	div.rn.f64 	%fd2273, %fd2272, %fd2270;
	sub.f64 	%fd2274, %fd4118, %fd1;
	sub.f64 	%fd2275, %fd4111, %fd2;
	fma.rn.f64 	%fd2276, %fd2275, %fd2273, %fd2274;
	mul.f64 	%fd2277, %fd4107, %fd2276;
	sub.f64 	%fd2278, %fd4118, %fd4104;
	div.rn.f64 	%fd2279, %fd2278, %fd4118;
	abs.f64 	%fd2280, %fd2279;
	mul.f64 	%fd2281, %fd2280, 0d4059000000000000;
	setp.lt.f64 	%p231, %fd2277, 0d0000000000000000;
	selp.f64 	%fd4107, %fd4107, %fd2276, %p231;
	selp.f64 	%fd4106, %fd4118, %fd4106, %p231;
	selp.f64 	%fd4105, %fd4105, %fd4118, %p231;
	add.s32 	%r172, %r960, 1;
	setp.lt.u32 	%p232, %r960, 19;
	setp.gt.f64 	%p233, %fd2281, 0d3FE0000000000000;
	and.pred  	%p234, %p232, %p233;
	mov.f64 	%fd4104, %fd4118;
	mov.u32 	%r960, %r172;
	@%p234 bra 	$L__BB3_229;
	bra.uni 	$L__BB3_263;
$L__BB3_262:
	mov.f64 	%fd2025, 0dBFF0000000000000;
	sqrt.rn.f64 	%fd4118, %fd2025;
$L__BB3_263:
	setp.nan.f64 	%p236, %fd4083, %fd4083;
	mov.pred 	%p439, 0;
	@%p236 bra 	$L__BB3_305;
	mul.f64 	%fd345, %fd4083, 0d400921FB54442D11;
	div.rn.f64 	%fd346, %fd345, %fd9;
	abs.f64 	%fd347, %fd346;
	setp.neu.f64 	%p237, %fd347, 0d7FF0000000000000;
	@%p237 bra 	$L__BB3_266;
	mov.f64 	%fd2288, 0d0000000000000000;
	mul.rn.f64 	%fd4120, %fd346, %fd2288;
	mov.b32 	%r969, 1;
	bra.uni 	$L__BB3_269;
$L__BB3_266:
	mul.f64 	%fd2283, %fd346, 0d3FE45F306DC9C883;
	cvt.rni.s32.f64 	%r968, %fd2283;
	cvt.rn.f64.s32 	%fd2284, %r968;
	fma.rn.f64 	%fd2285, %fd2284, 0dBFF921FB54442D18, %fd346;
	fma.rn.f64 	%fd2286, %fd2284, 0dBC91A62633145C00, %fd2285;
	fma.rn.f64 	%fd4120, %fd2284, 0dB97B839A252049C0, %fd2286;
	setp.ltu.f64 	%p238, %fd347, 0d41E0000000000000;
	@%p238 bra 	$L__BB3_268;
	{ // callseq 25, 0
	.param .b64 param0;
	st.param.f64 	[param0], %fd346;
	.param .align 16 .b8 retval0[16];
	call.uni (retval0), 
	__internal_trig_reduction_slowpathd, 
	(
	param0
	);
	ld.param.f64 	%fd4120, [retval0];
	ld.param.b32 	%r968, [retval0+8];
	} // callseq 25
$L__BB3_268:
	add.s32 	%r969, %r968, 1;
$L__BB3_269:
	shl.b32 	%r628, %r969, 6;
	cvt.u64.u32 	%rd180, %r628;
	and.b64  	%rd181, %rd180, 64;
	add.s64 	%rd183, %rd134, %rd181;
	mul.rn.f64 	%fd2289, %fd4120, %fd4120;
	and.b32  	%r629, %r969, 1;
	setp.eq.b32 	%p239, %r629, 1;
	selp.f64 	%fd2290, 0dBDA8FF8320FD8164, 0d3DE5DB65F9785EBA, %p239;
	ld.global.nc.v2.f64 	{%fd2291, %fd2292}, [%rd183];
	fma.rn.f64 	%fd2293, %fd2290, %fd2289, %fd2291;
	fma.rn.f64 	%fd2294, %fd2293, %fd2289, %fd2292;
	ld.global.nc.v2.f64 	{%fd2295, %fd2296}, [%rd183+16];
	fma.rn.f64 	%fd2297, %fd2294, %fd2289, %fd2295;
	fma.rn.f64 	%fd2298, %fd2297, %fd2289, %fd2296;
	ld.global.nc.v2.f64 	{%fd2299, %fd2300}, [%rd183+32];
	fma.rn.f64 	%fd2301, %fd2298, %fd2289, %fd2299;
	fma.rn.f64 	%fd2302, %fd2301, %fd2289, %fd2300;
	fma.rn.f64 	%fd2303, %fd2302, %fd4120, %fd4120;
	fma.rn.f64 	%fd2304, %fd2302, %fd2289, 0d3FF0000000000000;
	selp.f64 	%fd2305, %fd2304, %fd2303, %p239;
	and.b32  	%r630, %r969, 2;
	setp.eq.s32 	%p240, %r630, 0;
	mov.f64 	%fd2306, 0d0000000000000000;
	sub.f64 	%fd2307, %fd2306, %fd2305;
	selp.f64 	%fd353, %fd2305, %fd2307, %p240;
	{
	.reg .b32 %temp; 
	mov.b64 	{%temp, %r178}, %fd353;
	}
	abs.f64 	%fd354, %fd353;
	{
	.reg .b32 %temp; 
	mov.b64 	{%temp, %r631}, %fd354;
	}
	setp.gt.s32 	%p241, %r631, 1071801957;
	@%p241 bra 	$L__BB3_273;
	mul.f64 	%fd2348, %fd353, %fd353;
	fma.rn.f64 	%fd2349, %fd2348, 0d3FB0066BDC1895E9, 0dBFB3823B180754AF;
	fma.rn.f64 	%fd2350, %fd2349, %fd2348, 0d3FB11E52CC2F79AE;
	fma.rn.f64 	%fd2351, %fd2350, %fd2348, 0dBF924EAF3526861B;
	fma.rn.f64 	%fd2352, %fd2351, %fd2348, 0d3F91DF02A31E6CB7;
	fma.rn.f64 	%fd2353, %fd2352, %fd2348, 0d3F847D18B0EEC6CC;
	fma.rn.f64 	%fd2354, %fd2353, %fd2348, 0d3F8D0AF961BA53B0;
	fma.rn.f64 	%fd2355, %fd2354, %fd2348, 0d3F91BF7734CF1C48;
	fma.rn.f64 	%fd2356, %fd2355, %fd2348, 0d3F96E91483144EF7;
	fma.rn.f64 	%fd2357, %fd2356, %fd2348, 0d3F9F1C6E0A4F9F81;
	fma.rn.f64 	%fd2358, %fd2357, %fd2348, 0d3FA6DB6DC27FA92B;
	fma.rn.f64 	%fd2359, %fd2358, %fd2348, 0d3FB333333320F91B;
	fma.rn.f64 	%fd2360, %fd2359, %fd2348, 0d3FC5555555555F4D;
	mul.f64 	%fd2361, %fd2348, %fd2360;
	fma.rn.f64 	%fd355, %fd2361, %fd354, %fd354;
	setp.gt.s32 	%p245, %r178, -1;
	@%p245 bra 	$L__BB3_272;
	mov.f64 	%fd2366, 0d3C91A62633145C07;
	add.rn.f64 	%fd2367, %fd355, %fd2366;
	mov.f64 	%fd2368, 0d3FF921FB54442D18;
	add.rn.f64 	%fd4121, %fd2368, %fd2367;
	bra.uni 	$L__BB3_274;
$L__BB3_272:
	mov.f64 	%fd2362, 0dBC91A62633145C07;
	add.rn.f64 	%fd2363, %fd355, %fd2362;
	neg.f64 	%fd2364, %fd2363;
	mov.f64 	%fd2365, 0d3FF921FB54442D18;
	add.rn.f64 	%fd4121, %fd2365, %fd2364;
	bra.uni 	$L__BB3_274;
$L__BB3_273:
	mov.f64 	%fd2308, 0d3FF0000000000000;
	sub.f64 	%fd2309, %fd2308, %fd354;
	{
	.reg .b32 %temp; 
	mov.b64 	{%r632, %temp}, %fd2309;
	}
	{
	.reg .b32 %temp; 
	mov.b64 	{%temp, %r633}, %fd2309;
	}
	add.s32 	%r634, %r633, -1048576;
	mov.b64 	%fd2310, {%r632, %r634};
	rsqrt.approx.ftz.f64 	%fd2311, %fd2310;
	{
	.reg .b32 %temp; 
	mov.b64 	{%r635, %temp}, %fd2311;
	}
	{
	.reg .b32 %temp; 
	mov.b64 	{%temp, %r636}, %fd2311;
	}
	add.s32 	%r637, %r636, -1048576;
	mov.b64 	%fd2312, {%r635, %r637};
	mul.f64 	%fd2313, %fd2310, %fd2311;
	neg.f64 	%fd2314, %fd2313;
	fma.rn.f64 	%fd2315, %fd2313, %fd2314, %fd2310;
	fma.rn.f64 	%fd2316, %fd2315, %fd2312, %fd2313;
	neg.f64 	%fd2317, %fd2316;
	fma.rn.f64 	%fd2318, %fd2311, %fd2317, 0d3FF0000000000000;
	fma.rn.f64 	%fd2319, %fd2318, %fd2312, %fd2312;
	fma.rn.f64 	%fd2320, %fd2316, %fd2317, %fd2310;
	fma.rn.f64 	%fd2321, %fd2320, %fd2319, %fd2316;
	{
	.reg .b32 %temp; 
	mov.b64 	{%r638, %temp}, %fd2321;
	}
	{
	.reg .b32 %temp; 
	mov.b64 	{%temp, %r639}, %fd2321;
	}
	add.s32 	%r640, %r639, 1048576;
	mov.b64 	%fd2322, {%r638, %r640};
	fma.rn.f64 	%fd2323, %fd2309, 0d3EC715B371155F70, 0dBEBAC2FE66FAAC4B;
	fma.rn.f64 	%fd2324, %fd2323, %fd2309, 0d3ED9A9B88EFCD9B8;
	fma.rn.f64 	%fd2325, %fd2324, %fd2309, 0d3EDD0F40A8A0C4C3;
	fma.rn.f64 	%fd2326, %fd2325, %fd2309, 0d3EF46D4CFA9E0E1F;
	fma.rn.f64 	%fd2327, %fd2326, %fd2309, 0d3F079C168D1E2422;
	fma.rn.f64 	%fd2328, %fd2327, %fd2309, 0d3F1C9A88C3BCA540;
	fma.rn.f64 	%fd2329, %fd2328, %fd2309, 0d3F31C4E64BD476DF;
	fma.rn.f64 	%fd2330, %fd2329, %fd2309, 0d3F46E8BA60009C8F;
	fma.rn.f64 	%fd2331, %fd2330, %fd2309, 0d3F5F1C71C62B05A2;
	fma.rn.f64 	%fd2332, %fd2331, %fd2309, 0d3F76DB6DB6DC9F2C;
	fma.rn.f64 	%fd2333, %fd2332, %fd2309, 0d3F9333333333329C;
	fma.rn.f64 	%fd2334, %fd2333, %fd2309, 0d3FB5555555555555;
	setp.lt.s32 	%p242, %r633, 1;
	mov.f64 	%fd2335, 0d0000000000000000;
	mul.rn.f64 	%fd2336, %fd354, %fd2335;
	mul.f64 	%fd2337, %fd2309, %fd2334;
	fma.rn.f64 	%fd2338, %fd2337, %fd2322, %fd2322;
	selp.f64 	%fd2339, %fd2336, %fd2338, %p242;
	setp.lt.s32 	%p243, %r633, 0;
	mov.f64 	%fd2340, 0d7FF0000000000000;
	mul.rn.f64 	%fd2341, %fd2339, %fd2340;
	selp.f64 	%fd2342, %fd2341, %fd2339, %p243;
	setp.lt.s32 	%p244, %r178, 0;
	mov.f64 	%fd2343, 0dBCA1A62633145C07;
	add.rn.f64 	%fd2344, %fd2342, %fd2343;
	neg.f64 	%fd2345, %fd2344;
	mov.f64 	%fd2346, 0d400921FB54442D18;
	add.rn.f64 	%fd2347, %fd2346, %fd2345;
	selp.f64 	%fd4121, %fd2347, %fd2342, %p244;
$L__BB3_274:
	setp.leu.f64 	%p246, %fd2, 0d0000000000000000;
	mul.f64 	%fd2369, %fd10, %fd4121;
	sub.f64 	%fd360, %fd2369, %fd642;
	@%p246 bra 	$L__BB3_276;
	mul.f64 	%fd2374, %fd360, %fd360;
	sub.f64 	%fd2375, %fd101, %fd2374;
	sqrt.rn.f64 	%fd2376, %fd2375;
	add.f64 	%fd4122, %fd643, %fd2376;
	bra.uni 	$L__BB3_277;
$L__BB3_276:
	mul.f64 	%fd2370, %fd360, %fd360;
	sub.f64 	%fd2371, %fd101, %fd2370;
	sqrt.rn.f64 	%fd2372, %fd2371;
	neg.f64 	%fd2373, %fd2372;
	sub.f64 	%fd4122, %fd2373, %fd643;
$L__BB3_277:
	setp.neu.f64 	%p247, %fd347, 0d7FF0000000000000;
	@%p247 bra 	$L__BB3_279;
	mov.f64 	%fd2382, 0d0000000000000000;
	mul.rn.f64 	%fd4124, %fd346, %fd2382;
	mov.b32 	%r971, 1;
	bra.uni 	$L__BB3_282;
$L__BB3_279:
	mul.f64 	%fd2377, %fd346, 0d3FE45F306DC9C883;
	cvt.rni.s32.f64 	%r970, %fd2377;
	cvt.rn.f64.s32 	%fd2378, %r970;
	fma.rn.f64 	%fd2379, %fd2378, 0dBFF921FB54442D18, %fd346;
	fma.rn.f64 	%fd2380, %fd2378, 0dBC91A62633145C00, %fd2379;
	fma.rn.f64 	%fd4124, %fd2378, 0dB97B839A252049C0, %fd2380;
	setp.ltu.f64 	%p248, %fd347, 0d41E0000000000000;
	@%p248 bra 	$L__BB3_281;
	{ // callseq 26, 0
	.param .b64 param0;
	st.param.f64 	[param0], %fd346;
	.param .align 16 .b8 retval0[16];
	call.uni (retval0), 
	__internal_trig_reduction_slowpathd, 
	(
	param0
	);
	ld.param.f64 	%fd4124, [retval0];
	ld.param.b32 	%r970, [retval0+8];
	} // callseq 26
$L__BB3_281:
	add.s32 	%r971, %r970, 1;
$L__BB3_282:
	shl.b32 	%r643, %r971, 6;
	cvt.u64.u32 	%rd184, %r643;
	and.b64  	%rd185, %rd184, 64;
	add.s64 	%rd187, %rd134, %rd185;
	mul.rn.f64 	%fd2383, %fd4124, %fd4124;
	and.b32  	%r644, %r971, 1;
	setp.eq.b32 	%p249, %r644, 1;
	selp.f64 	%fd2384, 0dBDA8FF8320FD8164, 0d3DE5DB65F9785EBA, %p249;
	ld.global.nc.v2.f64 	{%fd2385, %fd2386}, [%rd187];
	fma.rn.f64 	%fd2387, %fd2384, %fd2383, %fd2385;
	fma.rn.f64 	%fd2388, %fd2387, %fd2383, %fd2386;
	ld.global.nc.v2.f64 	{%fd2389, %fd2390}, [%rd187+16];
	fma.rn.f64 	%fd2391, %fd2388, %fd2383, %fd2389;
	fma.rn.f64 	%fd2392, %fd2391, %fd2383, %fd2390;
	ld.global.nc.v2.f64 	{%fd2393, %fd2394}, [%rd187+32];
	fma.rn.f64 	%fd2395, %fd2392, %fd2383, %fd2393;
	fma.rn.f64 	%fd2396, %fd2395, %fd2383, %fd2394;
	fma.rn.f64 	%fd2397, %fd2396, %fd4124, %fd4124;
	fma.rn.f64 	%fd2398, %fd2396, %fd2383, 0d3FF0000000000000;
	selp.f64 	%fd2399, %fd2398, %fd2397, %p249;
	and.b32  	%r645, %r971, 2;
	setp.eq.s32 	%p250, %r645, 0;
	mov.f64 	%fd2400, 0d0000000000000000;
	sub.f64 	%fd2401, %fd2400, %fd2399;
	selp.f64 	%fd369, %fd2399, %fd2401, %p250;
	{
	.reg .b32 %temp; 
	mov.b64 	{%temp, %r184}, %fd369;
	}
	abs.f64 	%fd370, %fd369;
	{
	.reg .b32 %temp; 
	mov.b64 	{%temp, %r646}, %fd370;
	}
	setp.gt.s32 	%p251, %r646, 1071801957;
	@%p251 bra 	$L__BB3_286;
	mul.f64 	%fd2442, %fd369, %fd369;
	fma.rn.f64 	%fd2443, %fd2442, 0d3FB0066BDC1895E9, 0dBFB3823B180754AF;
	fma.rn.f64 	%fd2444, %fd2443, %fd2442, 0d3FB11E52CC2F79AE;
	fma.rn.f64 	%fd2445, %fd2444, %fd2442, 0dBF924EAF3526861B;
	fma.rn.f64 	%fd2446, %fd2445, %fd2442, 0d3F91DF02A31E6CB7;
	fma.rn.f64 	%fd2447, %fd2446, %fd2442, 0d3F847D18B0EEC6CC;
	fma.rn.f64 	%fd2448, %fd2447, %fd2442, 0d3F8D0AF961BA53B0;
	fma.rn.f64 	%fd2449, %fd2448, %fd2442, 0d3F91BF7734CF1C48;
	fma.rn.f64 	%fd2450, %fd2449, %fd2442, 0d3F96E91483144EF7;
	fma.rn.f64 	%fd2451, %fd2450, %fd2442, 0d3F9F1C6E0A4F9F81;
	fma.rn.f64 	%fd2452, %fd2451, %fd2442, 0d3FA6DB6DC27FA92B;
	fma.rn.f64 	%fd2453, %fd2452, %fd2442, 0d3FB333333320F91B;
	fma.rn.f64 	%fd2454, %fd2453, %fd2442, 0d3FC5555555555F4D;
	mul.f64 	%fd2455, %fd2442, %fd2454;
	fma.rn.f64 	%fd371, %fd2455, %fd370, %fd370;
	setp.gt.s32 	%p255, %r184, -1;
	@%p255 bra 	$L__BB3_285;
	mov.f64 	%fd2460, 0d3C91A62633145C07;
	add.rn.f64 	%fd2461, %fd371, %fd2460;
	mov.f64 	%fd2462, 0d3FF921FB54442D18;
	add.rn.f64 	%fd4125, %fd2462, %fd2461;
	bra.uni 	$L__BB3_287;
$L__BB3_285:
	mov.f64 	%fd2456, 0dBC91A62633145C07;
	add.rn.f64 	%fd2457, %fd371, %fd2456;
	neg.f64 	%fd2458, %fd2457;
	mov.f64 	%fd2459, 0d3FF921FB54442D18;
	add.rn.f64 	%fd4125, %fd2459, %fd2458;
	bra.uni 	$L__BB3_287;
$L__BB3_286:
	mov.f64 	%fd2402, 0d3FF0000000000000;
	sub.f64 	%fd2403, %fd2402, %fd370;
	{
	.reg .b32 %temp; 
	mov.b64 	{%r647, %temp}, %fd2403;
	}
	{
	.reg .b32 %temp; 
	mov.b64 	{%temp, %r648}, %fd2403;
	}
	add.s32 	%r649, %r648, -1048576;
	mov.b64 	%fd2404, {%r647, %r649};
	rsqrt.approx.ftz.f64 	%fd2405, %fd2404;
	{
	.reg .b32 %temp; 
	mov.b64 	{%r650, %temp}, %fd2405;
	}
	{
	.reg .b32 %temp; 
	mov.b64 	{%temp, %r651}, %fd2405;
	}
	add.s32 	%r652, %r651, -1048576;
	mov.b64 	%fd2406, {%r650, %r652};
	mul.f64 	%fd2407, %fd2404, %fd2405;
	neg.f64 	%fd2408, %fd2407;
	fma.rn.f64 	%fd2409, %fd2407, %fd2408, %fd2404;
	fma.rn.f64 	%fd2410, %fd2409, %fd2406, %fd2407;
	neg.f64 	%fd2411, %fd2410;
	fma.rn.f64 	%fd2412, %fd2405, %fd2411, 0d3FF0000000000000;
	fma.rn.f64 	%fd2413, %fd2412, %fd2406, %fd2406;
	fma.rn.f64 	%fd2414, %fd2410, %fd2411, %fd2404;
	fma.rn.f64 	%fd2415, %fd2414, %fd2413, %fd2410;
	{
	.reg .b32 %temp; 
	mov.b64 	{%r653, %temp}, %fd2415;
	}
	{
	.reg .b32 %temp; 
	mov.b64 	{%temp, %r654}, %fd2415;
	}
	add.s32 	%r655, %r654, 1048576;
	mov.b64 	%fd2416, {%r653, %r655};
	fma.rn.f64 	%fd2417, %fd2403, 0d3EC715B371155F70, 0dBEBAC2FE66FAAC4B;
	fma.rn.f64 	%fd2418, %fd2417, %fd2403, 0d3ED9A9B88EFCD9B8;
	fma.rn.f64 	%fd2419, %fd2418, %fd2403, 0d3EDD0F40A8A0C4C3;
	fma.rn.f64 	%fd2420, %fd2419, %fd2403, 0d3EF46D4CFA9E0E1F;
	fma.rn.f64 	%fd2421, %fd2420, %fd2403, 0d3F079C168D1E2422;
	fma.rn.f64 	%fd2422, %fd2421, %fd2403, 0d3F1C9A88C3BCA540;
	fma.rn.f64 	%fd2423, %fd2422, %fd2403, 0d3F31C4E64BD476DF;
	fma.rn.f64 	%fd2424, %fd2423, %fd2403, 0d3F46E8BA60009C8F;
	fma.rn.f64 	%fd2425, %fd2424, %fd2403, 0d3F5F1C71C62B05A2;
	fma.rn.f64 	%fd2426, %fd2425, %fd2403, 0d3F76DB6DB6DC9F2C;
	fma.rn.f64 	%fd2427, %fd2426, %fd2403, 0d3F9333333333329C;
	fma.rn.f64 	%fd2428, %fd2427, %fd2403, 0d3FB5555555555555;
	setp.lt.s32 	%p252, %r648, 1;
	mov.f64 	%fd2429, 0d0000000000000000;
	mul.rn.f64 	%fd2430, %fd370, %fd2429;
	mul.f64 	%fd2431, %fd2403, %fd2428;
	fma.rn.f64 	%fd2432, %fd2431, %fd2416, %fd2416;
	selp.f64 	%fd2433, %fd2430, %fd2432, %p252;
	setp.lt.s32 	%p253, %r648, 0;
	mov.f64 	%fd2434, 0d7FF0000000000000;
	mul.rn.f64 	%fd2435, %fd2433, %fd2434;
	selp.f64 	%fd2436, %fd2435, %fd2433, %p253;
	setp.lt.s32 	%p254, %r184, 0;
	mov.f64 	%fd2437, 0dBCA1A62633145C07;
	add.rn.f64 	%fd2438, %fd2436, %fd2437;
	neg.f64 	%fd2439, %fd2438;
	mov.f64 	%fd2440, 0d400921FB54442D18;
	add.rn.f64 	%fd2441, %fd2440, %fd2439;
	selp.f64 	%fd4125, %fd2441, %fd2436, %p254;
$L__BB3_287:
	setp.neu.f64 	%p256, %fd347, 0d7FF0000000000000;
	@%p256 bra 	$L__BB3_289;
	mov.f64 	%fd2468, 0d0000000000000000;
	mul.rn.f64 	%fd4126, %fd346, %fd2468;
	mov.b32 	%r972, 0;
	bra.uni 	$L__BB3_291;
$L__BB3_289:
	mul.f64 	%fd2463, %fd346, 0d3FE45F306DC9C883;
	cvt.rni.s32.f64 	%r972, %fd2463;
	cvt.rn.f64.s32 	%fd2464, %r972;
	fma.rn.f64 	%fd2465, %fd2464, 0dBFF921FB54442D18, %fd346;
	fma.rn.f64 	%fd2466, %fd2464, 0dBC91A62633145C00, %fd2465;
	fma.rn.f64 	%fd4126, %fd2464, 0dB97B839A252049C0, %fd2466;
	setp.ltu.f64 	%p257, %fd347, 0d41E0000000000000;
	@%p257 bra 	$L__BB3_291;
	{ // callseq 27, 0
	.param .b64 param0;
	st.param.f64 	[param0], %fd346;
	.param .align 16 .b8 retval0[16];
	call.uni (retval0), 
	__internal_trig_reduction_slowpathd, 
	(
	param0
	);
	ld.param.f64 	%fd4126, [retval0];
	ld.param.b32 	%r972, [retval0+8];
	} // callseq 27
$L__BB3_291:
	shl.b32 	%r658, %r972, 6;
	cvt.u64.u32 	%rd188, %r658;
	and.b64  	%rd189, %rd188, 64;
	add.s64 	%rd191, %rd134, %rd189;
	mul.rn.f64 	%fd2469, %fd4126, %fd4126;
	and.b32  	%r659, %r972, 1;
	setp.eq.b32 	%p258, %r659, 1;
	selp.f64 	%fd2470, 0dBDA8FF8320FD8164, 0d3DE5DB65F9785EBA, %p258;
	ld.global.nc.v2.f64 	{%fd2471, %fd2472}, [%rd191];
	fma.rn.f64 	%fd2473, %fd2470, %fd2469, %fd2471;
	fma.rn.f64 	%fd2474, %fd2473, %fd2469, %fd2472;
	ld.global.nc.v2.f64 	{%fd2475, %fd2476}, [%rd191+16];
	fma.rn.f64 	%fd2477, %fd2474, %fd2469, %fd2475;
	fma.rn.f64 	%fd2478, %fd2477, %fd2469, %fd2476;
	ld.global.nc.v2.f64 	{%fd2479, %fd2480}, [%rd191+32];
	fma.rn.f64 	%fd2481, %fd2478, %fd2469, %fd2479;
	fma.rn.f64 	%fd2482, %fd2481, %fd2469, %fd2480;
	fma.rn.f64 	%fd2483, %fd2482, %fd4126, %fd4126;
	fma.rn.f64 	%fd2484, %fd2482, %fd2469, 0d3FF0000000000000;
	selp.f64 	%fd2485, %fd2484, %fd2483, %p258;
	and.b32  	%r660, %r972, 2;
	setp.eq.s32 	%p259, %r660, 0;
	mov.f64 	%fd2486, 0d0000000000000000;
	sub.f64 	%fd2487, %fd2486, %fd2485;
	selp.f64 	%fd2488, %fd2485, %fd2487, %p259;
	add.f64 	%fd2489, %fd4125, %fd4125;
	mov.f64 	%fd2490, 0d400921FB54442D11;
	sub.f64 	%fd2491, %fd2490, %fd2489;
	mul.f64 	%fd2492, %fd642, %fd2491;
	mul.f64 	%fd380, %fd2492, %fd2488;
	sub.f64 	%fd2493, %fd2490, %fd4125;
	mul.f64 	%fd2494, %fd101, %fd2493;
	mul.f64 	%fd2495, %fd4125, %fd2494;
	sqrt.rn.f64 	%fd381, %fd2495;
	div.rn.f64 	%fd382, %fd345, %fd642;
	abs.f64 	%fd383, %fd382;
	setp.neu.f64 	%p260, %fd383, 0d7FF0000000000000;
	@%p260 bra 	$L__BB3_293;
	mov.f64 	%fd2501, 0d0000000000000000;
	mul.rn.f64 	%fd4128, %fd382, %fd2501;
	mov.b32 	%r974, 1;
	bra.uni 	$L__BB3_296;
$L__BB3_293:
	mul.f64 	%fd2496, %fd382, 0d3FE45F306DC9C883;
	cvt.rni.s32.f64 	%r973, %fd2496;
	cvt.rn.f64.s32 	%fd2497, %r973;
	fma.rn.f64 	%fd2498, %fd2497, 0dBFF921FB54442D18, %fd382;
	fma.rn.f64 	%fd2499, %fd2497, 0dBC91A62633145C00, %fd2498;
	fma.rn.f64 	%fd4128, %fd2497, 0dB97B839A252049C0, %fd2499;
	setp.ltu.f64 	%p261, %fd383, 0d41E0000000000000;
	@%p261 bra 	$L__BB3_295;
	{ // callseq 28, 0
	.param .b64 param0;
	st.param.f64 	[param0], %fd382;
	.param .align 16 .b8 retval0[16];
	call.uni (retval0), 
	__internal_trig_reduction_slowpathd, 
	(
	param0
	);
	ld.param.f64 	%fd4128, [retval0];
	ld.param.b32 	%r973, [retval0+8];
	} // callseq 28
$L__BB3_295:
	add.s32 	%r974, %r973, 1;
$L__BB3_296:
	setp.neu.f64 	%p262, %fd347, 0d7FF0000000000000;
	shl.b32 	%r663, %r974, 6;
	cvt.u64.u32 	%rd192, %r663;
	and.b64  	%rd193, %rd192, 64;
	add.s64 	%rd195, %rd134, %rd193;
	mul.rn.f64 	%fd2502, %fd4128, %fd4128;
	and.b32  	%r664, %r974, 1;
	setp.eq.b32 	%p263, %r664, 1;
	selp.f64 	%fd2503, 0dBDA8FF8320FD8164, 0d3DE5DB65F9785EBA, %p263;
	ld.global.nc.v2.f64 	{%fd2504, %fd2505}, [%rd195];
	fma.rn.f64 	%fd2506, %fd2503, %fd2502, %fd2504;
	fma.rn.f64 	%fd2507, %fd2506, %fd2502, %fd2505;
	ld.global.nc.v2.f64 	{%fd2508, %fd2509}, [%rd195+16];
	fma.rn.f64 	%fd2510, %fd2507, %fd2502, %fd2508;
	fma.rn.f64 	%fd2511, %fd2510, %fd2502, %fd2509;
	ld.global.nc.v2.f64 	{%fd2512, %fd2513}, [%rd195+32];
	fma.rn.f64 	%fd2514, %fd2511, %fd2502, %fd2512;
	fma.rn.f64 	%fd2515, %fd2514, %fd2502, %fd2513;
	fma.rn.f64 	%fd2516, %fd2515, %fd4128, %fd4128;
	fma.rn.f64 	%fd2517, %fd2515, %fd2502, 0d3FF0000000000000;
	selp.f64 	%fd2518, %fd2517, %fd2516, %p263;
	and.b32  	%r665, %r974, 2;
	setp.eq.s32 	%p264, %r665, 0;
	mov.f64 	%fd2519, 0d0000000000000000;
	sub.f64 	%fd2520, %fd2519, %fd2518;
	selp.f64 	%fd2521, %fd2518, %fd2520, %p264;
	mov.f64 	%fd2522, 0d3FF0000000000000;
	sub.f64 	%fd2523, %fd2522, %fd2521;
	sqrt.rn.f64 	%fd2524, %fd2523;
	mul.f64 	%fd2525, %fd381, 0d3FF6A09E667F3BCD;
	mul.f64 	%fd2526, %fd2525, %fd2524;
	setp.gt.f64 	%p265, %fd4122, 0d0000000000000000;
	neg.f64 	%fd2527, %fd380;
	selp.f64 	%fd2528, %fd380, %fd2527, %p265;
	div.rn.f64 	%fd389, %fd2528, %fd2526;
	@%p262 bra 	$L__BB3_298;
	mov.f64 	%fd2534, 0d0000000000000000;
	mul.rn.f64 	%fd4130, %fd346, %fd2534;
	mov.b32 	%r976, 1;
	bra.uni 	$L__BB3_301;
$L__BB3_298:
	mul.f64 	%fd2529, %fd346, 0d3FE45F306DC9C883;
	cvt.rni.s32.f64 	%r975, %fd2529;
	cvt.rn.f64.s32 	%fd2530, %r975;
	fma.rn.f64 	%fd2531, %fd2530, 0dBFF921FB54442D18, %fd346;
	fma.rn.f64 	%fd2532, %fd2530, 0dBC91A62633145C00, %fd2531;
	fma.rn.f64 	%fd4130, %fd2530, 0dB97B839A252049C0, %fd2532;
	setp.ltu.f64 	%p266, %fd347, 0d41E0000000000000;
	@%p266 bra 	$L__BB3_300;
	{ // callseq 29, 0
	.param .b64 param0;
	st.param.f64 	[param0], %fd346;
	.param .align 16 .b8 retval0[16];
	call.uni (retval0), 
	__internal_trig_reduction_slowpathd, 
	(
	param0
	);
	ld.param.f64 	%fd4130, [retval0];
	ld.param.b32 	%r975, [retval0+8];
	} // callseq 29
$L__BB3_300:
	add.s32 	%r976, %r975, 1;
$L__BB3_301:
	shl.b32 	%r668, %r976, 6;
	cvt.u64.u32 	%rd196, %r668;
	and.b64  	%rd197, %rd196, 64;
	add.s64 	%rd199, %rd134, %rd197;
	mul.rn.f64 	%fd2535, %fd4130, %fd4130;
	and.b32  	%r669, %r976, 1;
	setp.eq.b32 	%p267, %r669, 1;
	selp.f64 	%fd2536, 0dBDA8FF8320FD8164, 0d3DE5DB65F9785EBA, %p267;
	ld.global.nc.v2.f64 	{%fd2537, %fd2538}, [%rd199];
	fma.rn.f64 	%fd2539, %fd2536, %fd2535, %fd2537;
	fma.rn.f64 	%fd2540, %fd2539, %fd2535, %fd2538;
	ld.global.nc.v2.f64 	{%fd2541, %fd2542}, [%rd199+16];
	fma.rn.f64 	%fd2543, %fd2540, %fd2535, %fd2541;
	fma.rn.f64 	%fd2544, %fd2543, %fd2535, %fd2542;
	ld.global.nc.v2.f64 	{%fd2545, %fd2546}, [%rd199+32];
	fma.rn.f64 	%fd2547, %fd2544, %fd2535, %fd2545;
	fma.rn.f64 	%fd2548, %fd2547, %fd2535, %fd2546;
	fma.rn.f64 	%fd2549, %fd2548, %fd4130, %fd4130;
	fma.rn.f64 	%fd2550, %fd2548, %fd2535, 0d3FF0000000000000;
	selp.f64 	%fd2551, %fd2550, %fd2549, %p267;
	and.b32  	%r670, %r976, 2;
	setp.eq.s32 	%p268, %r670, 0;
	mov.f64 	%fd2552, 0d0000000000000000;
	sub.f64 	%fd2553, %fd2552, %fd2551;
	selp.f64 	%fd395, %fd2551, %fd2553, %p268;
	{
	.reg .b32 %temp; 
	mov.b64 	{%temp, %r671}, %fd395;
	}
	mov.b32 	%f3, %r671;
	abs.f32 	%f4, %f3;
	setp.geu.f32 	%p269, %f4, 0f3FE26666;
	@%p269 bra 	$L__BB3_303;
	mul.f64 	%fd2587, %fd395, %fd395;
	fma.rn.f64 	%fd2588, %fd2587, 0d3FB0066BDC1895E9, 0dBFB3823B180754AF;
	fma.rn.f64 	%fd2589, %fd2588, %fd2587, 0d3FB11E52CC2F79AE;
	fma.rn.f64 	%fd2590, %fd2589, %fd2587, 0dBF924EAF3526861B;
	fma.rn.f64 	%fd2591, %fd2590, %fd2587, 0d3F91DF02A31E6CB7;
	fma.rn.f64 	%fd2592, %fd2591, %fd2587, 0d3F847D18B0EEC6CC;
	fma.rn.f64 	%fd2593, %fd2592, %fd2587, 0d3F8D0AF961BA53B0;
	fma.rn.f64 	%fd2594, %fd2593, %fd2587, 0d3F91BF7734CF1C48;
	fma.rn.f64 	%fd2595, %fd2594, %fd2587, 0d3F96E91483144EF7;
	fma.rn.f64 	%fd2596, %fd2595, %fd2587, 0d3F9F1C6E0A4F9F81;
	fma.rn.f64 	%fd2597, %fd2596, %fd2587, 0d3FA6DB6DC27FA92B;
	fma.rn.f64 	%fd2598, %fd2597, %fd2587, 0d3FB333333320F91B;
	fma.rn.f64 	%fd2599, %fd2598, %fd2587, 0d3FC5555555555F4D;
	mul.f64 	%fd2600, %fd2587, %fd2599;
	fma.rn.f64 	%fd4131, %fd2600, %fd395, %fd395;
	bra.uni 	$L__BB3_304;
$L__BB3_303:
	abs.f64 	%fd2554, %fd395;
	fma.rn.f64 	%fd2555, %fd2554, 0dBFE0000000000000, 0d3FE0000000000000;
	rsqrt.approx.ftz.f64 	%fd2556, %fd2555;
	{
	.reg .b32 %temp; 
	mov.b64 	{%r672, %temp}, %fd2556;
	}
	{
	.reg .b32 %temp; 
	mov.b64 	{%temp, %r673}, %fd2556;
	}
	add.s32 	%r674, %r673, -1048576;
	mov.b64 	%fd2557, {%r672, %r674};
	mul.f64 	%fd2558, %fd2555, %fd2556;
	neg.f64 	%fd2559, %fd2558;
	fma.rn.f64 	%fd2560, %fd2558, %fd2559, %fd2555;
	fma.rn.f64 	%fd2561, %fd2560, %fd2557, %fd2558;
	neg.f64 	%fd2562, %fd2561;
	fma.rn.f64 	%fd2563, %fd2556, %fd2562, 0d3FF0000000000000;
	fma.rn.f64 	%fd2564, %fd2563, %fd2557, %fd2557;
	fma.rn.f64 	%fd2565, %fd2561, %fd2562, %fd2555;
	fma.rn.f64 	%fd2566, %fd2565, %fd2564, %fd2561;
	{
	.reg .b32 %temp; 
	mov.b64 	{%temp, %r675}, %fd2555;
	}
	setp.lt.s32 	%p270, %r675, 0;
	selp.f64 	%fd2567, 0dFFF8000000000000, %fd2566, %p270;
	setp.ne.f64 	%p271, %fd2555, 0d0000000000000000;
	selp.f64 	%fd2568, %fd2567, %fd2555, %p271;
	fma.rn.f64 	%fd2569, %fd2555, 0d3FB0066BDC1895E9, 0dBFB3823B180754AF;
	fma.rn.f64 	%fd2570, %fd2569, %fd2555, 0d3FB11E52CC2F79AE;
	fma.rn.f64 	%fd2571, %fd2570, %fd2555, 0dBF924EAF3526861B;
	fma.rn.f64 	%fd2572, %fd2571, %fd2555, 0d3F91DF02A31E6CB7;
	fma.rn.f64 	%fd2573, %fd2572, %fd2555, 0d3F847D18B0EEC6CC;
	fma.rn.f64 	%fd2574, %fd2573, %fd2555, 0d3F8D0AF961BA53B0;
	fma.rn.f64 	%fd2575, %fd2574, %fd2555, 0d3F91BF7734CF1C48;
	fma.rn.f64 	%fd2576, %fd2575, %fd2555, 0d3F96E91483144EF7;
	fma.rn.f64 	%fd2577, %fd2576, %fd2555, 0d3F9F1C6E0A4F9F81;
	fma.rn.f64 	%fd2578, %fd2577, %fd2555, 0d3FA6DB6DC27FA92B;
	fma.rn.f64 	%fd2579, %fd2578, %fd2555, 0d3FB333333320F91B;
	fma.rn.f64 	%fd2580, %fd2579, %fd2555, 0d3FC5555555555F4D;
	mul.f64 	%fd2581, %fd2555, %fd2580;
	mul.f64 	%fd2582, %fd2568, 0dC000000000000000;
	fma.rn.f64 	%fd2583, %fd2582, %fd2581, 0d3C91A62633145C07;
	add.f64 	%fd2584, %fd2582, 0d3FE921FB54442D18;
	add.f64 	%fd2585, %fd2584, %fd2583;
	add.f64 	%fd2586, %fd2585, 0d3FE921FB54442D18;
	copysign.f64 	%fd4131, %fd395, %fd2586;
$L__BB3_304:
	mul.f64 	%fd2601, %fd642, 0d403F019B59389D61;
	mul.f64 	%fd2602, %fd642, %fd2601;
	setp.gt.f64 	%p272, %fd4122, 0d0000000000000000;
	mul.f64 	%fd2603, %fd4131, %fd4131;
	fma.rn.f64 	%fd2604, %fd2603, 0dC010000000000000, 0d4023BD3CC9BE45D3;
	mul.f64 	%fd2605, %fd101, %fd2604;
	sqrt.rn.f64 	%fd2606, %fd2605;
	mul.f64 	%fd2607, %fd2606, %fd2606;
	mul.f64 	%fd2608, %fd2606, %fd2607;
	neg.f64 	%fd2609, %fd2602;
	selp.f64 	%fd2610, %fd2609, %fd2602, %p272;
	div.rn.f64 	%fd2611, %fd2610, %fd2608;
	fma.rn.f64 	%fd2612, %fd389, %fd389, 0d3FF0000000000000;
	sub.f64 	%fd2613, %fd4122, %fd2;
	fma.rn.f64 	%fd2614, %fd2613, %fd2611, %fd2612;
	setp.gt.f64 	%p439, %fd2614, 0d0000000000000000;
$L__BB3_305:
	setp.nan.f64 	%p273, %fd4118, %fd4118;
	mov.f64 	%fd4145, %fd1;
	@%p273 bra 	$L__BB3_347;
	mul.f64 	%fd399, %fd4118, 0d400921FB54442D11;
	div.rn.f64 	%fd400, %fd399, %fd9;
	abs.f64 	%fd401, %fd400;
	setp.neu.f64 	%p274, %fd401, 0d7FF0000000000000;
	@%p274 bra 	$L__BB3_308;
	mov.f64 	%fd2620, 0d0000000000000000;
	mul.rn.f64 	%fd4133, %fd400, %fd2620;
	mov.b32 	%r978, 1;
	bra.uni 	$L__BB3_311;
$L__BB3_308:
	mul.f64 	%fd2615, %fd400, 0d3FE45F306DC9C883;
	cvt.rni.s32.f64 	%r977, %fd2615;
	cvt.rn.f64.s32 	%fd2616, %r977;
	fma.rn.f64 	%fd2617, %fd2616, 0dBFF921FB54442D18, %fd400;
	fma.rn.f64 	%fd2618, %fd2616, 0dBC91A62633145C00, %fd2617;
	fma.rn.f64 	%fd4133, %fd2616, 0dB97B839A252049C0, %fd2618;
	setp.ltu.f64 	%p275, %fd401, 0d41E0000000000000;
	@%p275 bra 	$L__BB3_310;
	{ // callseq 30, 0
	.param .b64 param0;
	st.param.f64 	[param0], %fd400;
	.param .align 16 .b8 retval0[16];
	call.uni (retval0), 
	__internal_trig_reduction_slowpathd, 
	(
	param0
	);
	ld.param.f64 	%fd4133, [retval0];
	ld.param.b32 	%r977, [retval0+8];
	} // callseq 30
$L__BB3_310:
	add.s32 	%r978, %r977, 1;
$L__BB3_311:
	shl.b32 	%r678, %r978, 6;
	cvt.u64.u32 	%rd200, %r678;
	and.b64  	%rd201, %rd200, 64;
	add.s64 	%rd203, %rd134, %rd201;
	mul.rn.f64 	%fd2621, %fd4133, %fd4133;
	and.b32  	%r679, %r978, 1;
	setp.eq.b32 	%p276, %r679, 1;
	selp.f64 	%fd2622, 0dBDA8FF8320FD8164, 0d3DE5DB65F9785EBA, %p276;
	ld.global.nc.v2.f64 	{%fd2623, %fd2624}, [%rd203];
	fma.rn.f64 	%fd2625, %fd2622, %fd2621, %fd2623;
	fma.rn.f64 	%fd2626, %fd2625, %fd2621, %fd2624;
	ld.global.nc.v2.f64 	{%fd2627, %fd2628}, [%rd203+16];
	fma.rn.f64 	%fd2629, %fd2626, %fd2621, %fd2627;
	fma.rn.f64 	%fd2630, %fd2629, %fd2621, %fd2628;
	ld.global.nc.v2.f64 	{%fd2631, %fd2632}, [%rd203+32];
	fma.rn.f64 	%fd2633, %fd2630, %fd2621, %fd2631;
	fma.rn.f64 	%fd2634, %fd2633, %fd2621, %fd2632;
	fma.rn.f64 	%fd2635, %fd2634, %fd4133, %fd4133;
	fma.rn.f64 	%fd2636, %fd2634, %fd2621, 0d3FF0000000000000;
	selp.f64 	%fd2637, %fd2636, %fd2635, %p276;
	and.b32  	%r680, %r978, 2;
	setp.eq.s32 	%p277, %r680, 0;
	mov.f64 	%fd2638, 0d0000000000000000;
	sub.f64 	%fd2639, %fd2638, %fd2637;
	selp.f64 	%fd407, %fd2637, %fd2639, %p277;
	{
	.reg .b32 %temp; 
	mov.b64 	{%temp, %r203}, %fd407;
	}
	abs.f64 	%fd408, %fd407;
	{
	.reg .b32 %temp; 
	mov.b64 	{%temp, %r681}, %fd408;
	}
	setp.gt.s32 	%p278, %r681, 1071801957;
	@%p278 bra 	$L__BB3_315;
	mul.f64 	%fd2680, %fd407, %fd407;
	fma.rn.f64 	%fd2681, %fd2680, 0d3FB0066BDC1895E9, 0dBFB3823B180754AF;
	fma.rn.f64 	%fd2682, %fd2681, %fd2680, 0d3FB11E52CC2F79AE;
	fma.rn.f64 	%fd2683, %fd2682, %fd2680, 0dBF924EAF3526861B;
	fma.rn.f64 	%fd2684, %fd2683, %fd2680, 0d3F91DF02A31E6CB7;
	fma.rn.f64 	%fd2685, %fd2684, %fd2680, 0d3F847D18B0EEC6CC;
	fma.rn.f64 	%fd2686, %fd2685, %fd2680, 0d3F8D0AF961BA53B0;
	fma.rn.f64 	%fd2687, %fd2686, %fd2680, 0d3F91BF7734CF1C48;
	fma.rn.f64 	%fd2688, %fd2687, %fd2680, 0d3F96E91483144EF7;
	fma.rn.f64 	%fd2689, %fd2688, %fd2680, 0d3F9F1C6E0A4F9F81;
	fma.rn.f64 	%fd2690, %fd2689, %fd2680, 0d3FA6DB6DC27FA92B;
	fma.rn.f64 	%fd2691, %fd2690, %fd2680, 0d3FB333333320F91B;
	fma.rn.f64 	%fd2692, %fd2691, %fd2680, 0d3FC5555555555F4D;
	mul.f64 	%fd2693, %fd2680, %fd2692;
	fma.rn.f64 	%fd409, %fd2693, %fd408, %fd408;
	setp.gt.s32 	%p282, %r203, -1;
	@%p282 bra 	$L__BB3_314;
	mov.f64 	%fd2698, 0d3C91A62633145C07;
	add.rn.f64 	%fd2699, %fd409, %fd2698;
	mov.f64 	%fd2700, 0d3FF921FB54442D18;
	add.rn.f64 	%fd4134, %fd2700, %fd2699;
	bra.uni 	$L__BB3_316;
$L__BB3_314:
	mov.f64 	%fd2694, 0dBC91A62633145C07;
	add.rn.f64 	%fd2695, %fd409, %fd2694;
	neg.f64 	%fd2696, %fd2695;
	mov.f64 	%fd2697, 0d3FF921FB54442D18;
	add.rn.f64 	%fd4134, %fd2697, %fd2696;
	bra.uni 	$L__BB3_316;
$L__BB3_315:
	mov.f64 	%fd2640, 0d3FF0000000000000;
	sub.f64 	%fd2641, %fd2640, %fd408;
	{
	.reg .b32 %temp; 
	mov.b64 	{%r682, %temp}, %fd2641;
	}
	{
	.reg .b32 %temp; 
	mov.b64 	{%temp, %r683}, %fd2641;
	}
	add.s32 	%r684, %r683, -1048576;
	mov.b64 	%fd2642, {%r682, %r684};
	rsqrt.approx.ftz.f64 	%fd2643, %fd2642;
	{
	.reg .b32 %temp; 
	mov.b64 	{%r685, %temp}, %fd2643;
	}
	{
	.reg .b32 %temp; 
	mov.b64 	{%temp, %r686}, %fd2643;
	}
	add.s32 	%r687, %r686, -1048576;
	mov.b64 	%fd2644, {%r685, %r687};
	mul.f64 	%fd2645, %fd2642, %fd2643;
	neg.f64 	%fd2646, %fd2645;
	fma.rn.f64 	%fd2647, %fd2645, %fd2646, %fd2642;
	fma.rn.f64 	%fd2648, %fd2647, %fd2644, %fd2645;
	neg.f64 	%fd2649, %fd2648;
	fma.rn.f64 	%fd2650, %fd2643, %fd2649, 0d3FF0000000000000;
	fma.rn.f64 	%fd2651, %fd2650, %fd2644, %fd2644;
	fma.rn.f64 	%fd2652, %fd2648, %fd2649, %fd2642;
	fma.rn.f64 	%fd2653, %fd2652, %fd2651, %fd2648;
	{
	.reg .b32 %temp; 
	mov.b64 	{%r688, %temp}, %fd2653;
	}
	{
	.reg .b32 %temp; 
	mov.b64 	{%temp, %r689}, %fd2653;
	}
	add.s32 	%r690, %r689, 1048576;
	mov.b64 	%fd2654, {%r688, %r690};
	fma.rn.f64 	%fd2655, %fd2641, 0d3EC715B371155F70, 0dBEBAC2FE66FAAC4B;
	fma.rn.f64 	%fd2656, %fd2655, %fd2641, 0d3ED9A9B88EFCD9B8;
	fma.rn.f64 	%fd2657, %fd2656, %fd2641, 0d3EDD0F40A8A0C4C3;
	fma.rn.f64 	%fd2658, %fd2657, %fd2641, 0d3EF46D4CFA9E0E1F;
	fma.rn.f64 	%fd2659, %fd2658, %fd2641, 0d3F079C168D1E2422;
	fma.rn.f64 	%fd2660, %fd2659, %fd2641, 0d3F1C9A88C3BCA540;
	fma.rn.f64 	%fd2661, %fd2660, %fd2641, 0d3F31C4E64BD476DF;
	fma.rn.f64 	%fd2662, %fd2661, %fd2641, 0d3F46E8BA60009C8F;
	fma.rn.f64 	%fd2663, %fd2662, %fd2641, 0d3F5F1C71C62B05A2;
	fma.rn.f64 	%fd2664, %fd2663, %fd2641, 0d3F76DB6DB6DC9F2C;
	fma.rn.f64 	%fd2665, %fd2664, %fd2641, 0d3F9333333333329C;
	fma.rn.f64 	%fd2666, %fd2665, %fd2641, 0d3FB5555555555555;
	setp.lt.s32 	%p279, %r683, 1;
	mov.f64 	%fd2667, 0d0000000000000000;
	mul.rn.f64 	%fd2668, %fd408, %fd2667;
	mul.f64 	%fd2669, %fd2641, %fd2666;
	fma.rn.f64 	%fd2670, %fd2669, %fd2654, %fd2654;
	selp.f64 	%fd2671, %fd2668, %fd2670, %p279;
	setp.lt.s32 	%p280, %r683, 0;
	mov.f64 	%fd2672, 0d7FF0000000000000;
	mul.rn.f64 	%fd2673, %fd2671, %fd2672;
	selp.f64 	%fd2674, %fd2673, %fd2671, %p280;
	setp.lt.s32 	%p281, %r203, 0;
	mov.f64 	%fd2675, 0dBCA1A62633145C07;
	add.rn.f64 	%fd2676, %fd2674, %fd2675;
	neg.f64 	%fd2677, %fd2676;
	mov.f64 	%fd2678, 0d400921FB54442D18;
	add.rn.f64 	%fd2679, %fd2678, %fd2677;
	selp.f64 	%fd4134, %fd2679, %fd2674, %p281;
$L__BB3_316:
	setp.leu.f64 	%p283, %fd2, 0d0000000000000000;
	mul.f64 	%fd2701, %fd10, %fd4134;
	sub.f64 	%fd414, %fd2701, %fd642;
	@%p283 bra 	$L__BB3_318;
	mul.f64 	%fd2706, %fd414, %fd414;
	sub.f64 	%fd2707, %fd101, %fd2706;
	sqrt.rn.f64 	%fd2708, %fd2707;
	add.f64 	%fd4135, %fd643, %fd2708;
	bra.uni 	$L__BB3_319;
$L__BB3_318:
	mul.f64 	%fd2702, %fd414, %fd414;
	sub.f64 	%fd2703, %fd101, %fd2702;
	sqrt.rn.f64 	%fd2704, %fd2703;
	neg.f64 	%fd2705, %fd2704;
	sub.f64 	%fd4135, %fd2705, %fd643;
$L__BB3_319:
	setp.neu.f64 	%p284, %fd401, 0d7FF0000000000000;
	@%p284 bra 	$L__BB3_321;
	mov.f64 	%fd2714, 0d0000000000000000;
	mul.rn.f64 	%fd4137, %fd400, %fd2714;
	mov.b32 	%r980, 1;
	bra.uni 	$L__BB3_324;
$L__BB3_321:
	mul.f64 	%fd2709, %fd400, 0d3FE45F306DC9C883;
	cvt.rni.s32.f64 	%r979, %fd2709;
	cvt.rn.f64.s32 	%fd2710, %r979;
	fma.rn.f64 	%fd2711, %fd2710, 0dBFF921FB54442D18, %fd400;
	fma.rn.f64 	%fd2712, %fd2710, 0dBC91A62633145C00, %fd2711;
	fma.rn.f64 	%fd4137, %fd2710, 0dB97B839A252049C0, %fd2712;
	setp.ltu.f64 	%p285, %fd401, 0d41E0000000000000;
	@%p285 bra 	$L__BB3_323;
	{ // callseq 31, 0
	.param .b64 param0;
	st.param.f64 	[param0], %fd400;
	.param .align 16 .b8 retval0[16];
	call.uni (retval0), 
	__internal_trig_reduction_slowpathd, 
	(
	param0
	);
	ld.param.f64 	%fd4137, [retval0];
	ld.param.b32 	%r979, [retval0+8];
	} // callseq 31
$L__BB3_323:
	add.s32 	%r980, %r979, 1;
$L__BB3_324:
	shl.b32 	%r693, %r980, 6;
	cvt.u64.u32 	%rd204, %r693;
	and.b64  	%rd205, %rd204, 64;
	add.s64 	%rd207, %rd134, %rd205;
	mul.rn.f64 	%fd2715, %fd4137, %fd4137;
	and.b32  	%r694, %r980, 1;
	setp.eq.b32 	%p286, %r694, 1;
	selp.f64 	%fd2716, 0dBDA8FF8320FD8164, 0d3DE5DB65F9785EBA, %p286;
	ld.global.nc.v2.f64 	{%fd2717, %fd2718}, [%rd207];
	fma.rn.f64 	%fd2719, %fd2716, %fd2715, %fd2717;
	fma.rn.f64 	%fd2720, %fd2719, %fd2715, %fd2718;
	ld.global.nc.v2.f64 	{%fd2721, %fd2722}, [%rd207+16];
	fma.rn.f64 	%fd2723, %fd2720, %fd2715, %fd2721;
	fma.rn.f64 	%fd2724, %fd2723, %fd2715, %fd2722;
	ld.global.nc.v2.f64 	{%fd2725, %fd2726}, [%rd207+32];
	fma.rn.f64 	%fd2727, %fd2724, %fd2715, %fd2725;
	fma.rn.f64 	%fd2728, %fd2727, %fd2715, %fd2726;
	fma.rn.f64 	%fd2729, %fd2728, %fd4137, %fd4137;
	fma.rn.f64 	%fd2730, %fd2728, %fd2715, 0d3FF0000000000000;
	selp.f64 	%fd2731, %fd2730, %fd2729, %p286;
	and.b32  	%r695, %r980, 2;
	setp.eq.s32 	%p287, %r695, 0;
	mov.f64 	%fd2732, 0d0000000000000000;
	sub.f64 	%fd2733, %fd2732, %fd2731;
	selp.f64 	%fd423, %fd2731, %fd2733, %p287;
	{
	.reg .b32 %temp; 
	mov.b64 	{%temp, %r209}, %fd423;
	}
	abs.f64 	%fd424, %fd423;
	{
	.reg .b32 %temp; 
	mov.b64 	{%temp, %r696}, %fd424;
	}
	setp.gt.s32 	%p288, %r696, 1071801957;
	@%p288 bra 	$L__BB3_328;
	mul.f64 	%fd2774, %fd423, %fd423;
	fma.rn.f64 	%fd2775, %fd2774, 0d3FB0066BDC1895E9, 0dBFB3823B180754AF;
	fma.rn.f64 	%fd2776, %fd2775, %fd2774, 0d3FB11E52CC2F79AE;
	fma.rn.f64 	%fd2777, %fd2776, %fd2774, 0dBF924EAF3526861B;
	fma.rn.f64 	%fd2778, %fd2777, %fd2774, 0d3F91DF02A31E6CB7;
	fma.rn.f64 	%fd2779, %fd2778, %fd2774, 0d3F847D18B0EEC6CC;
	fma.rn.f64 	%fd2780, %fd2779, %fd2774, 0d3F8D0AF961BA53B0;
	fma.rn.f64 	%fd2781, %fd2780, %fd2774, 0d3F91BF7734CF1C48;
	fma.rn.f64 	%fd2782, %fd2781, %fd2774, 0d3F96E91483144EF7;
	fma.rn.f64 	%fd2783, %fd2782, %fd2774, 0d3F9F1C6E0A4F9F81;
	fma.rn.f64 	%fd2784, %fd2783, %fd2774, 0d3FA6DB6DC27FA92B;
	fma.rn.f64 	%fd2785, %fd2784, %fd2774, 0d3FB333333320F91B;
	fma.rn.f64 	%fd2786, %fd2785, %fd2774, 0d3FC5555555555F4D;
	mul.f64 	%fd2787, %fd2774, %fd2786;
	fma.rn.f64 	%fd425, %fd2787, %fd424, %fd424;
	setp.gt.s32 	%p292, %r209, -1;
	@%p292 bra 	$L__BB3_327;
	mov.f64 	%fd2792, 0d3C91A62633145C07;
	add.rn.f64 	%fd2793, %fd425, %fd2792;
	mov.f64 	%fd2794, 0d3FF921FB54442D18;
	add.rn.f64 	%fd4138, %fd2794, %fd2793;
	bra.uni 	$L__BB3_329;
$L__BB3_327:
	mov.f64 	%fd2788, 0dBC91A62633145C07;
	add.rn.f64 	%fd2789, %fd425, %fd2788;
	neg.f64 	%fd2790, %fd2789;
	mov.f64 	%fd2791, 0d3FF921FB54442D18;
	add.rn.f64 	%fd4138, %fd2791, %fd2790;
	bra.uni 	$L__BB3_329;
$L__BB3_328:
	mov.f64 	%fd2734, 0d3FF0000000000000;
	sub.f64 	%fd2735, %fd2734, %fd424;
	{
	.reg .b32 %temp; 
	mov.b64 	{%r697, %temp}, %fd2735;
	}
	{
	.reg .b32 %temp; 
	mov.b64 	{%temp, %r698}, %fd2735;
	}
	add.s32 	%r699, %r698, -1048576;
	mov.b64 	%fd2736, {%r697, %r699};
	rsqrt.approx.ftz.f64 	%fd2737, %fd2736;
	{
	.reg .b32 %temp; 
	mov.b64 	{%r700, %temp}, %fd2737;
	}
	{
	.reg .b32 %temp; 
	mov.b64 	{%temp, %r701}, %fd2737;
	}
	add.s32 	%r702, %r701, -1048576;
	mov.b64 	%fd2738, {%r700, %r702};
	mul.f64 	%fd2739, %fd2736, %fd2737;
	neg.f64 	%fd2740, %fd2739;
	fma.rn.f64 	%fd2741, %fd2739, %fd2740, %fd2736;
	fma.rn.f64 	%fd2742, %fd2741, %fd2738, %fd2739;
	neg.f64 	%fd2743, %fd2742;
	fma.rn.f64 	%fd2744, %fd2737, %fd2743, 0d3FF0000000000000;
	fma.rn.f64 	%fd2745, %fd2744, %fd2738, %fd2738;
	fma.rn.f64 	%fd2746, %fd2742, %fd2743, %fd2736;
	fma.rn.f64 	%fd2747, %fd2746, %fd2745, %fd2742;
	{
	.reg .b32 %temp; 
	mov.b64 	{%r703, %temp}, %fd2747;
	}
	{
	.reg .b32 %temp; 
	mov.b64 	{%temp, %r704}, %fd2747;
	}
	add.s32 	%r705, %r704, 1048576;
	mov.b64 	%fd2748, {%r703, %r705};
	fma.rn.f64 	%fd2749, %fd2735, 0d3EC715B371155F70, 0dBEBAC2FE66FAAC4B;
	fma.rn.f64 	%fd2750, %fd2749, %fd2735, 0d3ED9A9B88EFCD9B8;
	fma.rn.f64 	%fd2751, %fd2750, %fd2735, 0d3EDD0F40A8A0C4C3;
	fma.rn.f64 	%fd2752, %fd2751, %fd2735, 0d3EF46D4CFA9E0E1F;
	fma.rn.f64 	%fd2753, %fd2752, %fd2735, 0d3F079C168D1E2422;
	fma.rn.f64 	%fd2754, %fd2753, %fd2735, 0d3F1C9A88C3BCA540;
	fma.rn.f64 	%fd2755, %fd2754, %fd2735, 0d3F31C4E64BD476DF;
	fma.rn.f64 	%fd2756, %fd2755, %fd2735, 0d3F46E8BA60009C8F;
	fma.rn.f64 	%fd2757, %fd2756, %fd2735, 0d3F5F1C71C62B05A2;
	fma.rn.f64 	%fd2758, %fd2757, %fd2735, 0d3F76DB6DB6DC9F2C;
	fma.rn.f64 	%fd2759, %fd2758, %fd2735, 0d3F9333333333329C;
	fma.rn.f64 	%fd2760, %fd2759, %fd2735, 0d3FB5555555555555;
	setp.lt.s32 	%p289, %r698, 1;
	mov.f64 	%fd2761, 0d0000000000000000;
	mul.rn.f64 	%fd2762, %fd424, %fd2761;
	mul.f64 	%fd2763, %fd2735, %fd2760;
	fma.rn.f64 	%fd2764, %fd2763, %fd2748, %fd2748;
	selp.f64 	%fd2765, %fd2762, %fd2764, %p289;
	setp.lt.s32 	%p290, %r698, 0;
	mov.f64 	%fd2766, 0d7FF0000000000000;
	mul.rn.f64 	%fd2767, %fd2765, %fd2766;
	selp.f64 	%fd2768, %fd2767, %fd2765, %p290;
	setp.lt.s32 	%p291, %r209, 0;
	mov.f64 	%fd2769, 0dBCA1A62633145C07;
	add.rn.f64 	%fd2770, %fd2768, %fd2769;
	neg.f64 	%fd2771, %fd2770;
	mov.f64 	%fd2772, 0d400921FB54442D18;
	add.rn.f64 	%fd2773, %fd2772, %fd2771;
	selp.f64 	%fd4138, %fd2773, %fd2768, %p291;
$L__BB3_329:
	setp.neu.f64 	%p293, %fd401, 0d7FF0000000000000;
	@%p293 bra 	$L__BB3_331;
	mov.f64 	%fd2800, 0d0000000000000000;
	mul.rn.f64 	%fd4139, %fd400, %fd2800;
	mov.b32 	%r981, 0;
	bra.uni 	$L__BB3_333;
$L__BB3_331:
	mul.f64 	%fd2795, %fd400, 0d3FE45F306DC9C883;
	cvt.rni.s32.f64 	%r981, %fd2795;
	cvt.rn.f64.s32 	%fd2796, %r981;
	fma.rn.f64 	%fd2797, %fd2796, 0dBFF921FB54442D18, %fd400;
	fma.rn.f64 	%fd2798, %fd2796, 0dBC91A62633145C00, %fd2797;
	fma.rn.f64 	%fd4139, %fd2796, 0dB97B839A252049C0, %fd2798;
	setp.ltu.f64 	%p294, %fd401, 0d41E0000000000000;
	@%p294 bra 	$L__BB3_333;
	{ // callseq 32, 0
	.param .b64 param0;
	st.param.f64 	[param0], %fd400;
	.param .align 16 .b8 retval0[16];
	call.uni (retval0), 
	__internal_trig_reduction_slowpathd, 
	(
	param0
	);
	ld.param.f64 	%fd4139, [retval0];
	ld.param.b32 	%r981, [retval0+8];
	} // callseq 32
$L__BB3_333:
	shl.b32 	%r708, %r981, 6;
	cvt.u64.u32 	%rd208, %r708;
	and.b64  	%rd209, %rd208, 64;
	add.s64 	%rd211, %rd134, %rd209;
	mul.rn.f64 	%fd2801, %fd4139, %fd4139;
	and.b32  	%r709, %r981, 1;
	setp.eq.b32 	%p295, %r709, 1;
	selp.f64 	%fd2802, 0dBDA8FF8320FD8164, 0d3DE5DB65F9785EBA, %p295;
	ld.global.nc.v2.f64 	{%fd2803, %fd2804}, [%rd211];
	fma.rn.f64 	%fd2805, %fd2802, %fd2801, %fd2803;
	fma.rn.f64 	%fd2806, %fd2805, %fd2801, %fd2804;
	ld.global.nc.v2.f64 	{%fd2807, %fd2808}, [%rd211+16];
	fma.rn.f64 	%fd2809, %fd2806, %fd2801, %fd2807;
	fma.rn.f64 	%fd2810, %fd2809, %fd2801, %fd2808;
	ld.global.nc.v2.f64 	{%fd2811, %fd2812}, [%rd211+32];
	fma.rn.f64 	%fd2813, %fd2810, %fd2801, %fd2811;
	fma.rn.f64 	%fd2814, %fd2813, %fd2801, %fd2812;
	fma.rn.f64 	%fd2815, %fd2814, %fd4139, %fd4139;
	fma.rn.f64 	%fd2816, %fd2814, %fd2801, 0d3FF0000000000000;
	selp.f64 	%fd2817, %fd2816, %fd2815, %p295;
	and.b32  	%r710, %r981, 2;
	setp.eq.s32 	%p296, %r710, 0;
	mov.f64 	%fd2818, 0d0000000000000000;
	sub.f64 	%fd2819, %fd2818, %fd2817;
	selp.f64 	%fd2820, %fd2817, %fd2819, %p296;
	add.f64 	%fd2821, %fd4138, %fd4138;
	mov.f64 	%fd2822, 0d400921FB54442D11;
	sub.f64 	%fd2823, %fd2822, %fd2821;
	mul.f64 	%fd2824, %fd642, %fd2823;
	mul.f64 	%fd434, %fd2824, %fd2820;
	sub.f64 	%fd2825, %fd2822, %fd4138;
	mul.f64 	%fd2826, %fd101, %fd2825;
	mul.f64 	%fd2827, %fd4138, %fd2826;
	sqrt.rn.f64 	%fd435, %fd2827;
	div.rn.f64 	%fd436, %fd399, %fd642;
	abs.f64 	%fd437, %fd436;
	setp.neu.f64 	%p297, %fd437, 0d7FF0000000000000;
	@%p297 bra 	$L__BB3_335;
	mov.f64 	%fd2833, 0d0000000000000000;
	mul.rn.f64 	%fd4141, %fd436, %fd2833;
	mov.b32 	%r983, 1;
	bra.uni 	$L__BB3_338;
$L__BB3_335:
	mul.f64 	%fd2828, %fd436, 0d3FE45F306DC9C883;
	cvt.rni.s32.f64 	%r982, %fd2828;
	cvt.rn.f64.s32 	%fd2829, %r982;
	fma.rn.f64 	%fd2830, %fd2829, 0dBFF921FB54442D18, %fd436;
	fma.rn.f64 	%fd2831, %fd2829, 0dBC91A62633145C00, %fd2830;
	fma.rn.f64 	%fd4141, %fd2829, 0dB97B839A252049C0, %fd2831;
	setp.ltu.f64 	%p298, %fd437, 0d41E0000000000000;
	@%p298 bra 	$L__BB3_337;
	{ // callseq 33, 0
	.param .b64 param0;
	st.param.f64 	[param0], %fd436;
	.param .align 16 .b8 retval0[16];
	call.uni (retval0), 
	__internal_trig_reduction_slowpathd, 
	(
	param0
	);
	ld.param.f64 	%fd4141, [retval0];
	ld.param.b32 	%r982, [retval0+8];
	} // callseq 33
$L__BB3_337:
	add.s32 	%r983, %r982, 1;
$L__BB3_338:
	setp.neu.f64 	%p299, %fd401, 0d7FF0000000000000;
	shl.b32 	%r713, %r983, 6;
	cvt.u64.u32 	%rd212, %r713;
	and.b64  	%rd213, %rd212, 64;
	add.s64 	%rd215, %rd134, %rd213;
	mul.rn.f64 	%fd2834, %fd4141, %fd4141;
	and.b32  	%r714, %r983, 1;
	setp.eq.b32 	%p300, %r714, 1;
	selp.f64 	%fd2835, 0dBDA8FF8320FD8164, 0d3DE5DB65F9785EBA, %p300;
	ld.global.nc.v2.f64 	{%fd2836, %fd2837}, [%rd215];
	fma.rn.f64 	%fd2838, %fd2835, %fd2834, %fd2836;
	fma.rn.f64 	%fd2839, %fd2838, %fd2834, %fd2837;
	ld.global.nc.v2.f64 	{%fd2840, %fd2841}, [%rd215+16];
	fma.rn.f64 	%fd2842, %fd2839, %fd2834, %fd2840;
	fma.rn.f64 	%fd2843, %fd2842, %fd2834, %fd2841;
	ld.global.nc.v2.f64 	{%fd2844, %fd2845}, [%rd215+32];
	fma.rn.f64 	%fd2846, %fd2843, %fd2834, %fd2844;
	fma.rn.f64 	%fd2847, %fd2846, %fd2834, %fd2845;
	fma.rn.f64 	%fd2848, %fd2847, %fd4141, %fd4141;
	fma.rn.f64 	%fd2849, %fd2847, %fd2834, 0d3FF0000000000000;
	selp.f64 	%fd2850, %fd2849, %fd2848, %p300;
	and.b32  	%r715, %r983, 2;
	setp.eq.s32 	%p301, %r715, 0;
	mov.f64 	%fd2851, 0d0000000000000000;
	sub.f64 	%fd2852, %fd2851, %fd2850;
	selp.f64 	%fd2853, %fd2850, %fd2852, %p301;
	mov.f64 	%fd2854, 0d3FF0000000000000;
	sub.f64 	%fd2855, %fd2854, %fd2853;
	sqrt.rn.f64 	%fd2856, %fd2855;
	mul.f64 	%fd2857, %fd435, 0d3FF6A09E667F3BCD;
	mul.f64 	%fd2858, %fd2857, %fd2856;
	setp.gt.f64 	%p302, %fd4135, 0d0000000000000000;
	neg.f64 	%fd2859, %fd434;
	selp.f64 	%fd2860, %fd434, %fd2859, %p302;
	div.rn.f64 	%fd443, %fd2860, %fd2858;
	@%p299 bra 	$L__BB3_340;
	mov.f64 	%fd2866, 0d0000000000000000;
	mul.rn.f64 	%fd4143, %fd400, %fd2866;
	mov.b32 	%r985, 1;
	bra.uni 	$L__BB3_343;
$L__BB3_340:
	mul.f64 	%fd2861, %fd400, 0d3FE45F306DC9C883;
	cvt.rni.s32.f64 	%r984, %fd2861;
	cvt.rn.f64.s32 	%fd2862, %r984;
	fma.rn.f64 	%fd2863, %fd2862, 0dBFF921FB54442D18, %fd400;
	fma.rn.f64 	%fd2864, %fd2862, 0dBC91A62633145C00, %fd2863;
	fma.rn.f64 	%fd4143, %fd2862, 0dB97B839A252049C0, %fd2864;
	setp.ltu.f64 	%p303, %fd401, 0d41E0000000000000;
	@%p303 bra 	$L__BB3_342;
	{ // callseq 34, 0
	.param .b64 param0;
	st.param.f64 	[param0], %fd400;
	.param .align 16 .b8 retval0[16];
	call.uni (retval0), 
	__internal_trig_reduction_slowpathd, 
	(
	param0
	);
	ld.param.f64 	%fd4143, [retval0];
	ld.param.b32 	%r984, [retval0+8];
	} // callseq 34
$L__BB3_342:
	add.s32 	%r985, %r984, 1;
$L__BB3_343:
	shl.b32 	%r718, %r985, 6;
	cvt.u64.u32 	%rd216, %r718;
	and.b64  	%rd217, %rd216, 64;
	add.s64 	%rd219, %rd134, %rd217;
	mul.rn.f64 	%fd2867, %fd4143, %fd4143;
	and.b32  	%r719, %r985, 1;
	setp.eq.b32 	%p304, %r719, 1;
	selp.f64 	%fd2868, 0dBDA8FF8320FD8164, 0d3DE5DB65F9785EBA, %p304;
	ld.global.nc.v2.f64 	{%fd2869, %fd2870}, [%rd219];
	fma.rn.f64 	%fd2871, %fd2868, %fd2867, %fd2869;
	fma.rn.f64 	%fd2872, %fd2871, %fd2867, %fd2870;
	ld.global.nc.v2.f64 	{%fd2873, %fd2874}, [%rd219+16];
	fma.rn.f64 	%fd2875, %fd2872, %fd2867, %fd2873;
	fma.rn.f64 	%fd2876, %fd2875, %fd2867, %fd2874;
	ld.global.nc.v2.f64 	{%fd2877, %fd2878}, [%rd219+32];
	fma.rn.f64 	%fd2879, %fd2876, %fd2867, %fd2877;
	fma.rn.f64 	%fd2880, %fd2879, %fd2867, %fd2878;
	fma.rn.f64 	%fd2881, %fd2880, %fd4143, %fd4143;
	fma.rn.f64 	%fd2882, %fd2880, %fd2867, 0d3FF0000000000000;
	selp.f64 	%fd2883, %fd2882, %fd2881, %p304;
	and.b32  	%r720, %r985, 2;
	setp.eq.s32 	%p305, %r720, 0;
	mov.f64 	%fd2884, 0d0000000000000000;
	sub.f64 	%fd2885, %fd2884, %fd2883;
	selp.f64 	%fd449, %fd2883, %fd2885, %p305;
	{
	.reg .b32 %temp; 
	mov.b64 	{%temp, %r721}, %fd449;
	}
	mov.b32 	%f5, %r721;
	abs.f32 	%f6, %f5;
	setp.geu.f32 	%p306, %f6, 0f3FE26666;
	@%p306 bra 	$L__BB3_345;
	mul.f64 	%fd2919, %fd449, %fd449;
	fma.rn.f64 	%fd2920, %fd2919, 0d3FB0066BDC1895E9, 0dBFB3823B180754AF;
	fma.rn.f64 	%fd2921, %fd2920, %fd2919, 0d3FB11E52CC2F79AE;
	fma.rn.f64 	%fd2922, %fd2921, %fd2919, 0dBF924EAF3526861B;
	fma.rn.f64 	%fd2923, %fd2922, %fd2919, 0d3F91DF02A31E6CB7;
	fma.rn.f64 	%fd2924, %fd2923, %fd2919, 0d3F847D18B0EEC6CC;
	fma.rn.f64 	%fd2925, %fd2924, %fd2919, 0d3F8D0AF961BA53B0;
	fma.rn.f64 	%fd2926, %fd2925, %fd2919, 0d3F91BF7734CF1C48;
	fma.rn.f64 	%fd2927, %fd2926, %fd2919, 0d3F96E91483144EF7;
	fma.rn.f64 	%fd2928, %fd2927, %fd2919, 0d3F9F1C6E0A4F9F81;
	fma.rn.f64 	%fd2929, %fd2928, %fd2919, 0d3FA6DB6DC27FA92B;
	fma.rn.f64 	%fd2930, %fd2929, %fd2919, 0d3FB333333320F91B;
	fma.rn.f64 	%fd2931, %fd2930, %fd2919, 0d3FC5555555555F4D;
	mul.f64 	%fd2932, %fd2919, %fd2931;
	fma.rn.f64 	%fd4144, %fd2932, %fd449, %fd449;
	bra.uni 	$L__BB3_346;
$L__BB3_345:
	abs.f64 	%fd2886, %fd449;
	fma.rn.f64 	%fd2887, %fd2886, 0dBFE0000000000000, 0d3FE0000000000000;
	rsqrt.approx.ftz.f64 	%fd2888, %fd2887;
	{
	.reg .b32 %temp; 
	mov.b64 	{%r722, %temp}, %fd2888;
	}
	{
	.reg .b32 %temp; 
	mov.b64 	{%temp, %r723}, %fd2888;
	}
	add.s32 	%r724, %r723, -1048576;
	mov.b64 	%fd2889, {%r722, %r724};
	mul.f64 	%fd2890, %fd2887, %fd2888;
	neg.f64 	%fd2891, %fd2890;
	fma.rn.f64 	%fd2892, %fd2890, %fd2891, %fd2887;
	fma.rn.f64 	%fd2893, %fd2892, %fd2889, %fd2890;
	neg.f64 	%fd2894, %fd2893;
	fma.rn.f64 	%fd2895, %fd2888, %fd2894, 0d3FF0000000000000;
	fma.rn.f64 	%fd2896, %fd2895, %fd2889, %fd2889;
	fma.rn.f64 	%fd2897, %fd2893, %fd2894, %fd2887;
	fma.rn.f64 	%fd2898, %fd2897, %fd2896, %fd2893;
	{
	.reg .b32 %temp; 
	mov.b64 	{%temp, %r725}, %fd2887;
	}
	setp.lt.s32 	%p307, %r725, 0;
	selp.f64 	%fd2899, 0dFFF8000000000000, %fd2898, %p307;
	setp.ne.f64 	%p308, %fd2887, 0d0000000000000000;
	selp.f64 	%fd2900, %fd2899, %fd2887, %p308;
	fma.rn.f64 	%fd2901, %fd2887, 0d3FB0066BDC1895E9, 0dBFB3823B180754AF;
	fma.rn.f64 	%fd2902, %fd2901, %fd2887, 0d3FB11E52CC2F79AE;
	fma.rn.f64 	%fd2903, %fd2902, %fd2887, 0dBF924EAF3526861B;
	fma.rn.f64 	%fd2904, %fd2903, %fd2887, 0d3F91DF02A31E6CB7;
	fma.rn.f64 	%fd2905, %fd2904, %fd2887, 0d3F847D18B0EEC6CC;
	fma.rn.f64 	%fd2906, %fd2905, %fd2887, 0d3F8D0AF961BA53B0;
	fma.rn.f64 	%fd2907, %fd2906, %fd2887, 0d3F91BF7734CF1C48;
	fma.rn.f64 	%fd2908, %fd2907, %fd2887, 0d3F96E91483144EF7;
	fma.rn.f64 	%fd2909, %fd2908, %fd2887, 0d3F9F1C6E0A4F9F81;
	fma.rn.f64 	%fd2910, %fd2909, %fd2887, 0d3FA6DB6DC27FA92B;
	fma.rn.f64 	%fd2911, %fd2910, %fd2887, 0d3FB333333320F91B;
	fma.rn.f64 	%fd2912, %fd2911, %fd2887, 0d3FC5555555555F4D;
	mul.f64 	%fd2913, %fd2887, %fd2912;
	mul.f64 	%fd2914, %fd2900, 0dC000000000000000;
	fma.rn.f64 	%fd2915, %fd2914, %fd2913, 0d3C91A62633145C07;
	add.f64 	%fd2916, %fd2914, 0d3FE921FB54442D18;
	add.f64 	%fd2917, %fd2916, %fd2915;
	add.f64 	%fd2918, %fd2917, 0d3FE921FB54442D18;
	copysign.f64 	%fd4144, %fd449, %fd2918;
$L__BB3_346:
	mul.f64 	%fd2933, %fd642, 0d403F019B59389D61;
	mul.f64 	%fd2934, %fd642, %fd2933;
	setp.gt.f64 	%p309, %fd4135, 0d0000000000000000;
	mul.f64 	%fd2935, %fd4144, %fd4144;
	fma.rn.f64 	%fd2936, %fd2935, 0dC010000000000000, 0d4023BD3CC9BE45D3;
	mul.f64 	%fd2937, %fd101, %fd2936;
	sqrt.rn.f64 	%fd2938, %fd2937;
	mul.f64 	%fd2939, %fd2938, %fd2938;
	mul.f64 	%fd2940, %fd2938, %fd2939;
	neg.f64 	%fd2941, %fd2934;
	selp.f64 	%fd2942, %fd2941, %fd2934, %p309;
	div.rn.f64 	%fd2943, %fd2942, %fd2940;
	fma.rn.f64 	%fd2944, %fd443, %fd443, 0d3FF0000000000000;
	sub.f64 	%fd2945, %fd4135, %fd2;
	fma.rn.f64 	%fd2946, %fd2945, %fd2943, %fd2944;
	setp.gt.f64 	%p310, %fd2946, 0d0000000000000000;
	selp.f64 	%fd4145, %fd4118, %fd1, %p310;
$L__BB3_347:
	selp.f64 	%fd455, %fd4083, %fd4145, %p439;
	mul.f64 	%fd456, %fd455, 0d400921FB54442D11;
	div.rn.f64 	%fd457, %fd456, %fd9;
	abs.f64 	%fd458, %fd457;
	setp.neu.f64 	%p311, %fd458, 0d7FF0000000000000;
	@%p311 bra 	$L__BB3_349;
	mov.f64 	%fd2952, 0d0000000000000000;
	mul.rn.f64 	%fd4147, %fd457, %fd2952;
	mov.b32 	%r987, 1;
	bra.uni 	$L__BB3_352;
$L__BB3_349:
	mul.f64 	%fd2947, %fd457, 0d3FE45F306DC9C883;
	cvt.rni.s32.f64 	%r986, %fd2947;
	cvt.rn.f64.s32 	%fd2948, %r986;
	fma.rn.f64 	%fd2949, %fd2948, 0dBFF921FB54442D18, %fd457;
	fma.rn.f64 	%fd2950, %fd2948, 0dBC91A62633145C00, %fd2949;
	fma.rn.f64 	%fd4147, %fd2948, 0dB97B839A252049C0, %fd2950;
	setp.ltu.f64 	%p312, %fd458, 0d41E0000000000000;
	@%p312 bra 	$L__BB3_351;
	{ // callseq 35, 0
	.param .b64 param0;
	st.param.f64 	[param0], %fd457;
	.param .align 16 .b8 retval0[16];
	call.uni (retval0), 
	__internal_trig_reduction_slowpathd, 
	(
	param0
	);
	ld.param.f64 	%fd4147, [retval0];
	ld.param.b32 	%r986, [retval0+8];
	} // callseq 35
$L__BB3_351:
	add.s32 	%r987, %r986, 1;
$L__BB3_352:
	shl.b32 	%r728, %r987, 6;
	cvt.u64.u32 	%rd220, %r728;
	and.b64  	%rd221, %rd220, 64;
	add.s64 	%rd223, %rd134, %rd221;
	mul.rn.f64 	%fd2953, %fd4147, %fd4147;
	and.b32  	%r729, %r987, 1;
	setp.eq.b32 	%p313, %r729, 1;
	selp.f64 	%fd2954, 0dBDA8FF8320FD8164, 0d3DE5DB65F9785EBA, %p313;
	ld.global.nc.v2.f64 	{%fd2955, %fd2956}, [%rd223];
	fma.rn.f64 	%fd2957, %fd2954, %fd2953, %fd2955;
	fma.rn.f64 	%fd2958, %fd2957, %fd2953, %fd2956;
	ld.global.nc.v2.f64 	{%fd2959, %fd2960}, [%rd223+16];
	fma.rn.f64 	%fd2961, %fd2958, %fd2953, %fd2959;
	fma.rn.f64 	%fd2962, %fd2961, %fd2953, %fd2960;
	ld.global.nc.v2.f64 	{%fd2963, %fd2964}, [%rd223+32];
	fma.rn.f64 	%fd2965, %fd2962, %fd2953, %fd2963;
	fma.rn.f64 	%fd2966, %fd2965, %fd2953, %fd2964;
	fma.rn.f64 	%fd2967, %fd2966, %fd4147, %fd4147;
	fma.rn.f64 	%fd2968, %fd2966, %fd2953, 0d3FF0000000000000;
	selp.f64 	%fd2969, %fd2968, %fd2967, %p313;
	and.b32  	%r730, %r987, 2;
	setp.eq.s32 	%p314, %r730, 0;
	mov.f64 	%fd2970, 0d0000000000000000;
	sub.f64 	%fd2971, %fd2970, %fd2969;
	selp.f64 	%fd464, %fd2969, %fd2971, %p314;
	{
	.reg .b32 %temp; 
	mov.b64 	{%temp, %r228}, %fd464;
	}
	abs.f64 	%fd465, %fd464;
	{
	.reg .b32 %temp; 
	mov.b64 	{%temp, %r731}, %fd465;
	}
	setp.gt.s32 	%p315, %r731, 1071801957;
	@%p315 bra 	$L__BB3_356;
	mul.f64 	%fd3012, %fd464, %fd464;
	fma.rn.f64 	%fd3013, %fd3012, 0d3FB0066BDC1895E9, 0dBFB3823B180754AF;
	fma.rn.f64 	%fd3014, %fd3013, %fd3012, 0d3FB11E52CC2F79AE;
	fma.rn.f64 	%fd3015, %fd3014, %fd3012, 0dBF924EAF3526861B;
	fma.rn.f64 	%fd3016, %fd3015, %fd3012, 0d3F91DF02A31E6CB7;
	fma.rn.f64 	%fd3017, %fd3016, %fd3012, 0d3F847D18B0EEC6CC;
	fma.rn.f64 	%fd3018, %fd3017, %fd3012, 0d3F8D0AF961BA53B0;
	fma.rn.f64 	%fd3019, %fd3018, %fd3012, 0d3F91BF7734CF1C48;
	fma.rn.f64 	%fd3020, %fd3019, %fd3012, 0d3F96E91483144EF7;
	fma.rn.f64 	%fd3021, %fd3020, %fd3012, 0d3F9F1C6E0A4F9F81;
	fma.rn.f64 	%fd3022, %fd3021, %fd3012, 0d3FA6DB6DC27FA92B;
	fma.rn.f64 	%fd3023, %fd3022, %fd3012, 0d3FB333333320F91B;
	fma.rn.f64 	%fd3024, %fd3023, %fd3012, 0d3FC5555555555F4D;
	mul.f64 	%fd3025, %fd3012, %fd3024;
	fma.rn.f64 	%fd466, %fd3025, %fd465, %fd465;
	setp.gt.s32 	%p319, %r228, -1;
	@%p319 bra 	$L__BB3_355;
	mov.f64 	%fd3030, 0d3C91A62633145C07;
	add.rn.f64 	%fd3031, %fd466, %fd3030;
	mov.f64 	%fd3032, 0d3FF921FB54442D18;
	add.rn.f64 	%fd4148, %fd3032, %fd3031;
	bra.uni 	$L__BB3_357;
$L__BB3_355:
	mov.f64 	%fd3026, 0dBC91A62633145C07;
	add.rn.f64 	%fd3027, %fd466, %fd3026;
	neg.f64 	%fd3028, %fd3027;
	mov.f64 	%fd3029, 0d3FF921FB54442D18;
	add.rn.f64 	%fd4148, %fd3029, %fd3028;
	bra.uni 	$L__BB3_357;
$L__BB3_356:
	mov.f64 	%fd2972, 0d3FF0000000000000;
	sub.f64 	%fd2973, %fd2972, %fd465;
	{
	.reg .b32 %temp; 
	mov.b64 	{%r732, %temp}, %fd2973;
	}
	{
	.reg .b32 %temp; 
	mov.b64 	{%temp, %r733}, %fd2973;
	}
	add.s32 	%r734, %r733, -1048576;
	mov.b64 	%fd2974, {%r732, %r734};
	rsqrt.approx.ftz.f64 	%fd2975, %fd2974;
	{
	.reg .b32 %temp; 
	mov.b64 	{%r735, %temp}, %fd2975;
	}
	{
	.reg .b32 %temp; 
	mov.b64 	{%temp, %r736}, %fd2975;
	}
	add.s32 	%r737, %r736, -1048576;
	mov.b64 	%fd2976, {%r735, %r737};
	mul.f64 	%fd2977, %fd2974, %fd2975;
	neg.f64 	%fd2978, %fd2977;
	fma.rn.f64 	%fd2979, %fd2977, %fd2978, %fd2974;
	fma.rn.f64 	%fd2980, %fd2979, %fd2976, %fd2977;
	neg.f64 	%fd2981, %fd2980;
	fma.rn.f64 	%fd2982, %fd2975, %fd2981, 0d3FF0000000000000;
	fma.rn.f64 	%fd2983, %fd2982, %fd2976, %fd2976;
	fma.rn.f64 	%fd2984, %fd2980, %fd2981, %fd2974;
	fma.rn.f64 	%fd2985, %fd2984, %fd2983, %fd2980;
	{
	.reg .b32 %temp; 
	mov.b64 	{%r738, %temp}, %fd2985;
	}
	{
	.reg .b32 %temp; 
	mov.b64 	{%temp, %r739}, %fd2985;
	}
	add.s32 	%r740, %r739, 1048576;
	mov.b64 	%fd2986, {%r738, %r740};
	fma.rn.f64 	%fd2987, %fd2973, 0d3EC715B371155F70, 0dBEBAC2FE66FAAC4B;
	fma.rn.f64 	%fd2988, %fd2987, %fd2973, 0d3ED9A9B88EFCD9B8;
	fma.rn.f64 	%fd2989, %fd2988, %fd2973, 0d3EDD0F40A8A0C4C3;
	fma.rn.f64 	%fd2990, %fd2989, %fd2973, 0d3EF46D4CFA9E0E1F;
	fma.rn.f64 	%fd2991, %fd2990, %fd2973, 0d3F079C168D1E2422;
	fma.rn.f64 	%fd2992, %fd2991, %fd2973, 0d3F1C9A88C3BCA540;
	fma.rn.f64 	%fd2993, %fd2992, %fd2973, 0d3F31C4E64BD476DF;
	fma.rn.f64 	%fd2994, %fd2993, %fd2973, 0d3F46E8BA60009C8F;
	fma.rn.f64 	%fd2995, %fd2994, %fd2973, 0d3F5F1C71C62B05A2;
	fma.rn.f64 	%fd2996, %fd2995, %fd2973, 0d3F76DB6DB6DC9F2C;
	fma.rn.f64 	%fd2997, %fd2996, %fd2973, 0d3F9333333333329C;
	fma.rn.f64 	%fd2998, %fd2997, %fd2973, 0d3FB5555555555555;
	setp.lt.s32 	%p316, %r733, 1;
	mov.f64 	%fd2999, 0d0000000000000000;
	mul.rn.f64 	%fd3000, %fd465, %fd2999;
	mul.f64 	%fd3001, %fd2973, %fd2998;
	fma.rn.f64 	%fd3002, %fd3001, %fd2986, %fd2986;
	selp.f64 	%fd3003, %fd3000, %fd3002, %p316;
	setp.lt.s32 	%p317, %r733, 0;
	mov.f64 	%fd3004, 0d7FF0000000000000;
	mul.rn.f64 	%fd3005, %fd3003, %fd3004;
	selp.f64 	%fd3006, %fd3005, %fd3003, %p317;
	setp.lt.s32 	%p318, %r228, 0;
	mov.f64 	%fd3007, 0dBCA1A62633145C07;
	add.rn.f64 	%fd3008, %fd3006, %fd3007;
	neg.f64 	%fd3009, %fd3008;
	mov.f64 	%fd3010, 0d400921FB54442D18;
	add.rn.f64 	%fd3011, %fd3010, %fd3009;
	selp.f64 	%fd4148, %fd3011, %fd3006, %p318;
$L__BB3_357:
	setp.leu.f64 	%p320, %fd2, 0d0000000000000000;
	mul.f64 	%fd3033, %fd10, %fd4148;
	sub.f64 	%fd471, %fd3033, %fd642;
	@%p320 bra 	$L__BB3_359;
	mul.f64 	%fd3038, %fd471, %fd471;
	sub.f64 	%fd3039, %fd101, %fd3038;
	sqrt.rn.f64 	%fd3040, %fd3039;
	add.f64 	%fd4149, %fd643, %fd3040;
	bra.uni 	$L__BB3_360;
$L__BB3_359:
	mul.f64 	%fd3034, %fd471, %fd471;
	sub.f64 	%fd3035, %fd101, %fd3034;
	sqrt.rn.f64 	%fd3036, %fd3035;
	neg.f64 	%fd3037, %fd3036;
	sub.f64 	%fd4149, %fd3037, %fd643;
$L__BB3_360:
	setp.neu.f64 	%p321, %fd458, 0d7FF0000000000000;
	@%p321 bra 	$L__BB3_362;
	mov.f64 	%fd3046, 0d0000000000000000;
	mul.rn.f64 	%fd4151, %fd457, %fd3046;
	mov.b32 	%r989, 1;
	bra.uni 	$L__BB3_365;
$L__BB3_362:
	mul.f64 	%fd3041, %fd457, 0d3FE45F306DC9C883;
	cvt.rni.s32.f64 	%r988, %fd3041;
	cvt.rn.f64.s32 	%fd3042, %r988;
	fma.rn.f64 	%fd3043, %fd3042, 0dBFF921FB54442D18, %fd457;
	fma.rn.f64 	%fd3044, %fd3042, 0dBC91A62633145C00, %fd3043;
	fma.rn.f64 	%fd4151, %fd3042, 0dB97B839A252049C0, %fd3044;
	setp.ltu.f64 	%p322, %fd458, 0d41E0000000000000;
	@%p322 bra 	$L__BB3_364;
	{ // callseq 36, 0
	.param .b64 param0;
	st.param.f64 	[param0], %fd457;
	.param .align 16 .b8 retval0[16];
	call.uni (retval0), 
	__internal_trig_reduction_slowpathd, 
	(
	param0
	);
	ld.param.f64 	%fd4151, [retval0];
	ld.param.b32 	%r988, [retval0+8];
	} // callseq 36
$L__BB3_364:
	add.s32 	%r989, %r988, 1;
$L__BB3_365:
	shl.b32 	%r743, %r989, 6;
	cvt.u64.u32 	%rd224, %r743;
	and.b64  	%rd225, %rd224, 64;
	add.s64 	%rd227, %rd134, %rd225;
	mul.rn.f64 	%fd3047, %fd4151, %fd4151;
	and.b32  	%r744, %r989, 1;
	setp.eq.b32 	%p323, %r744, 1;
	selp.f64 	%fd3048, 0dBDA8FF8320FD8164, 0d3DE5DB65F9785EBA, %p323;
	ld.global.nc.v2.f64 	{%fd3049, %fd3050}, [%rd227];
	fma.rn.f64 	%fd3051, %fd3048, %fd3047, %fd3049;
	fma.rn.f64 	%fd3052, %fd3051, %fd3047, %fd3050;
	ld.global.nc.v2.f64 	{%fd3053, %fd3054}, [%rd227+16];
	fma.rn.f64 	%fd3055, %fd3052, %fd3047, %fd3053;
	fma.rn.f64 	%fd3056, %fd3055, %fd3047, %fd3054;
	ld.global.nc.v2.f64 	{%fd3057, %fd3058}, [%rd227+32];
	fma.rn.f64 	%fd3059, %fd3056, %fd3047, %fd3057;
	fma.rn.f64 	%fd3060, %fd3059, %fd3047, %fd3058;
	fma.rn.f64 	%fd3061, %fd3060, %fd4151, %fd4151;
	fma.rn.f64 	%fd3062, %fd3060, %fd3047, 0d3FF0000000000000;
	selp.f64 	%fd3063, %fd3062, %fd3061, %p323;
	and.b32  	%r745, %r989, 2;
	setp.eq.s32 	%p324, %r745, 0;
	mov.f64 	%fd3064, 0d0000000000000000;
	sub.f64 	%fd3065, %fd3064, %fd3063;
	selp.f64 	%fd480, %fd3063, %fd3065, %p324;
	{
	.reg .b32 %temp; 
	mov.b64 	{%temp, %r234}, %fd480;
	}
	abs.f64 	%fd481, %fd480;
	{
	.reg .b32 %temp; 
	mov.b64 	{%temp, %r746}, %fd481;
	}
	setp.gt.s32 	%p325, %r746, 1071801957;
	@%p325 bra 	$L__BB3_369;
	mul.f64 	%fd3106, %fd480, %fd480;
	fma.rn.f64 	%fd3107, %fd3106, 0d3FB0066BDC1895E9, 0dBFB3823B180754AF;
	fma.rn.f64 	%fd3108, %fd3107, %fd3106, 0d3FB11E52CC2F79AE;
	fma.rn.f64 	%fd3109, %fd3108, %fd3106, 0dBF924EAF3526861B;
	fma.rn.f64 	%fd3110, %fd3109, %fd3106, 0d3F91DF02A31E6CB7;
	fma.rn.f64 	%fd3111, %fd3110, %fd3106, 0d3F847D18B0EEC6CC;
	fma.rn.f64 	%fd3112, %fd3111, %fd3106, 0d3F8D0AF961BA53B0;
	fma.rn.f64 	%fd3113, %fd3112, %fd3106, 0d3F91BF7734CF1C48;
	fma.rn.f64 	%fd3114, %fd3113, %fd3106, 0d3F96E91483144EF7;
	fma.rn.f64 	%fd3115, %fd3114, %fd3106, 0d3F9F1C6E0A4F9F81;
	fma.rn.f64 	%fd3116, %fd3115, %fd3106, 0d3FA6DB6DC27FA92B;
	fma.rn.f64 	%fd3117, %fd3116, %fd3106, 0d3FB333333320F91B;
	fma.rn.f64 	%fd3118, %fd3117, %fd3106, 0d3FC5555555555F4D;
	mul.f64 	%fd3119, %fd3106, %fd3118;
	fma.rn.f64 	%fd482, %fd3119, %fd481, %fd481;
	setp.gt.s32 	%p329, %r234, -1;
	@%p329 bra 	$L__BB3_368;
	mov.f64 	%fd3124, 0d3C91A62633145C07;
	add.rn.f64 	%fd3125, %fd482, %fd3124;
	mov.f64 	%fd3126, 0d3FF921FB54442D18;
	add.rn.f64 	%fd4152, %fd3126, %fd3125;
	bra.uni 	$L__BB3_370;
$L__BB3_368:
	mov.f64 	%fd3120, 0dBC91A62633145C07;
	add.rn.f64 	%fd3121, %fd482, %fd3120;
	neg.f64 	%fd3122, %fd3121;
	mov.f64 	%fd3123, 0d3FF921FB54442D18;
	add.rn.f64 	%fd4152, %fd3123, %fd3122;
	bra.uni 	$L__BB3_370;
$L__BB3_369:
	mov.f64 	%fd3066, 0d3FF0000000000000;
	sub.f64 	%fd3067, %fd3066, %fd481;
	{
	.reg .b32 %temp; 
	mov.b64 	{%r747, %temp}, %fd3067;
	}
	{
	.reg .b32 %temp; 
	mov.b64 	{%temp, %r748}, %fd3067;
	}
	add.s32 	%r749, %r748, -1048576;
	mov.b64 	%fd3068, {%r747, %r749};
	rsqrt.approx.ftz.f64 	%fd3069, %fd3068;
	{
	.reg .b32 %temp; 
	mov.b64 	{%r750, %temp}, %fd3069;
	}
	{
	.reg .b32 %temp; 
	mov.b64 	{%temp, %r751}, %fd3069;
	}
	add.s32 	%r752, %r751, -1048576;
	mov.b64 	%fd3070, {%r750, %r752};
	mul.f64 	%fd3071, %fd3068, %fd3069;
	neg.f64 	%fd3072, %fd3071;
	fma.rn.f64 	%fd3073, %fd3071, %fd3072, %fd3068;
	fma.rn.f64 	%fd3074, %fd3073, %fd3070, %fd3071;
	neg.f64 	%fd3075, %fd3074;
	fma.rn.f64 	%fd3076, %fd3069, %fd3075, 0d3FF0000000000000;
	fma.rn.f64 	%fd3077, %fd3076, %fd3070, %fd3070;
	fma.rn.f64 	%fd3078, %fd3074, %fd3075, %fd3068;
	fma.rn.f64 	%fd3079, %fd3078, %fd3077, %fd3074;
	{
	.reg .b32 %temp; 
	mov.b64 	{%r753, %temp}, %fd3079;
	}
	{
	.reg .b32 %temp; 
	mov.b64 	{%temp, %r754}, %fd3079;
	}
	add.s32 	%r755, %r754, 1048576;
	mov.b64 	%fd3080, {%r753, %r755};
	fma.rn.f64 	%fd3081, %fd3067, 0d3EC715B371155F70, 0dBEBAC2FE66FAAC4B;
	fma.rn.f64 	%fd3082, %fd3081, %fd3067, 0d3ED9A9B88EFCD9B8;
	fma.rn.f64 	%fd3083, %fd3082, %fd3067, 0d3EDD0F40A8A0C4C3;
	fma.rn.f64 	%fd3084, %fd3083, %fd3067, 0d3EF46D4CFA9E0E1F;
	fma.rn.f64 	%fd3085, %fd3084, %fd3067, 0d3F079C168D1E2422;
	fma.rn.f64 	%fd3086, %fd3085, %fd3067, 0d3F1C9A88C3BCA540;
	fma.rn.f64 	%fd3087, %fd3086, %fd3067, 0d3F31C4E64BD476DF;
	fma.rn.f64 	%fd3088, %fd3087, %fd3067, 0d3F46E8BA60009C8F;
	fma.rn.f64 	%fd3089, %fd3088, %fd3067, 0d3F5F1C71C62B05A2;
	fma.rn.f64 	%fd3090, %fd3089, %fd3067, 0d3F76DB6DB6DC9F2C;
	fma.rn.f64 	%fd3091, %fd3090, %fd3067, 0d3F9333333333329C;
	fma.rn.f64 	%fd3092, %fd3091, %fd3067, 0d3FB5555555555555;
	setp.lt.s32 	%p326, %r748, 1;
	mov.f64 	%fd3093, 0d0000000000000000;
	mul.rn.f64 	%fd3094, %fd481, %fd3093;
	mul.f64 	%fd3095, %fd3067, %fd3092;
	fma.rn.f64 	%fd3096, %fd3095, %fd3080, %fd3080;
	selp.f64 	%fd3097, %fd3094, %fd3096, %p326;
	setp.lt.s32 	%p327, %r748, 0;
	mov.f64 	%fd3098, 0d7FF0000000000000;
	mul.rn.f64 	%fd3099, %fd3097, %fd3098;
	selp.f64 	%fd3100, %fd3099, %fd3097, %p327;
	setp.lt.s32 	%p328, %r234, 0;
	mov.f64 	%fd3101, 0dBCA1A62633145C07;
	add.rn.f64 	%fd3102, %fd3100, %fd3101;
	neg.f64 	%fd3103, %fd3102;
	mov.f64 	%fd3104, 0d400921FB54442D18;
	add.rn.f64 	%fd3105, %fd3104, %fd3103;
	selp.f64 	%fd4152, %fd3105, %fd3100, %p328;
$L__BB3_370:
	setp.neu.f64 	%p330, %fd458, 0d7FF0000000000000;
	@%p330 bra 	$L__BB3_372;
	mov.f64 	%fd3132, 0d0000000000000000;
	mul.rn.f64 	%fd4153, %fd457, %fd3132;
	mov.b32 	%r990, 0;
	bra.uni 	$L__BB3_374;
$L__BB3_372:
	mul.f64 	%fd3127, %fd457, 0d3FE45F306DC9C883;
	cvt.rni.s32.f64 	%r990, %fd3127;
	cvt.rn.f64.s32 	%fd3128, %r990;
	fma.rn.f64 	%fd3129, %fd3128, 0dBFF921FB54442D18, %fd457;
	fma.rn.f64 	%fd3130, %fd3128, 0dBC91A62633145C00, %fd3129;
	fma.rn.f64 	%fd4153, %fd3128, 0dB97B839A252049C0, %fd3130;
	setp.ltu.f64 	%p331, %fd458, 0d41E0000000000000;
	@%p331 bra 	$L__BB3_374;
	{ // callseq 37, 0
	.param .b64 param0;
	st.param.f64 	[param0], %fd457;
	.param .align 16 .b8 retval0[16];
	call.uni (retval0), 
	__internal_trig_reduction_slowpathd, 
	(
	param0
	);
	ld.param.f64 	%fd4153, [retval0];
	ld.param.b32 	%r990, [retval0+8];
	} // callseq 37
$L__BB3_374:
	shl.b32 	%r758, %r990, 6;
	cvt.u64.u32 	%rd228, %r758;
	and.b64  	%rd229, %rd228, 64;
	add.s64 	%rd231, %rd134, %rd229;
	mul.rn.f64 	%fd3133, %fd4153, %fd4153;
	and.b32  	%r759, %r990, 1;
	setp.eq.b32 	%p332, %r759, 1;
	selp.f64 	%fd3134, 0dBDA8FF8320FD8164, 0d3DE5DB65F9785EBA, %p332;
	ld.global.nc.v2.f64 	{%fd3135, %fd3136}, [%rd231];
	fma.rn.f64 	%fd3137, %fd3134, %fd3133, %fd3135;
	fma.rn.f64 	%fd3138, %fd3137, %fd3133, %fd3136;
	ld.global.nc.v2.f64 	{%fd3139, %fd3140}, [%rd231+16];
	fma.rn.f64 	%fd3141, %fd3138, %fd3133, %fd3139;
	fma.rn.f64 	%fd3142, %fd3141, %fd3133, %fd3140;
	ld.global.nc.v2.f64 	{%fd3143, %fd3144}, [%rd231+32];
	fma.rn.f64 	%fd3145, %fd3142, %fd3133, %fd3143;
	fma.rn.f64 	%fd3146, %fd3145, %fd3133, %fd3144;
	fma.rn.f64 	%fd3147, %fd3146, %fd4153, %fd4153;
	fma.rn.f64 	%fd3148, %fd3146, %fd3133, 0d3FF0000000000000;
	selp.f64 	%fd3149, %fd3148, %fd3147, %p332;
	and.b32  	%r760, %r990, 2;
	setp.eq.s32 	%p333, %r760, 0;
	mov.f64 	%fd3150, 0d0000000000000000;
	sub.f64 	%fd3151, %fd3150, %fd3149;
	selp.f64 	%fd3152, %fd3149, %fd3151, %p333;
	add.f64 	%fd3153, %fd4152, %fd4152;
	mov.f64 	%fd3154, 0d400921FB54442D11;
	sub.f64 	%fd3155, %fd3154, %fd3153;
	mul.f64 	%fd3156, %fd642, %fd3155;
	mul.f64 	%fd491, %fd3156, %fd3152;
	sub.f64 	%fd3157, %fd3154, %fd4152;
	mul.f64 	%fd3158, %fd101, %fd3157;
	mul.f64 	%fd3159, %fd4152, %fd3158;
	sqrt.rn.f64 	%fd492, %fd3159;
	div.rn.f64 	%fd493, %fd456, %fd642;
	abs.f64 	%fd494, %fd493;
	setp.neu.f64 	%p334, %fd494, 0d7FF0000000000000;
	@%p334 bra 	$L__BB3_376;
	mov.f64 	%fd3165, 0d0000000000000000;
	mul.rn.f64 	%fd4155, %fd493, %fd3165;
	mov.b32 	%r992, 1;
	bra.uni 	$L__BB3_379;
$L__BB3_376:
	mul.f64 	%fd3160, %fd493, 0d3FE45F306DC9C883;
	cvt.rni.s32.f64 	%r991, %fd3160;
	cvt.rn.f64.s32 	%fd3161, %r991;
	fma.rn.f64 	%fd3162, %fd3161, 0dBFF921FB54442D18, %fd493;
	fma.rn.f64 	%fd3163, %fd3161, 0dBC91A62633145C00, %fd3162;
	fma.rn.f64 	%fd4155, %fd3161, 0dB97B839A252049C0, %fd3163;
	setp.ltu.f64 	%p335, %fd494, 0d41E0000000000000;
	@%p335 bra 	$L__BB3_378;
	{ // callseq 38, 0
	.param .b64 param0;
	st.param.f64 	[param0], %fd493;
	.param .align 16 .b8 retval0[16];
	call.uni (retval0), 
	__internal_trig_reduction_slowpathd, 
	(
	param0
	);
	ld.param.f64 	%fd4155, [retval0];
	ld.param.b32 	%r991, [retval0+8];
	} // callseq 38
$L__BB3_378:
	add.s32 	%r992, %r991, 1;
$L__BB3_379:
	setp.neu.f64 	%p336, %fd458, 0d7FF0000000000000;
	shl.b32 	%r763, %r992, 6;
	cvt.u64.u32 	%rd232, %r763;
	and.b64  	%rd233, %rd232, 64;
	add.s64 	%rd235, %rd134, %rd233;
	mul.rn.f64 	%fd3166, %fd4155, %fd4155;
	and.b32  	%r764, %r992, 1;
	setp.eq.b32 	%p337, %r764, 1;
	selp.f64 	%fd3167, 0dBDA8FF8320FD8164, 0d3DE5DB65F9785EBA, %p337;
	ld.global.nc.v2.f64 	{%fd3168, %fd3169}, [%rd235];
	fma.rn.f64 	%fd3170, %fd3167, %fd3166, %fd3168;
	fma.rn.f64 	%fd3171, %fd3170, %fd3166, %fd3169;
	ld.global.nc.v2.f64 	{%fd3172, %fd3173}, [%rd235+16];
	fma.rn.f64 	%fd3174, %fd3171, %fd3166, %fd3172;
	fma.rn.f64 	%fd3175, %fd3174, %fd3166, %fd3173;
	ld.global.nc.v2.f64 	{%fd3176, %fd3177}, [%rd235+32];
	fma.rn.f64 	%fd3178, %fd3175, %fd3166, %fd3176;
	fma.rn.f64 	%fd3179, %fd3178, %fd3166, %fd3177;
	fma.rn.f64 	%fd3180, %fd3179, %fd4155, %fd4155;
	fma.rn.f64 	%fd3181, %fd3179, %fd3166, 0d3FF0000000000000;
	selp.f64 	%fd3182, %fd3181, %fd3180, %p337;
	and.b32  	%r765, %r992, 2;
	setp.eq.s32 	%p338, %r765, 0;
	mov.f64 	%fd3183, 0d0000000000000000;
	sub.f64 	%fd3184, %fd3183, %fd3182;
	selp.f64 	%fd3185, %fd3182, %fd3184, %p338;
	mov.f64 	%fd3186, 0d3FF0000000000000;
	sub.f64 	%fd3187, %fd3186, %fd3185;
	sqrt.rn.f64 	%fd3188, %fd3187;
	mul.f64 	%fd3189, %fd492, 0d3FF6A09E667F3BCD;
	mul.f64 	%fd3190, %fd3189, %fd3188;
	setp.gt.f64 	%p339, %fd4149, 0d0000000000000000;
	neg.f64 	%fd3191, %fd491;
	selp.f64 	%fd3192, %fd491, %fd3191, %p339;
	div.rn.f64 	%fd3193, %fd3192, %fd3190;
	fma.rn.f64 	%fd500, %fd3193, %fd3193, 0d3FF0000000000000;
	@%p336 bra 	$L__BB3_381;
	mov.f64 	%fd3199, 0d0000000000000000;
	mul.rn.f64 	%fd4157, %fd457, %fd3199;
	mov.b32 	%r994, 1;
	bra.uni 	$L__BB3_384;
$L__BB3_381:
	mul.f64 	%fd3194, %fd457, 0d3FE45F306DC9C883;
	cvt.rni.s32.f64 	%r993, %fd3194;
	cvt.rn.f64.s32 	%fd3195, %r993;
	fma.rn.f64 	%fd3196, %fd3195, 0dBFF921FB54442D18, %fd457;
	fma.rn.f64 	%fd3197, %fd3195, 0dBC91A62633145C00, %fd3196;
	fma.rn.f64 	%fd4157, %fd3195, 0dB97B839A252049C0, %fd3197;
	setp.ltu.f64 	%p340, %fd458, 0d41E0000000000000;
	@%p340 bra 	$L__BB3_383;
	{ // callseq 39, 0
	.param .b64 param0;
	st.param.f64 	[param0], %fd457;
	.param .align 16 .b8 retval0[16];
	call.uni (retval0), 
	__internal_trig_reduction_slowpathd, 
	(
	param0
	);
	ld.param.f64 	%fd4157, [retval0];
	ld.param.b32 	%r993, [retval0+8];
	} // callseq 39
$L__BB3_383:
	add.s32 	%r994, %r993, 1;
$L__BB3_384:
	shl.b32 	%r768, %r994, 6;
	cvt.u64.u32 	%rd236, %r768;
	and.b64  	%rd237, %rd236, 64;
	add.s64 	%rd239, %rd134, %rd237;
	mul.rn.f64 	%fd3200, %fd4157, %fd4157;
	and.b32  	%r769, %r994, 1;
	setp.eq.b32 	%p341, %r769, 1;
	selp.f64 	%fd3201, 0dBDA8FF8320FD8164, 0d3DE5DB65F9785EBA, %p341;
	ld.global.nc.v2.f64 	{%fd3202, %fd3203}, [%rd239];
	fma.rn.f64 	%fd3204, %fd3201, %fd3200, %fd3202;
	fma.rn.f64 	%fd3205, %fd3204, %fd3200, %fd3203;
	ld.global.nc.v2.f64 	{%fd3206, %fd3207}, [%rd239+16];
	fma.rn.f64 	%fd3208, %fd3205, %fd3200, %fd3206;
	fma.rn.f64 	%fd3209, %fd3208, %fd3200, %fd3207;
	ld.global.nc.v2.f64 	{%fd3210, %fd3211}, [%rd239+32];
	fma.rn.f64 	%fd3212, %fd3209, %fd3200, %fd3210;
	fma.rn.f64 	%fd3213, %fd3212, %fd3200, %fd3211;
	fma.rn.f64 	%fd3214, %fd3213, %fd4157, %fd4157;
	fma.rn.f64 	%fd3215, %fd3213, %fd3200, 0d3FF0000000000000;
	selp.f64 	%fd3216, %fd3215, %fd3214, %p341;
	and.b32  	%r770, %r994, 2;
	setp.eq.s32 	%p342, %r770, 0;
	mov.f64 	%fd3217, 0d0000000000000000;
	sub.f64 	%fd3218, %fd3217, %fd3216;
	selp.f64 	%fd506, %fd3216, %fd3218, %p342;
	{
	.reg .b32 %temp; 
	mov.b64 	{%temp, %r248}, %fd506;
	}
	abs.f64 	%fd507, %fd506;
	{
	.reg .b32 %temp; 
	mov.b64 	{%temp, %r771}, %fd507;
	}
	setp.gt.s32 	%p343, %r771, 1071801957;
	@%p343 bra 	$L__BB3_388;
	mul.f64 	%fd3259, %fd506, %fd506;
	fma.rn.f64 	%fd3260, %fd3259, 0d3FB0066BDC1895E9, 0dBFB3823B180754AF;
	fma.rn.f64 	%fd3261, %fd3260, %fd3259, 0d3FB11E52CC2F79AE;
	fma.rn.f64 	%fd3262, %fd3261, %fd3259, 0dBF924EAF3526861B;
	fma.rn.f64 	%fd3263, %fd3262, %fd3259, 0d3F91DF02A31E6CB7;
	fma.rn.f64 	%fd3264, %fd3263, %fd3259, 0d3F847D18B0EEC6CC;
	fma.rn.f64 	%fd3265, %fd3264, %fd3259, 0d3F8D0AF961BA53B0;
	fma.rn.f64 	%fd3266, %fd3265, %fd3259, 0d3F91BF7734CF1C48;
	fma.rn.f64 	%fd3267, %fd3266, %fd3259, 0d3F96E91483144EF7;
	fma.rn.f64 	%fd3268, %fd3267, %fd3259, 0d3F9F1C6E0A4F9F81;
	fma.rn.f64 	%fd3269, %fd3268, %fd3259, 0d3FA6DB6DC27FA92B;
	fma.rn.f64 	%fd3270, %fd3269, %fd3259, 0d3FB333333320F91B;
	fma.rn.f64 	%fd3271, %fd3270, %fd3259, 0d3FC5555555555F4D;
	mul.f64 	%fd3272, %fd3259, %fd3271;
	fma.rn.f64 	%fd508, %fd3272, %fd507, %fd507;
	setp.gt.s32 	%p347, %r248, -1;
	@%p347 bra 	$L__BB3_387;
	mov.f64 	%fd3277, 0d3C91A62633145C07;
	add.rn.f64 	%fd3278, %fd508, %fd3277;
	mov.f64 	%fd3279, 0d3FF921FB54442D18;
	add.rn.f64 	%fd4158, %fd3279, %fd3278;
	bra.uni 	$L__BB3_389;
$L__BB3_387:
	mov.f64 	%fd3273, 0dBC91A62633145C07;
	add.rn.f64 	%fd3274, %fd508, %fd3273;
	neg.f64 	%fd3275, %fd3274;
	mov.f64 	%fd3276, 0d3FF921FB54442D18;
	add.rn.f64 	%fd4158, %fd3276, %fd3275;
	bra.uni 	$L__BB3_389;
$L__BB3_388:
	mov.f64 	%fd3219, 0d3FF0000000000000;
	sub.f64 	%fd3220, %fd3219, %fd507;
	{
	.reg .b32 %temp; 
	mov.b64 	{%r772, %temp}, %fd3220;
	}
	{
	.reg .b32 %temp; 
	mov.b64 	{%temp, %r773}, %fd3220;
	}
	add.s32 	%r774, %r773, -1048576;
	mov.b64 	%fd3221, {%r772, %r774};
	rsqrt.approx.ftz.f64 	%fd3222, %fd3221;
	{
	.reg .b32 %temp; 
	mov.b64 	{%r775, %temp}, %fd3222;
	}
	{
	.reg .b32 %temp; 
	mov.b64 	{%temp, %r776}, %fd3222;
	}
	add.s32 	%r777, %r776, -1048576;
	mov.b64 	%fd3223, {%r775, %r777};
	mul.f64 	%fd3224, %fd3221, %fd3222;
	neg.f64 	%fd3225, %fd3224;
	fma.rn.f64 	%fd3226, %fd3224, %fd3225, %fd3221;
	fma.rn.f64 	%fd3227, %fd3226, %fd3223, %fd3224;
	neg.f64 	%fd3228, %fd3227;
	fma.rn.f64 	%fd3229, %fd3222, %fd3228, 0d3FF0000000000000;
	fma.rn.f64 	%fd3230, %fd3229, %fd3223, %fd3223;
	fma.rn.f64 	%fd3231, %fd3227, %fd3228, %fd3221;
	fma.rn.f64 	%fd3232, %fd3231, %fd3230, %fd3227;
	{
	.reg .b32 %temp; 
	mov.b64 	{%r778, %temp}, %fd3232;
	}
	{
	.reg .b32 %temp; 
	mov.b64 	{%temp, %r779}, %fd3232;
	}
	add.s32 	%r780, %r779, 1048576;
	mov.b64 	%fd3233, {%r778, %r780};
	fma.rn.f64 	%fd3234, %fd3220, 0d3EC715B371155F70, 0dBEBAC2FE66FAAC4B;
	fma.rn.f64 	%fd3235, %fd3234, %fd3220, 0d3ED9A9B88EFCD9B8;
	fma.rn.f64 	%fd3236, %fd3235, %fd3220, 0d3EDD0F40A8A0C4C3;
	fma.rn.f64 	%fd3237, %fd3236, %fd3220, 0d3EF46D4CFA9E0E1F;
	fma.rn.f64 	%fd3238, %fd3237, %fd3220, 0d3F079C168D1E2422;
	fma.rn.f64 	%fd3239, %fd3238, %fd3220, 0d3F1C9A88C3BCA540;
	fma.rn.f64 	%fd3240, %fd3239, %fd3220, 0d3F31C4E64BD476DF;
	fma.rn.f64 	%fd3241, %fd3240, %fd3220, 0d3F46E8BA60009C8F;
	fma.rn.f64 	%fd3242, %fd3241, %fd3220, 0d3F5F1C71C62B05A2;
	fma.rn.f64 	%fd3243, %fd3242, %fd3220, 0d3F76DB6DB6DC9F2C;
	fma.rn.f64 	%fd3244, %fd3243, %fd3220, 0d3F9333333333329C;
	fma.rn.f64 	%fd3245, %fd3244, %fd3220, 0d3FB5555555555555;
	setp.lt.s32 	%p344, %r773, 1;
	mov.f64 	%fd3246, 0d0000000000000000;
	mul.rn.f64 	%fd3247, %fd507, %fd3246;
	mul.f64 	%fd3248, %fd3220, %fd3245;
	fma.rn.f64 	%fd3249, %fd3248, %fd3233, %fd3233;
	selp.f64 	%fd3250, %fd3247, %fd3249, %p344;
	setp.lt.s32 	%p345, %r773, 0;
	mov.f64 	%fd3251, 0d7FF0000000000000;
	mul.rn.f64 	%fd3252, %fd3250, %fd3251;
	selp.f64 	%fd3253, %fd3252, %fd3250, %p345;
	setp.lt.s32 	%p346, %r248, 0;
	mov.f64 	%fd3254, 0dBCA1A62633145C07;
	add.rn.f64 	%fd3255, %fd3253, %fd3254;
	neg.f64 	%fd3256, %fd3255;
	mov.f64 	%fd3257, 0d400921FB54442D18;
	add.rn.f64 	%fd3258, %fd3257, %fd3256;
	selp.f64 	%fd4158, %fd3258, %fd3253, %p346;
$L__BB3_389:
	setp.neu.f64 	%p348, %fd458, 0d7FF0000000000000;
	@%p348 bra 	$L__BB3_391;
	mov.f64 	%fd3285, 0d0000000000000000;
	mul.rn.f64 	%fd4159, %fd457, %fd3285;
	mov.b32 	%r995, 0;
	bra.uni 	$L__BB3_393;
$L__BB3_391:
	mul.f64 	%fd3280, %fd457, 0d3FE45F306DC9C883;
	cvt.rni.s32.f64 	%r995, %fd3280;
	cvt.rn.f64.s32 	%fd3281, %r995;
	fma.rn.f64 	%fd3282, %fd3281, 0dBFF921FB54442D18, %fd457;
	fma.rn.f64 	%fd3283, %fd3281, 0dBC91A62633145C00, %fd3282;
	fma.rn.f64 	%fd4159, %fd3281, 0dB97B839A252049C0, %fd3283;
	setp.ltu.f64 	%p349, %fd458, 0d41E0000000000000;
	@%p349 bra 	$L__BB3_393;
	{ // callseq 40, 0
	.param .b64 param0;
	st.param.f64 	[param0], %fd457;
	.param .align 16 .b8 retval0[16];
	call.uni (retval0), 
	__internal_trig_reduction_slowpathd, 
	(
	param0
	);
	ld.param.f64 	%fd4159, [retval0];
	ld.param.b32 	%r995, [retval0+8];
	} // callseq 40
$L__BB3_393:
	setp.neu.f64 	%p350, %fd494, 0d7FF0000000000000;
	shl.b32 	%r783, %r995, 6;
	cvt.u64.u32 	%rd240, %r783;
	and.b64  	%rd241, %rd240, 64;
	add.s64 	%rd243, %rd134, %rd241;
	mul.rn.f64 	%fd3286, %fd4159, %fd4159;
	and.b32  	%r784, %r995, 1;
	setp.eq.b32 	%p351, %r784, 1;
	selp.f64 	%fd3287, 0dBDA8FF8320FD8164, 0d3DE5DB65F9785EBA, %p351;
	ld.global.nc.v2.f64 	{%fd3288, %fd3289}, [%rd243];
	fma.rn.f64 	%fd3290, %fd3287, %fd3286, %fd3288;
	fma.rn.f64 	%fd3291, %fd3290, %fd3286, %fd3289;
	ld.global.nc.v2.f64 	{%fd3292, %fd3293}, [%rd243+16];
	fma.rn.f64 	%fd3294, %fd3291, %fd3286, %fd3292;
	fma.rn.f64 	%fd3295, %fd3294, %fd3286, %fd3293;
	ld.global.nc.v2.f64 	{%fd3296, %fd3297}, [%rd243+32];
	fma.rn.f64 	%fd3298, %fd3295, %fd3286, %fd3296;
	fma.rn.f64 	%fd3299, %fd3298, %fd3286, %fd3297;
	fma.rn.f64 	%fd3300, %fd3299, %fd4159, %fd4159;
	fma.rn.f64 	%fd3301, %fd3299, %fd3286, 0d3FF0000000000000;
	selp.f64 	%fd3302, %fd3301, %fd3300, %p351;
	and.b32  	%r785, %r995, 2;
	setp.eq.s32 	%p352, %r785, 0;
	mov.f64 	%fd3303, 0d0000000000000000;
	sub.f64 	%fd3304, %fd3303, %fd3302;
	selp.f64 	%fd3305, %fd3302, %fd3304, %p352;
	add.f64 	%fd3306, %fd4158, %fd4158;
	mov.f64 	%fd3307, 0d400921FB54442D11;
	sub.f64 	%fd3308, %fd3307, %fd3306;
	mul.f64 	%fd3309, %fd642, %fd3308;
	mul.f64 	%fd517, %fd3309, %fd3305;
	sub.f64 	%fd3310, %fd3307, %fd4158;
	mul.f64 	%fd3311, %fd101, %fd3310;
	mul.f64 	%fd3312, %fd4158, %fd3311;
	sqrt.rn.f64 	%fd518, %fd3312;
	@%p350 bra 	$L__BB3_395;
	mov.f64 	%fd3318, 0d0000000000000000;
	mul.rn.f64 	%fd4161, %fd493, %fd3318;
	mov.b32 	%r997, 1;
	bra.uni 	$L__BB3_398;
$L__BB3_395:
	mul.f64 	%fd3313, %fd493, 0d3FE45F306DC9C883;
	cvt.rni.s32.f64 	%r996, %fd3313;
	cvt.rn.f64.s32 	%fd3314, %r996;
	fma.rn.f64 	%fd3315, %fd3314, 0dBFF921FB54442D18, %fd493;
	fma.rn.f64 	%fd3316, %fd3314, 0dBC91A62633145C00, %fd3315;
	fma.rn.f64 	%fd4161, %fd3314, 0dB97B839A252049C0, %fd3316;
	setp.ltu.f64 	%p353, %fd494, 0d41E0000000000000;
	@%p353 bra 	$L__BB3_397;
	{ // callseq 41, 0
	.param .b64 param0;
	st.param.f64 	[param0], %fd493;
	.param .align 16 .b8 retval0[16];
	call.uni (retval0), 
	__internal_trig_reduction_slowpathd, 
	(
	param0
	);
	ld.param.f64 	%fd4161, [retval0];
	ld.param.b32 	%r996, [retval0+8];
	} // callseq 41
$L__BB3_397:
	add.s32 	%r997, %r996, 1;
$L__BB3_398:
	sqrt.rn.f64 	%fd3320, %fd500;
	setp.gt.f64 	%p354, %fd4149, 0d0000000000000000;
	shl.b32 	%r788, %r997, 6;
	cvt.u64.u32 	%rd244, %r788;
	and.b64  	%rd245, %rd244, 64;
	add.s64 	%rd247, %rd134, %rd245;
	mul.rn.f64 	%fd3321, %fd4161, %fd4161;
	and.b32  	%r789, %r997, 1;
	setp.eq.b32 	%p355, %r789, 1;
	selp.f64 	%fd3322, 0dBDA8FF8320FD8164, 0d3DE5DB65F9785EBA, %p355;
	ld.global.nc.v2.f64 	{%fd3323, %fd3324}, [%rd247];
	fma.rn.f64 	%fd3325, %fd3322, %fd3321, %fd3323;
	fma.rn.f64 	%fd3326, %fd3325, %fd3321, %fd3324;
	ld.global.nc.v2.f64 	{%fd3327, %fd3328}, [%rd247+16];
	fma.rn.f64 	%fd3329, %fd3326, %fd3321, %fd3327;
	fma.rn.f64 	%fd3330, %fd3329, %fd3321, %fd3328;
	ld.global.nc.v2.f64 	{%fd3331, %fd3332}, [%rd247+32];
	fma.rn.f64 	%fd3333, %fd3330, %fd3321, %fd3331;
	fma.rn.f64 	%fd3334, %fd3333, %fd3321, %fd3332;
	fma.rn.f64 	%fd3335, %fd3334, %fd4161, %fd4161;
	fma.rn.f64 	%fd3336, %fd3334, %fd3321, 0d3FF0000000000000;
	selp.f64 	%fd3337, %fd3336, %fd3335, %p355;
	and.b32  	%r790, %r997, 2;
	setp.eq.s32 	%p356, %r790, 0;
	mov.f64 	%fd4187, 0d0000000000000000;
	sub.f64 	%fd3338, %fd4187, %fd3337;
	selp.f64 	%fd3339, %fd3337, %fd3338, %p356;
	mov.f64 	%fd3340, 0d3FF0000000000000;
	sub.f64 	%fd3341, %fd3340, %fd3339;
	sqrt.rn.f64 	%fd3342, %fd3341;
	mul.f64 	%fd3343, %fd518, 0d3FF6A09E667F3BCD;
	mul.f64 	%fd3344, %fd3343, %fd3342;
	div.rn.f64 	%fd3345, %fd517, %fd3344;
	div.rn.f64 	%fd524, %fd3345, %fd3320;
	selp.f64 	%fd3346, 0dBFF0000000000000, 0d3FF0000000000000, %p354;
	div.rn.f64 	%fd525, %fd3346, %fd3320;
	sub.f64 	%fd526, %fd1, %fd455;
	sub.f64 	%fd527, %fd2, %fd4149;
	mul.f64 	%fd3347, %fd5, %fd524;
	fma.rn.f64 	%fd3348, %fd6, %fd525, %fd3347;
	fma.rn.f64 	%fd528, %fd7, 0d0000000000000000, %fd3348;
	mul.f64 	%fd3349, %fd526, %fd524;
	fma.rn.f64 	%fd3350, %fd527, %fd525, %fd3349;
	fma.rn.f64 	%fd3351, %fd3, 0d0000000000000000, %fd3350;
	abs.f64 	%fd529, %fd528;
	fma.rn.f64 	%fd3352, %fd4, %fd529, %fd8;
	sub.f64 	%fd530, %fd3352, %fd3351;
	setp.leu.f64 	%p357, %fd530, 0d0000000000000000;
	mov.f64 	%fd4188, %fd4187;
	mov.f64 	%fd4189, %fd4187;
	mov.f64 	%fd4190, %fd4187;
	mov.f64 	%fd4191, %fd4187;
	mov.f64 	%fd4192, %fd4187;
	@%p357 bra 	$L__BB3_478;
	div.rn.f64 	%fd531, %fd530, %fd641;
	fma.rn.f64 	%fd3353, %fd531, 0d3FF71547652B82FE, 0d4338000000000000;
	{
	.reg .b32 %temp; 
	mov.b64 	{%r257, %temp}, %fd3353;
	}
	mov.f64 	%fd3354, 0dC338000000000000;
	add.rn.f64 	%fd3355, %fd3353, %fd3354;
	fma.rn.f64 	%fd3356, %fd3355, 0dBFE62E42FEFA39EF, %fd531;
	fma.rn.f64 	%fd3357, %fd3355, 0dBC7ABC9E3B39803F, %fd3356;
	fma.rn.f64 	%fd3358, %fd3357, 0d3E5ADE1569CE2BDF, 0d3E928AF3FCA213EA;
	fma.rn.f64 	%fd3359, %fd3358, %fd3357, 0d3EC71DEE62401315;
	fma.rn.f64 	%fd3360, %fd3359, %fd3357, 0d3EFA01997C89EB71;
	fma.rn.f64 	%fd3361, %fd3360, %fd3357, 0d3F2A01A014761F65;
	fma.rn.f64 	%fd3362, %fd3361, %fd3357, 0d3F56C16C1852B7AF;
	fma.rn.f64 	%fd3363, %fd3362, %fd3357, 0d3F81111111122322;
	fma.rn.f64 	%fd3364, %fd3363, %fd3357, 0d3FA55555555502A1;
	fma.rn.f64 	%fd3365, %fd3364, %fd3357, 0d3FC5555555555511;
	fma.rn.f64 	%fd3366, %fd3365, %fd3357, 0d3FE000000000000B;
	fma.rn.f64 	%fd3367, %fd3366, %fd3357, 0d3FF0000000000000;
	fma.rn.f64 	%fd3368, %fd3367, %fd3357, 0d3FF0000000000000;
	{
	.reg .b32 %temp; 
	mov.b64 	{%r258, %temp}, %fd3368;
	}
	{
	.reg .b32 %temp; 
	mov.b64 	{%temp, %r259}, %fd3368;
	}
	shl.b32 	%r791, %r257, 20;
	add.s32 	%r792, %r791, %r259;
	mov.b64 	%fd4162, {%r258, %r792};
	{
	.reg .b32 %temp; 
	mov.b64 	{%temp, %r793}, %fd531;
	}
	mov.b32 	%f7, %r793;
	abs.f32 	%f2, %f7;
	setp.lt.f32 	%p358, %f2, 0f4086232B;
	@%p358 bra 	$L__BB3_402;
	setp.lt.f64 	%p359, %fd531, 0d0000000000000000;
	add.f64 	%fd3369, %fd531, 0d7FF0000000000000;
	selp.f64 	%fd4162, 0d0000000000000000, %fd3369, %p359;
	setp.geu.f32 	%p360, %f2, 0f40874800;
	@%p360 bra 	$L__BB3_402;
	shr.u32 	%r794, %r257, 31;
	add.s32 	%r795, %r257, %r794;
	shr.s32 	%r796, %r795, 1;
	shl.b32 	%r797, %r796, 20;
	add.s32 	%r798, %r259, %r797;
	mov.b64 	%fd3370, {%r258, %r798};
	sub.s32 	%r799, %r257, %r796;
	shl.b32 	%r800, %r799, 20;
	add.s32 	%r801, %r800, 1072693248;
	mov.b32 	%r802, 0;
	mov.b64 	%fd3371, {%r802, %r801};
	mul.f64 	%fd4162, %fd3371, %fd3370;
$L__BB3_402:
	setp.neu.f64 	%p361, %fd458, 0d7FF0000000000000;
	rcp.rn.f64 	%fd3372, %fd641;
	mul.f64 	%fd536, %fd3372, %fd4162;
	@%p361 bra 	$L__BB3_404;
	mov.f64 	%fd3378, 0d0000000000000000;
	mul.rn.f64 	%fd4164, %fd457, %fd3378;
	mov.b32 	%r999, 1;
	bra.uni 	$L__BB3_407;
$L__BB3_404:
	mul.f64 	%fd3373, %fd457, 0d3FE45F306DC9C883;
	cvt.rni.s32.f64 	%r998, %fd3373;
	cvt.rn.f64.s32 	%fd3374, %r998;
	fma.rn.f64 	%fd3375, %fd3374, 0dBFF921FB54442D18, %fd457;
	fma.rn.f64 	%fd3376, %fd3374, 0dBC91A62633145C00, %fd3375;
	fma.rn.f64 	%fd4164, %fd3374, 0dB97B839A252049C0, %fd3376;
	setp.ltu.f64 	%p362, %fd458, 0d41E0000000000000;
	@%p362 bra 	$L__BB3_406;
	{ // callseq 42, 0
	.param .b64 param0;
	st.param.f64 	[param0], %fd457;
	.param .align 16 .b8 retval0[16];
	call.uni (retval0), 
	__internal_trig_reduction_slowpathd, 
	(
	param0
	);
	ld.param.f64 	%fd4164, [retval0];
	ld.param.b32 	%r998, [retval0+8];
	} // callseq 42
$L__BB3_406:
	add.s32 	%r999, %r998, 1;
$L__BB3_407:
	shl.b32 	%r805, %r999, 6;
	cvt.u64.u32 	%rd248, %r805;
	and.b64  	%rd249, %rd248, 64;
	add.s64 	%rd251, %rd134, %rd249;
	mul.rn.f64 	%fd3379, %fd4164, %fd4164;
	and.b32  	%r806, %r999, 1;
	setp.eq.b32 	%p363, %r806, 1;
	selp.f64 	%fd3380, 0dBDA8FF8320FD8164, 0d3DE5DB65F9785EBA, %p363;
	ld.global.nc.v2.f64 	{%fd3381, %fd3382}, [%rd251];
	fma.rn.f64 	%fd3383, %fd3380, %fd3379, %fd3381;
	fma.rn.f64 	%fd3384, %fd3383, %fd3379, %fd3382;
	ld.global.nc.v2.f64 	{%fd3385, %fd3386}, [%rd251+16];
	fma.rn.f64 	%fd3387, %fd3384, %fd3379, %fd3385;
	fma.rn.f64 	%fd3388, %fd3387, %fd3379, %fd3386;
	ld.global.nc.v2.f64 	{%fd3389, %fd3390}, [%rd251+32];
	fma.rn.f64 	%fd3391, %fd3388, %fd3379, %fd3389;
	fma.rn.f64 	%fd3392, %fd3391, %fd3379, %fd3390;
	fma.rn.f64 	%fd3393, %fd3392, %fd4164, %fd4164;
	fma.rn.f64 	%fd3394, %fd3392, %fd3379, 0d3FF0000000000000;
	selp.f64 	%fd3395, %fd3394, %fd3393, %p363;
	and.b32  	%r807, %r999, 2;
	setp.eq.s32 	%p364, %r807, 0;
	mov.f64 	%fd3396, 0d0000000000000000;
	sub.f64 	%fd3397, %fd3396, %fd3395;
	selp.f64 	%fd542, %fd3395, %fd3397, %p364;
	{
	.reg .b32 %temp; 
	mov.b64 	{%temp, %r808}, %fd542;
	}
	mov.b32 	%f8, %r808;
	abs.f32 	%f9, %f8;
	setp.geu.f32 	%p365, %f9, 0f3FE26666;
	@%p365 bra 	$L__BB3_409;
	mul.f64 	%fd3431, %fd542, %fd542;
	fma.rn.f64 	%fd3432, %fd3431, 0d3FB0066BDC1895E9, 0dBFB3823B180754AF;
	fma.rn.f64 	%fd3433, %fd3432, %fd3431, 0d3FB11E52CC2F79AE;
	fma.rn.f64 	%fd3434, %fd3433, %fd3431, 0dBF924EAF3526861B;
	fma.rn.f64 	%fd3435, %fd3434, %fd3431, 0d3F91DF02A31E6CB7;
	fma.rn.f64 	%fd3436, %fd3435, %fd3431, 0d3F847D18B0EEC6CC;
	fma.rn.f64 	%fd3437, %fd3436, %fd3431, 0d3F8D0AF961BA53B0;
	fma.rn.f64 	%fd3438, %fd3437, %fd3431, 0d3F91BF7734CF1C48;
	fma.rn.f64 	%fd3439, %fd3438, %fd3431, 0d3F96E91483144EF7;
	fma.rn.f64 	%fd3440, %fd3439, %fd3431, 0d3F9F1C6E0A4F9F81;
	fma.rn.f64 	%fd3441, %fd3440, %fd3431, 0d3FA6DB6DC27FA92B;
	fma.rn.f64 	%fd3442, %fd3441, %fd3431, 0d3FB333333320F91B;
	fma.rn.f64 	%fd3443, %fd3442, %fd3431, 0d3FC5555555555F4D;
	mul.f64 	%fd3444, %fd3431, %fd3443;
	fma.rn.f64 	%fd4165, %fd3444, %fd542, %fd542;
	bra.uni 	$L__BB3_410;
$L__BB3_409:
	abs.f64 	%fd3398, %fd542;
	fma.rn.f64 	%fd3399, %fd3398, 0dBFE0000000000000, 0d3FE0000000000000;
	rsqrt.approx.ftz.f64 	%fd3400, %fd3399;
	{
	.reg .b32 %temp; 
	mov.b64 	{%r809, %temp}, %fd3400;
	}
	{
	.reg .b32 %temp; 
	mov.b64 	{%temp, %r810}, %fd3400;
	}
	add.s32 	%r811, %r810, -1048576;
	mov.b64 	%fd3401, {%r809, %r811};
	mul.f64 	%fd3402, %fd3399, %fd3400;
	neg.f64 	%fd3403, %fd3402;
	fma.rn.f64 	%fd3404, %fd3402, %fd3403, %fd3399;
	fma.rn.f64 	%fd3405, %fd3404, %fd3401, %fd3402;
	neg.f64 	%fd3406, %fd3405;
	fma.rn.f64 	%fd3407, %fd3400, %fd3406, 0d3FF0000000000000;
	fma.rn.f64 	%fd3408, %fd3407, %fd3401, %fd3401;
	fma.rn.f64 	%fd3409, %fd3405, %fd3406, %fd3399;
	fma.rn.f64 	%fd3410, %fd3409, %fd3408, %fd3405;
	{
	.reg .b32 %temp; 
	mov.b64 	{%temp, %r812}, %fd3399;
	}
	setp.lt.s32 	%p366, %r812, 0;
	selp.f64 	%fd3411, 0dFFF8000000000000, %fd3410, %p366;
	setp.ne.f64 	%p367, %fd3399, 0d0000000000000000;
	selp.f64 	%fd3412, %fd3411, %fd3399, %p367;
	fma.rn.f64 	%fd3413, %fd3399, 0d3FB0066BDC1895E9, 0dBFB3823B180754AF;
	fma.rn.f64 	%fd3414, %fd3413, %fd3399, 0d3FB11E52CC2F79AE;
	fma.rn.f64 	%fd3415, %fd3414, %fd3399, 0dBF924EAF3526861B;
	fma.rn.f64 	%fd3416, %fd3415, %fd3399, 0d3F91DF02A31E6CB7;
	fma.rn.f64 	%fd3417, %fd3416, %fd3399, 0d3F847D18B0EEC6CC;
	fma.rn.f64 	%fd3418, %fd3417, %fd3399, 0d3F8D0AF961BA53B0;
	fma.rn.f64 	%fd3419, %fd3418, %fd3399, 0d3F91BF7734CF1C48;
	fma.rn.f64 	%fd3420, %fd3419, %fd3399, 0d3F96E91483144EF7;
	fma.rn.f64 	%fd3421, %fd3420, %fd3399, 0d3F9F1C6E0A4F9F81;
	fma.rn.f64 	%fd3422, %fd3421, %fd3399, 0d3FA6DB6DC27FA92B;
	fma.rn.f64 	%fd3423, %fd3422, %fd3399, 0d3FB333333320F91B;
	fma.rn.f64 	%fd3424, %fd3423, %fd3399, 0d3FC5555555555F4D;
	mul.f64 	%fd3425, %fd3399, %fd3424;
	mul.f64 	%fd3426, %fd3412, 0dC000000000000000;
	fma.rn.f64 	%fd3427, %fd3426, %fd3425, 0d3C91A62633145C07;
	add.f64 	%fd3428, %fd3426, 0d3FE921FB54442D18;
	add.f64 	%fd3429, %fd3428, %fd3427;
	add.f64 	%fd3430, %fd3429, 0d3FE921FB54442D18;
	copysign.f64 	%fd4165, %fd542, %fd3430;
$L__BB3_410:
	setp.neu.f64 	%p368, %fd458, 0d7FF0000000000000;
	@%p368 bra 	$L__BB3_412;
	mov.f64 	%fd3450, 0d0000000000000000;
	mul.rn.f64 	%fd4166, %fd457, %fd3450;
	mov.b32 	%r1000, 0;
	bra.uni 	$L__BB3_414;
$L__BB3_412:
	mul.f64 	%fd3445, %fd457, 0d3FE45F306DC9C883;
	cvt.rni.s32.f64 	%r1000, %fd3445;
	cvt.rn.f64.s32 	%fd3446, %r1000;
	fma.rn.f64 	%fd3447, %fd3446, 0dBFF921FB54442D18, %fd457;
	fma.rn.f64 	%fd3448, %fd3446, 0dBC91A62633145C00, %fd3447;
	fma.rn.f64 	%fd4166, %fd3446, 0dB97B839A252049C0, %fd3448;
	setp.ltu.f64 	%p369, %fd458, 0d41E0000000000000;
	@%p369 bra 	$L__BB3_414;
	{ // callseq 43, 0
	.param .b64 param0;
	st.param.f64 	[param0], %fd457;
	.param .align 16 .b8 retval0[16];
	call.uni (retval0), 
	__internal_trig_reduction_slowpathd, 
	(
	param0
	);
	ld.param.f64 	%fd4166, [retval0];
	ld.param.b32 	%r1000, [retval0+8];
	} // callseq 43
$L__BB3_414:
	mul.f64 	%fd3451, %fd4165, 0d4010000000000000;
	setp.neu.f64 	%p370, %fd494, 0d7FF0000000000000;
	shl.b32 	%r815, %r1000, 6;
	cvt.u64.u32 	%rd252, %r815;
	and.b64  	%rd253, %rd252, 64;
	add.s64 	%rd255, %rd134, %rd253;
	mul.rn.f64 	%fd3452, %fd4166, %fd4166;
	and.b32  	%r816, %r1000, 1;
	setp.eq.b32 	%p371, %r816, 1;
	selp.f64 	%fd3453, 0dBDA8FF8320FD8164, 0d3DE5DB65F9785EBA, %p371;
	ld.global.nc.v2.f64 	{%fd3454, %fd3455}, [%rd255];
	fma.rn.f64 	%fd3456, %fd3453, %fd3452, %fd3454;
	fma.rn.f64 	%fd3457, %fd3456, %fd3452, %fd3455;
	ld.global.nc.v2.f64 	{%fd3458, %fd3459}, [%rd255+16];
	fma.rn.f64 	%fd3460, %fd3457, %fd3452, %fd3458;
	fma.rn.f64 	%fd3461, %fd3460, %fd3452, %fd3459;
	ld.global.nc.v2.f64 	{%fd3462, %fd3463}, [%rd255+32];
	fma.rn.f64 	%fd3464, %fd3461, %fd3452, %fd3462;
	fma.rn.f64 	%fd3465, %fd3464, %fd3452, %fd3463;
	fma.rn.f64 	%fd3466, %fd3465, %fd4166, %fd4166;
	fma.rn.f64 	%fd3467, %fd3465, %fd3452, 0d3FF0000000000000;
	selp.f64 	%fd3468, %fd3467, %fd3466, %p371;
	and.b32  	%r817, %r1000, 2;
	setp.eq.s32 	%p372, %r817, 0;
	mov.f64 	%fd3469, 0d0000000000000000;
	sub.f64 	%fd3470, %fd3469, %fd3468;
	selp.f64 	%fd3471, %fd3468, %fd3470, %p372;
	mul.f64 	%fd3472, %fd4165, %fd3451;
	mov.f64 	%fd3473, 0d4023BD3CC9BE45D3;
	sub.f64 	%fd3474, %fd3473, %fd3472;
	rcp.rn.f64 	%fd3475, %fd3474;
	sqrt.rn.f64 	%fd3476, %fd3475;
	mul.f64 	%fd3477, %fd3451, %fd3476;
	mul.f64 	%fd550, %fd3477, %fd3471;
	@%p370 bra 	$L__BB3_416;
	mov.f64 	%fd3483, 0d0000000000000000;
	mul.rn.f64 	%fd4168, %fd493, %fd3483;
	mov.b32 	%r1002, 1;
	bra.uni 	$L__BB3_419;
$L__BB3_416:
	mul.f64 	%fd3478, %fd493, 0d3FE45F306DC9C883;
	cvt.rni.s32.f64 	%r1001, %fd3478;
	cvt.rn.f64.s32 	%fd3479, %r1001;
	fma.rn.f64 	%fd3480, %fd3479, 0dBFF921FB54442D18, %fd493;
	fma.rn.f64 	%fd3481, %fd3479, 0dBC91A62633145C00, %fd3480;
	fma.rn.f64 	%fd4168, %fd3479, 0dB97B839A252049C0, %fd3481;
	setp.ltu.f64 	%p373, %fd494, 0d41E0000000000000;
	@%p373 bra 	$L__BB3_418;
	{ // callseq 44, 0
	.param .b64 param0;
	st.param.f64 	[param0], %fd493;
	.param .align 16 .b8 retval0[16];
	call.uni (retval0), 
	__internal_trig_reduction_slowpathd, 
	(
	param0
	);
	ld.param.f64 	%fd4168, [retval0];
	ld.param.b32 	%r1001, [retval0+8];
	} // callseq 44
$L__BB3_418:
	add.s32 	%r1002, %r1001, 1;
$L__BB3_419:
	setp.neu.f64 	%p374, %fd458, 0d7FF0000000000000;
	shl.b32 	%r820, %r1002, 6;
	cvt.u64.u32 	%rd256, %r820;
	and.b64  	%rd257, %rd256, 64;
	add.s64 	%rd259, %rd134, %rd257;
	mul.rn.f64 	%fd3484, %fd4168, %fd4168;
	and.b32  	%r821, %r1002, 1;
	setp.eq.b32 	%p375, %r821, 1;
	selp.f64 	%fd3485, 0dBDA8FF8320FD8164, 0d3DE5DB65F9785EBA, %p375;
	ld.global.nc.v2.f64 	{%fd3486, %fd3487}, [%rd259];
	fma.rn.f64 	%fd3488, %fd3485, %fd3484, %fd3486;
	fma.rn.f64 	%fd3489, %fd3488, %fd3484, %fd3487;
	ld.global.nc.v2.f64 	{%fd3490, %fd3491}, [%rd259+16];
	fma.rn.f64 	%fd3492, %fd3489, %fd3484, %fd3490;
	fma.rn.f64 	%fd3493, %fd3492, %fd3484, %fd3491;
	ld.global.nc.v2.f64 	{%fd3494, %fd3495}, [%rd259+32];
	fma.rn.f64 	%fd3496, %fd3493, %fd3484, %fd3494;
	fma.rn.f64 	%fd3497, %fd3496, %fd3484, %fd3495;
	fma.rn.f64 	%fd3498, %fd3497, %fd4168, %fd4168;
	fma.rn.f64 	%fd3499, %fd3497, %fd3484, 0d3FF0000000000000;
	selp.f64 	%fd3500, %fd3499, %fd3498, %p375;
	and.b32  	%r822, %r1002, 2;
	setp.eq.s32 	%p376, %r822, 0;
	mov.f64 	%fd3501, 0d0000000000000000;
	sub.f64 	%fd3502, %fd3501, %fd3500;
	selp.f64 	%fd3503, %fd3500, %fd3502, %p376;
	add.f64 	%fd3504, %fd3503, %fd3503;
	mov.f64 	%fd3505, 0d4000000000000000;
	sub.f64 	%fd3506, %fd3505, %fd3504;
	sqrt.rn.f64 	%fd3507, %fd3506;
	mul.f64 	%fd3508, %fd642, %fd3507;
	neg.f64 	%fd3509, %fd550;
	setp.lt.f64 	%p377, %fd4149, 0d0000000000000000;
	selp.f64 	%fd3510, %fd550, %fd3509, %p377;
	div.rn.f64 	%fd556, %fd3510, %fd3508;
	@%p374 bra 	$L__BB3_421;
	mov.f64 	%fd3516, 0d0000000000000000;
	mul.rn.f64 	%fd4170, %fd457, %fd3516;
	mov.b32 	%r1004, 1;
	bra.uni 	$L__BB3_424;
$L__BB3_421:
	mul.f64 	%fd3511, %fd457, 0d3FE45F306DC9C883;
	cvt.rni.s32.f64 	%r1003, %fd3511;
	cvt.rn.f64.s32 	%fd3512, %r1003;
	fma.rn.f64 	%fd3513, %fd3512, 0dBFF921FB54442D18, %fd457;
	fma.rn.f64 	%fd3514, %fd3512, 0dBC91A62633145C00, %fd3513;
	fma.rn.f64 	%fd4170, %fd3512, 0dB97B839A252049C0, %fd3514;
	setp.ltu.f64 	%p378, %fd458, 0d41E0000000000000;
	@%p378 bra 	$L__BB3_423;
	{ // callseq 45, 0
	.param .b64 param0;
	st.param.f64 	[param0], %fd457;
	.param .align 16 .b8 retval0[16];
	call.uni (retval0), 
	__internal_trig_reduction_slowpathd, 
	(
	param0
	);
	ld.param.f64 	%fd4170, [retval0];
	ld.param.b32 	%r1003, [retval0+8];
	} // callseq 45
$L__BB3_423:
	add.s32 	%r1004, %r1003, 1;
$L__BB3_424:
	shl.b32 	%r825, %r1004, 6;
	cvt.u64.u32 	%rd260, %r825;
	and.b64  	%rd261, %rd260, 64;
	add.s64 	%rd263, %rd134, %rd261;
	mul.rn.f64 	%fd3517, %fd4170, %fd4170;
	and.b32  	%r826, %r1004, 1;
	setp.eq.b32 	%p379, %r826, 1;
	selp.f64 	%fd3518, 0dBDA8FF8320FD8164, 0d3DE5DB65F9785EBA, %p379;
	ld.global.nc.v2.f64 	{%fd3519, %fd3520}, [%rd263];
	fma.rn.f64 	%fd3521, %fd3518, %fd3517, %fd3519;
	fma.rn.f64 	%fd3522, %fd3521, %fd3517, %fd3520;
	ld.global.nc.v2.f64 	{%fd3523, %fd3524}, [%rd263+16];
	fma.rn.f64 	%fd3525, %fd3522, %fd3517, %fd3523;
	fma.rn.f64 	%fd3526, %fd3525, %fd3517, %fd3524;
	ld.global.nc.v2.f64 	{%fd3527, %fd3528}, [%rd263+32];
	fma.rn.f64 	%fd3529, %fd3526, %fd3517, %fd3527;
	fma.rn.f64 	%fd3530, %fd3529, %fd3517, %fd3528;
	fma.rn.f64 	%fd3531, %fd3530, %fd4170, %fd4170;
	fma.rn.f64 	%fd3532, %fd3530, %fd3517, 0d3FF0000000000000;
	selp.f64 	%fd3533, %fd3532, %fd3531, %p379;
	and.b32  	%r827, %r1004, 2;
	setp.eq.s32 	%p380, %r827, 0;
	mov.f64 	%fd3534, 0d0000000000000000;
	sub.f64 	%fd3535, %fd3534, %fd3533;
	selp.f64 	%fd562, %fd3533, %fd3535, %p380;
	{
	.reg .b32 %temp; 
	mov.b64 	{%temp, %r278}, %fd562;
	}
	abs.f64 	%fd563, %fd562;
	{
	.reg .b32 %temp; 
	mov.b64 	{%temp, %r828}, %fd563;
	}
	setp.gt.s32 	%p381, %r828, 1071801957;
	@%p381 bra 	$L__BB3_428;
	mul.f64 	%fd3576, %fd562, %fd562;
	fma.rn.f64 	%fd3577, %fd3576, 0d3FB0066BDC1895E9, 0dBFB3823B180754AF;
	fma.rn.f64 	%fd3578, %fd3577, %fd3576, 0d3FB11E52CC2F79AE;
	fma.rn.f64 	%fd3579, %fd3578, %fd3576, 0dBF924EAF3526861B;
	fma.rn.f64 	%fd3580, %fd3579, %fd3576, 0d3F91DF02A31E6CB7;
	fma.rn.f64 	%fd3581, %fd3580, %fd3576, 0d3F847D18B0EEC6CC;
	fma.rn.f64 	%fd3582, %fd3581, %fd3576, 0d3F8D0AF961BA53B0;
	fma.rn.f64 	%fd3583, %fd3582, %fd3576, 0d3F91BF7734CF1C48;
	fma.rn.f64 	%fd3584, %fd3583, %fd3576, 0d3F96E91483144EF7;
	fma.rn.f64 	%fd3585, %fd3584, %fd3576, 0d3F9F1C6E0A4F9F81;
	fma.rn.f64 	%fd3586, %fd3585, %fd3576, 0d3FA6DB6DC27FA92B;
	fma.rn.f64 	%fd3587, %fd3586, %fd3576, 0d3FB333333320F91B;
	fma.rn.f64 	%fd3588, %fd3587, %fd3576, 0d3FC5555555555F4D;
	mul.f64 	%fd3589, %fd3576, %fd3588;
	fma.rn.f64 	%fd564, %fd3589, %fd563, %fd563;
	setp.gt.s32 	%p385, %r278, -1;
	@%p385 bra 	$L__BB3_427;
	mov.f64 	%fd3594, 0d3C91A62633145C07;
	add.rn.f64 	%fd3595, %fd564, %fd3594;
	mov.f64 	%fd3596, 0d3FF921FB54442D18;
	add.rn.f64 	%fd4171, %fd3596, %fd3595;
	bra.uni 	$L__BB3_429;
$L__BB3_427:
	mov.f64 	%fd3590, 0dBC91A62633145C07;
	add.rn.f64 	%fd3591, %fd564, %fd3590;
	neg.f64 	%fd3592, %fd3591;
	mov.f64 	%fd3593, 0d3FF921FB54442D18;
	add.rn.f64 	%fd4171, %fd3593, %fd3592;
	bra.uni 	$L__BB3_429;
$L__BB3_428:
	mov.f64 	%fd3536, 0d3FF0000000000000;
	sub.f64 	%fd3537, %fd3536, %fd563;
	{
	.reg .b32 %temp; 
	mov.b64 	{%r829, %temp}, %fd3537;
	}
	{
	.reg .b32 %temp; 
	mov.b64 	{%temp, %r830}, %fd3537;
	}
	add.s32 	%r831, %r830, -1048576;
	mov.b64 	%fd3538, {%r829, %r831};
	rsqrt.approx.ftz.f64 	%fd3539, %fd3538;
	{
	.reg .b32 %temp; 
	mov.b64 	{%r832, %temp}, %fd3539;
	}
	{
	.reg .b32 %temp; 
	mov.b64 	{%temp, %r833}, %fd3539;
	}
	add.s32 	%r834, %r833, -1048576;
	mov.b64 	%fd3540, {%r832, %r834};
	mul.f64 	%fd3541, %fd3538, %fd3539;
	neg.f64 	%fd3542, %fd3541;
	fma.rn.f64 	%fd3543, %fd3541, %fd3542, %fd3538;
	fma.rn.f64 	%fd3544, %fd3543, %fd3540, %fd3541;
	neg.f64 	%fd3545, %fd3544;
	fma.rn.f64 	%fd3546, %fd3539, %fd3545, 0d3FF0000000000000;
	fma.rn.f64 	%fd3547, %fd3546, %fd3540, %fd3540;
	fma.rn.f64 	%fd3548, %fd3544, %fd3545, %fd3538;
	fma.rn.f64 	%fd3549, %fd3548, %fd3547, %fd3544;
	{
	.reg .b32 %temp; 
	mov.b64 	{%r835, %temp}, %fd3549;
	}
	{
	.reg .b32 %temp; 
	mov.b64 	{%temp, %r836}, %fd3549;
	}
	add.s32 	%r837, %r836, 1048576;
	mov.b64 	%fd3550, {%r835, %r837};
	fma.rn.f64 	%fd3551, %fd3537, 0d3EC715B371155F70, 0dBEBAC2FE66FAAC4B;
	fma.rn.f64 	%fd3552, %fd3551, %fd3537, 0d3ED9A9B88EFCD9B8;
	fma.rn.f64 	%fd3553, %fd3552, %fd3537, 0d3EDD0F40A8A0C4C3;
	fma.rn.f64 	%fd3554, %fd3553, %fd3537, 0d3EF46D4CFA9E0E1F;
	fma.rn.f64 	%fd3555, %fd3554, %fd3537, 0d3F079C168D1E2422;
	fma.rn.f64 	%fd3556, %fd3555, %fd3537, 0d3F1C9A88C3BCA540;
	fma.rn.f64 	%fd3557, %fd3556, %fd3537, 0d3F31C4E64BD476DF;
	fma.rn.f64 	%fd3558, %fd3557, %fd3537, 0d3F46E8BA60009C8F;
	fma.rn.f64 	%fd3559, %fd3558, %fd3537, 0d3F5F1C71C62B05A2;
	fma.rn.f64 	%fd3560, %fd3559, %fd3537, 0d3F76DB6DB6DC9F2C;
	fma.rn.f64 	%fd3561, %fd3560, %fd3537, 0d3F9333333333329C;
	fma.rn.f64 	%fd3562, %fd3561, %fd3537, 0d3FB5555555555555;
	setp.lt.s32 	%p382, %r830, 1;
	mov.f64 	%fd3563, 0d0000000000000000;
	mul.rn.f64 	%fd3564, %fd563, %fd3563;
	mul.f64 	%fd3565, %fd3537, %fd3562;
	fma.rn.f64 	%fd3566, %fd3565, %fd3550, %fd3550;
	selp.f64 	%fd3567, %fd3564, %fd3566, %p382;
	setp.lt.s32 	%p383, %r830, 0;
	mov.f64 	%fd3568, 0d7FF0000000000000;
	mul.rn.f64 	%fd3569, %fd3567, %fd3568;
	selp.f64 	%fd3570, %fd3569, %fd3567, %p383;
	setp.lt.s32 	%p384, %r278, 0;
	mov.f64 	%fd3571, 0dBCA1A62633145C07;
	add.rn.f64 	%fd3572, %fd3570, %fd3571;
	neg.f64 	%fd3573, %fd3572;
	mov.f64 	%fd3574, 0d400921FB54442D18;
	add.rn.f64 	%fd3575, %fd3574, %fd3573;
	selp.f64 	%fd4171, %fd3575, %fd3570, %p384;
$L__BB3_429:
	setp.neu.f64 	%p386, %fd458, 0d7FF0000000000000;
	@%p386 bra 	$L__BB3_431;
	mov.f64 	%fd3602, 0d0000000000000000;
	mul.rn.f64 	%fd4172, %fd457, %fd3602;
	mov.b32 	%r1005, 0;
	bra.uni 	$L__BB3_433;
$L__BB3_431:
	mul.f64 	%fd3597, %fd457, 0d3FE45F306DC9C883;
	cvt.rni.s32.f64 	%r1005, %fd3597;
	cvt.rn.f64.s32 	%fd3598, %r1005;
	fma.rn.f64 	%fd3599, %fd3598, 0dBFF921FB54442D18, %fd457;
	fma.rn.f64 	%fd3600, %fd3598, 0dBC91A62633145C00, %fd3599;
	fma.rn.f64 	%fd4172, %fd3598, 0dB97B839A252049C0, %fd3600;
	setp.ltu.f64 	%p387, %fd458, 0d41E0000000000000;
	@%p387 bra 	$L__BB3_433;
	{ // callseq 46, 0
	.param .b64 param0;
	st.param.f64 	[param0], %fd457;
	.param .align 16 .b8 retval0[16];
	call.uni (retval0), 
	__internal_trig_reduction_slowpathd, 
	(
	param0
	);
	ld.param.f64 	%fd4172, [retval0];
	ld.param.b32 	%r1005, [retval0+8];
	} // callseq 46
$L__BB3_433:
	setp.neu.f64 	%p388, %fd494, 0d7FF0000000000000;
	shl.b32 	%r840, %r1005, 6;
	cvt.u64.u32 	%rd264, %r840;
	and.b64  	%rd265, %rd264, 64;
	add.s64 	%rd267, %rd134, %rd265;
	mul.rn.f64 	%fd3603, %fd4172, %fd4172;
	and.b32  	%r841, %r1005, 1;
	setp.eq.b32 	%p389, %r841, 1;
	selp.f64 	%fd3604, 0dBDA8FF8320FD8164, 0d3DE5DB65F9785EBA, %p389;
	ld.global.nc.v2.f64 	{%fd3605, %fd3606}, [%rd267];
	fma.rn.f64 	%fd3607, %fd3604, %fd3603, %fd3605;
	fma.rn.f64 	%fd3608, %fd3607, %fd3603, %fd3606;
	ld.global.nc.v2.f64 	{%fd3609, %fd3610}, [%rd267+16];
	fma.rn.f64 	%fd3611, %fd3608, %fd3603, %fd3609;
	fma.rn.f64 	%fd3612, %fd3611, %fd3603, %fd3610;
	ld.global.nc.v2.f64 	{%fd3613, %fd3614}, [%rd267+32];
	fma.rn.f64 	%fd3615, %fd3612, %fd3603, %fd3613;
	fma.rn.f64 	%fd3616, %fd3615, %fd3603, %fd3614;
	fma.rn.f64 	%fd3617, %fd3616, %fd4172, %fd4172;
	fma.rn.f64 	%fd3618, %fd3616, %fd3603, 0d3FF0000000000000;
	selp.f64 	%fd3619, %fd3618, %fd3617, %p389;
	and.b32  	%r842, %r1005, 2;
	setp.eq.s32 	%p390, %r842, 0;
	mov.f64 	%fd3620, 0d0000000000000000;
	sub.f64 	%fd3621, %fd3620, %fd3619;
	selp.f64 	%fd3622, %fd3619, %fd3621, %p390;
	add.f64 	%fd3623, %fd4171, %fd4171;
	mov.f64 	%fd3624, 0d400921FB54442D11;
	sub.f64 	%fd3625, %fd3624, %fd3623;
	mul.f64 	%fd3626, %fd642, %fd3625;
	mul.f64 	%fd573, %fd3626, %fd3622;
	sub.f64 	%fd3627, %fd3624, %fd4171;
	mul.f64 	%fd3628, %fd101, %fd3627;
	mul.f64 	%fd3629, %fd4171, %fd3628;
	sqrt.rn.f64 	%fd574, %fd3629;
	@%p388 bra 	$L__BB3_435;
	mov.f64 	%fd3635, 0d0000000000000000;
	mul.rn.f64 	%fd4174, %fd493, %fd3635;
	mov.b32 	%r1007, 1;
	bra.uni 	$L__BB3_438;
$L__BB3_435:
	mul.f64 	%fd3630, %fd493, 0d3FE45F306DC9C883;
	cvt.rni.s32.f64 	%r1006, %fd3630;
	cvt.rn.f64.s32 	%fd3631, %r1006;
	fma.rn.f64 	%fd3632, %fd3631, 0dBFF921FB54442D18, %fd493;
	fma.rn.f64 	%fd3633, %fd3631, 0dBC91A62633145C00, %fd3632;
	fma.rn.f64 	%fd4174, %fd3631, 0dB97B839A252049C0, %fd3633;
	setp.ltu.f64 	%p391, %fd494, 0d41E0000000000000;
	@%p391 bra 	$L__BB3_437;
	{ // callseq 47, 0
	.param .b64 param0;
	st.param.f64 	[param0], %fd493;
	.param .align 16 .b8 retval0[16];
	call.uni (retval0), 
	__internal_trig_reduction_slowpathd, 
	(
	param0
	);
	ld.param.f64 	%fd4174, [retval0];
	ld.param.b32 	%r1006, [retval0+8];
	} // callseq 47
$L__BB3_437:
	add.s32 	%r1007, %r1006, 1;
$L__BB3_438:
	setp.gt.f64 	%p392, %fd4149, 0d0000000000000000;
	setp.neu.f64 	%p393, %fd458, 0d7FF0000000000000;
	shl.b32 	%r845, %r1007, 6;
	cvt.u64.u32 	%rd268, %r845;
	and.b64  	%rd269, %rd268, 64;
	add.s64 	%rd271, %rd134, %rd269;
	mul.rn.f64 	%fd3636, %fd4174, %fd4174;
	and.b32  	%r846, %r1007, 1;
	setp.eq.b32 	%p394, %r846, 1;
	selp.f64 	%fd3637, 0dBDA8FF8320FD8164, 0d3DE5DB65F9785EBA, %p394;
	ld.global.nc.v2.f64 	{%fd3638, %fd3639}, [%rd271];
	fma.rn.f64 	%fd3640, %fd3637, %fd3636, %fd3638;
	fma.rn.f64 	%fd3641, %fd3640, %fd3636, %fd3639;
	ld.global.nc.v2.f64 	{%fd3642, %fd3643}, [%rd271+16];
	fma.rn.f64 	%fd3644, %fd3641, %fd3636, %fd3642;
	fma.rn.f64 	%fd3645, %fd3644, %fd3636, %fd3643;
	ld.global.nc.v2.f64 	{%fd3646, %fd3647}, [%rd271+32];
	fma.rn.f64 	%fd3648, %fd3645, %fd3636, %fd3646;
	fma.rn.f64 	%fd3649, %fd3648, %fd3636, %fd3647;
	fma.rn.f64 	%fd3650, %fd3649, %fd4174, %fd4174;
	fma.rn.f64 	%fd3651, %fd3649, %fd3636, 0d3FF0000000000000;
	selp.f64 	%fd3652, %fd3651, %fd3650, %p394;
	and.b32  	%r847, %r1007, 2;
	setp.eq.s32 	%p395, %r847, 0;
	mov.f64 	%fd3653, 0d0000000000000000;
	sub.f64 	%fd3654, %fd3653, %fd3652;
	selp.f64 	%fd3655, %fd3652, %fd3654, %p395;
	mov.f64 	%fd3656, 0d3FF0000000000000;
	sub.f64 	%fd3657, %fd3656, %fd3655;
	sqrt.rn.f64 	%fd3658, %fd3657;
	mul.f64 	%fd3659, %fd574, 0d3FF6A09E667F3BCD;
	mul.f64 	%fd3660, %fd3659, %fd3658;
	neg.f64 	%fd3661, %fd573;
	selp.f64 	%fd3662, %fd573, %fd3661, %p392;
	div.rn.f64 	%fd580, %fd3662, %fd3660;
	@%p393 bra 	$L__BB3_440;
	mov.f64 	%fd3668, 0d0000000000000000;
	mul.rn.f64 	%fd4176, %fd457, %fd3668;
	mov.b32 	%r1009, 1;
	bra.uni 	$L__BB3_443;
$L__BB3_440:
	mul.f64 	%fd3663, %fd457, 0d3FE45F306DC9C883;
	cvt.rni.s32.f64 	%r1008, %fd3663;
	cvt.rn.f64.s32 	%fd3664, %r1008;
	fma.rn.f64 	%fd3665, %fd3664, 0dBFF921FB54442D18, %fd457;
	fma.rn.f64 	%fd3666, %fd3664, 0dBC91A62633145C00, %fd3665;
	fma.rn.f64 	%fd4176, %fd3664, 0dB97B839A252049C0, %fd3666;
	setp.ltu.f64 	%p396, %fd458, 0d41E0000000000000;
	@%p396 bra 	$L__BB3_442;
	{ // callseq 48, 0
	.param .b64 param0;
	st.param.f64 	[param0], %fd457;
	.param .align 16 .b8 retval0[16];
	call.uni (retval0), 
	__internal_trig_reduction_slowpathd, 
	(
	param0
	);
	ld.param.f64 	%fd4176, [retval0];
	ld.param.b32 	%r1008, [retval0+8];
	} // callseq 48
$L__BB3_442:
	add.s32 	%r1009, %r1008, 1;
$L__BB3_443:
	shl.b32 	%r850, %r1009, 6;
	cvt.u64.u32 	%rd272, %r850;
	and.b64  	%rd273, %rd272, 64;
	add.s64 	%rd275, %rd134, %rd273;
	mul.rn.f64 	%fd3669, %fd4176, %fd4176;
	and.b32  	%r851, %r1009, 1;
	setp.eq.b32 	%p397, %r851, 1;
	selp.f64 	%fd3670, 0dBDA8FF8320FD8164, 0d3DE5DB65F9785EBA, %p397;
	ld.global.nc.v2.f64 	{%fd3671, %fd3672}, [%rd275];
	fma.rn.f64 	%fd3673, %fd3670, %fd3669, %fd3671;
	fma.rn.f64 	%fd3674, %fd3673, %fd3669, %fd3672;
	ld.global.nc.v2.f64 	{%fd3675, %fd3676}, [%rd275+16];
	fma.rn.f64 	%fd3677, %fd3674, %fd3669, %fd3675;
	fma.rn.f64 	%fd3678, %fd3677, %fd3669, %fd3676;
	ld.global.nc.v2.f64 	{%fd3679, %fd3680}, [%rd275+32];
	fma.rn.f64 	%fd3681, %fd3678, %fd3669, %fd3679;
	fma.rn.f64 	%fd3682, %fd3681, %fd3669, %fd3680;
	fma.rn.f64 	%fd3683, %fd3682, %fd4176, %fd4176;
	fma.rn.f64 	%fd3684, %fd3682, %fd3669, 0d3FF0000000000000;
	selp.f64 	%fd3685, %fd3684, %fd3683, %p397;
	and.b32  	%r852, %r1009, 2;
	setp.eq.s32 	%p398, %r852, 0;
	mov.f64 	%fd3686, 0d0000000000000000;
	sub.f64 	%fd3687, %fd3686, %fd3685;
	selp.f64 	%fd586, %fd3685, %fd3687, %p398;
	{
	.reg .b32 %temp; 
	mov.b64 	{%temp, %r292}, %fd586;
	}
	abs.f64 	%fd587, %fd586;
	{
	.reg .b32 %temp; 
	mov.b64 	{%temp, %r853}, %fd587;
	}
	setp.gt.s32 	%p399, %r853, 1071801957;
	@%p399 bra 	$L__BB3_447;
	mul.f64 	%fd3728, %fd586, %fd586;
	fma.rn.f64 	%fd3729, %fd3728, 0d3FB0066BDC1895E9, 0dBFB3823B180754AF;
	fma.rn.f64 	%fd3730, %fd3729, %fd3728, 0d3FB11E52CC2F79AE;
	fma.rn.f64 	%fd3731, %fd3730, %fd3728, 0dBF924EAF3526861B;
	fma.rn.f64 	%fd3732, %fd3731, %fd3728, 0d3F91DF02A31E6CB7;
	fma.rn.f64 	%fd3733, %fd3732, %fd3728, 0d3F847D18B0EEC6CC;
	fma.rn.f64 	%fd3734, %fd3733, %fd3728, 0d3F8D0AF961BA53B0;
	fma.rn.f64 	%fd3735, %fd3734, %fd3728, 0d3F91BF7734CF1C48;
	fma.rn.f64 	%fd3736, %fd3735, %fd3728, 0d3F96E91483144EF7;
	fma.rn.f64 	%fd3737, %fd3736, %fd3728, 0d3F9F1C6E0A4F9F81;
	fma.rn.f64 	%fd3738, %fd3737, %fd3728, 0d3FA6DB6DC27FA92B;
	fma.rn.f64 	%fd3739, %fd3738, %fd3728, 0d3FB333333320F91B;
	fma.rn.f64 	%fd3740, %fd3739, %fd3728, 0d3FC5555555555F4D;
	mul.f64 	%fd3741, %fd3728, %fd3740;
	fma.rn.f64 	%fd588, %fd3741, %fd587, %fd587;
	setp.gt.s32 	%p403, %r292, -1;
	@%p403 bra 	$L__BB3_446;
	mov.f64 	%fd3746, 0d3C91A62633145C07;
	add.rn.f64 	%fd3747, %fd588, %fd3746;
	mov.f64 	%fd3748, 0d3FF921FB54442D18;
	add.rn.f64 	%fd4177, %fd3748, %fd3747;
	bra.uni 	$L__BB3_448;
$L__BB3_446:
	mov.f64 	%fd3742, 0dBC91A62633145C07;
	add.rn.f64 	%fd3743, %fd588, %fd3742;
	neg.f64 	%fd3744, %fd3743;
	mov.f64 	%fd3745, 0d3FF921FB54442D18;
	add.rn.f64 	%fd4177, %fd3745, %fd3744;
	bra.uni 	$L__BB3_448;
$L__BB3_447:
	mov.f64 	%fd3688, 0d3FF0000000000000;
	sub.f64 	%fd3689, %fd3688, %fd587;
	{
	.reg .b32 %temp; 
	mov.b64 	{%r854, %temp}, %fd3689;
	}
	{
	.reg .b32 %temp; 
	mov.b64 	{%temp, %r855}, %fd3689;
	}
	add.s32 	%r856, %r855, -1048576;
	mov.b64 	%fd3690, {%r854, %r856};
	rsqrt.approx.ftz.f64 	%fd3691, %fd3690;
	{
	.reg .b32 %temp; 
	mov.b64 	{%r857, %temp}, %fd3691;
	}
	{
	.reg .b32 %temp; 
	mov.b64 	{%temp, %r858}, %fd3691;
	}
	add.s32 	%r859, %r858, -1048576;
	mov.b64 	%fd3692, {%r857, %r859};
	mul.f64 	%fd3693, %fd3690, %fd3691;
	neg.f64 	%fd3694, %fd3693;
	fma.rn.f64 	%fd3695, %fd3693, %fd3694, %fd3690;
	fma.rn.f64 	%fd3696, %fd3695, %fd3692, %fd3693;
	neg.f64 	%fd3697, %fd3696;
	fma.rn.f64 	%fd3698, %fd3691, %fd3697, 0d3FF0000000000000;
	fma.rn.f64 	%fd3699, %fd3698, %fd3692, %fd3692;
	fma.rn.f64 	%fd3700, %fd3696, %fd3697, %fd3690;
	fma.rn.f64 	%fd3701, %fd3700, %fd3699, %fd3696;
	{
	.reg .b32 %temp; 
	mov.b64 	{%r860, %temp}, %fd3701;
	}
	{
	.reg .b32 %temp; 
	mov.b64 	{%temp, %r861}, %fd3701;
	}
	add.s32 	%r862, %r861, 1048576;
	mov.b64 	%fd3702, {%r860, %r862};
	fma.rn.f64 	%fd3703, %fd3689, 0d3EC715B371155F70, 0dBEBAC2FE66FAAC4B;
	fma.rn.f64 	%fd3704, %fd3703, %fd3689, 0d3ED9A9B88EFCD9B8;
	fma.rn.f64 	%fd3705, %fd3704, %fd3689, 0d3EDD0F40A8A0C4C3;
	fma.rn.f64 	%fd3706, %fd3705, %fd3689, 0d3EF46D4CFA9E0E1F;
	fma.rn.f64 	%fd3707, %fd3706, %fd3689, 0d3F079C168D1E2422;
	fma.rn.f64 	%fd3708, %fd3707, %fd3689, 0d3F1C9A88C3BCA540;
	fma.rn.f64 	%fd3709, %fd3708, %fd3689, 0d3F31C4E64BD476DF;
	fma.rn.f64 	%fd3710, %fd3709, %fd3689, 0d3F46E8BA60009C8F;
	fma.rn.f64 	%fd3711, %fd3710, %fd3689, 0d3F5F1C71C62B05A2;
	fma.rn.f64 	%fd3712, %fd3711, %fd3689, 0d3F76DB6DB6DC9F2C;
	fma.rn.f64 	%fd3713, %fd3712, %fd3689, 0d3F9333333333329C;
	fma.rn.f64 	%fd3714, %fd3713, %fd3689, 0d3FB5555555555555;
	setp.lt.s32 	%p400, %r855, 1;
	mov.f64 	%fd3715, 0d0000000000000000;
	mul.rn.f64 	%fd3716, %fd587, %fd3715;
	mul.f64 	%fd3717, %fd3689, %fd3714;
	fma.rn.f64 	%fd3718, %fd3717, %fd3702, %fd3702;
	selp.f64 	%fd3719, %fd3716, %fd3718, %p400;
	setp.lt.s32 	%p401, %r855, 0;
	mov.f64 	%fd3720, 0d7FF0000000000000;
	mul.rn.f64 	%fd3721, %fd3719, %fd3720;
	selp.f64 	%fd3722, %fd3721, %fd3719, %p401;
	setp.lt.s32 	%p402, %r292, 0;
	mov.f64 	%fd3723, 0dBCA1A62633145C07;
	add.rn.f64 	%fd3724, %fd3722, %fd3723;
	neg.f64 	%fd3725, %fd3724;
	mov.f64 	%fd3726, 0d400921FB54442D18;
	add.rn.f64 	%fd3727, %fd3726, %fd3725;
	selp.f64 	%fd4177, %fd3727, %fd3722, %p402;
$L__BB3_448:
	setp.neu.f64 	%p404, %fd458, 0d7FF0000000000000;
	@%p404 bra 	$L__BB3_450;
	mov.f64 	%fd3754, 0d0000000000000000;
	mul.rn.f64 	%fd4178, %fd457, %fd3754;
	mov.b32 	%r1010, 0;
	bra.uni 	$L__BB3_452;
$L__BB3_450:
	mul.f64 	%fd3749, %fd457, 0d3FE45F306DC9C883;
	cvt.rni.s32.f64 	%r1010, %fd3749;
	cvt.rn.f64.s32 	%fd3750, %r1010;
	fma.rn.f64 	%fd3751, %fd3750, 0dBFF921FB54442D18, %fd457;
	fma.rn.f64 	%fd3752, %fd3750, 0dBC91A62633145C00, %fd3751;
	fma.rn.f64 	%fd4178, %fd3750, 0dB97B839A252049C0, %fd3752;
	setp.ltu.f64 	%p405, %fd458, 0d41E0000000000000;
	@%p405 bra 	$L__BB3_452;
	{ // callseq 49, 0
	.param .b64 param0;
	st.param.f64 	[param0], %fd457;
	.param .align 16 .b8 retval0[16];
	call.uni (retval0), 
	__internal_trig_reduction_slowpathd, 
	(
	param0
	);
	ld.param.f64 	%fd4178, [retval0];
	ld.param.b32 	%r1010, [retval0+8];
	} // callseq 49
$L__BB3_452:
	setp.neu.f64 	%p406, %fd494, 0d7FF0000000000000;
	shl.b32 	%r865, %r1010, 6;
	cvt.u64.u32 	%rd276, %r865;
	and.b64  	%rd277, %rd276, 64;
	add.s64 	%rd279, %rd134, %rd277;
	mul.rn.f64 	%fd3755, %fd4178, %fd4178;
	and.b32  	%r866, %r1010, 1;
	setp.eq.b32 	%p407, %r866, 1;
	selp.f64 	%fd3756, 0dBDA8FF8320FD8164, 0d3DE5DB65F9785EBA, %p407;
	ld.global.nc.v2.f64 	{%fd3757, %fd3758}, [%rd279];
	fma.rn.f64 	%fd3759, %fd3756, %fd3755, %fd3757;
	fma.rn.f64 	%fd3760, %fd3759, %fd3755, %fd3758;
	ld.global.nc.v2.f64 	{%fd3761, %fd3762}, [%rd279+16];
	fma.rn.f64 	%fd3763, %fd3760, %fd3755, %fd3761;
	fma.rn.f64 	%fd3764, %fd3763, %fd3755, %fd3762;
	ld.global.nc.v2.f64 	{%fd3765, %fd3766}, [%rd279+32];
	fma.rn.f64 	%fd3767, %fd3764, %fd3755, %fd3765;
	fma.rn.f64 	%fd3768, %fd3767, %fd3755, %fd3766;
	fma.rn.f64 	%fd3769, %fd3768, %fd4178, %fd4178;
	fma.rn.f64 	%fd3770, %fd3768, %fd3755, 0d3FF0000000000000;
	selp.f64 	%fd3771, %fd3770, %fd3769, %p407;
	and.b32  	%r867, %r1010, 2;
	setp.eq.s32 	%p408, %r867, 0;
	mov.f64 	%fd3772, 0d0000000000000000;
	sub.f64 	%fd3773, %fd3772, %fd3771;
	selp.f64 	%fd3774, %fd3771, %fd3773, %p408;
	add.f64 	%fd3775, %fd4177, %fd4177;
	mov.f64 	%fd3776, 0d400921FB54442D11;
	sub.f64 	%fd3777, %fd3776, %fd3775;
	mul.f64 	%fd3778, %fd642, %fd3777;
	mul.f64 	%fd597, %fd3778, %fd3774;
	sub.f64 	%fd3779, %fd3776, %fd4177;
	mul.f64 	%fd3780, %fd101, %fd3779;
	mul.f64 	%fd3781, %fd4177, %fd3780;
	sqrt.rn.f64 	%fd598, %fd3781;
	@%p406 bra 	$L__BB3_454;
	mov.f64 	%fd3787, 0d0000000000000000;
	mul.rn.f64 	%fd4180, %fd493, %fd3787;
	mov.b32 	%r1012, 1;
	bra.uni 	$L__BB3_457;
$L__BB3_454:
	mul.f64 	%fd3782, %fd493, 0d3FE45F306DC9C883;
	cvt.rni.s32.f64 	%r1011, %fd3782;
	cvt.rn.f64.s32 	%fd3783, %r1011;
	fma.rn.f64 	%fd3784, %fd3783, 0dBFF921FB54442D18, %fd493;
	fma.rn.f64 	%fd3785, %fd3783, 0dBC91A62633145C00, %fd3784;
	fma.rn.f64 	%fd4180, %fd3783, 0dB97B839A252049C0, %fd3785;
	setp.ltu.f64 	%p409, %fd494, 0d41E0000000000000;
	@%p409 bra 	$L__BB3_456;
	{ // callseq 50, 0
	.param .b64 param0;
	st.param.f64 	[param0], %fd493;
	.param .align 16 .b8 retval0[16];
	call.uni (retval0), 
	__internal_trig_reduction_slowpathd, 
	(
	param0
	);
	ld.param.f64 	%fd4180, [retval0];
	ld.param.b32 	%r1011, [retval0+8];
	} // callseq 50
$L__BB3_456:
	add.s32 	%r1012, %r1011, 1;
$L__BB3_457:
	setp.gt.f64 	%p410, %fd4149, 0d0000000000000000;
	setp.neu.f64 	%p411, %fd458, 0d7FF0000000000000;
	shl.b32 	%r870, %r1012, 6;
	cvt.u64.u32 	%rd280, %r870;
	and.b64  	%rd281, %rd280, 64;
	add.s64 	%rd283, %rd134, %rd281;
	mul.rn.f64 	%fd3788, %fd4180, %fd4180;
	and.b32  	%r871, %r1012, 1;
	setp.eq.b32 	%p412, %r871, 1;
	selp.f64 	%fd3789, 0dBDA8FF8320FD8164, 0d3DE5DB65F9785EBA, %p412;
	ld.global.nc.v2.f64 	{%fd3790, %fd3791}, [%rd283];
	fma.rn.f64 	%fd3792, %fd3789, %fd3788, %fd3790;
	fma.rn.f64 	%fd3793, %fd3792, %fd3788, %fd3791;
	ld.global.nc.v2.f64 	{%fd3794, %fd3795}, [%rd283+16];
	fma.rn.f64 	%fd3796, %fd3793, %fd3788, %fd3794;
	fma.rn.f64 	%fd3797, %fd3796, %fd3788, %fd3795;
	ld.global.nc.v2.f64 	{%fd3798, %fd3799}, [%rd283+32];
	fma.rn.f64 	%fd3800, %fd3797, %fd3788, %fd3798;
	fma.rn.f64 	%fd3801, %fd3800, %fd3788, %fd3799;
	fma.rn.f64 	%fd3802, %fd3801, %fd4180, %fd4180;
	fma.rn.f64 	%fd3803, %fd3801, %fd3788, 0d3FF0000000000000;
	selp.f64 	%fd3804, %fd3803, %fd3802, %p412;
	and.b32  	%r872, %r1012, 2;
	setp.eq.s32 	%p413, %r872, 0;
	mov.f64 	%fd3805, 0d0000000000000000;
	sub.f64 	%fd3806, %fd3805, %fd3804;
	selp.f64 	%fd3807, %fd3804, %fd3806, %p413;
	mov.f64 	%fd3808, 0d3FF0000000000000;
	sub.f64 	%fd3809, %fd3808, %fd3807;
	sqrt.rn.f64 	%fd3810, %fd3809;
	mul.f64 	%fd3811, %fd598, 0d3FF6A09E667F3BCD;
	mul.f64 	%fd3812, %fd3811, %fd3810;
	neg.f64 	%fd3813, %fd597;
	selp.f64 	%fd3814, %fd597, %fd3813, %p410;
	div.rn.f64 	%fd604, %fd3814, %fd3812;
	@%p411 bra 	$L__BB3_459;
	mov.f64 	%fd3820, 0d0000000000000000;
	mul.rn.f64 	%fd4182, %fd457, %fd3820;
	mov.b32 	%r1014, 1;
	bra.uni 	$L__BB3_462;
$L__BB3_459:
	mul.f64 	%fd3815, %fd457, 0d3FE45F306DC9C883;
	cvt.rni.s32.f64 	%r1013, %fd3815;
	cvt.rn.f64.s32 	%fd3816, %r1013;
	fma.rn.f64 	%fd3817, %fd3816, 0dBFF921FB54442D18, %fd457;
	fma.rn.f64 	%fd3818, %fd3816, 0dBC91A62633145C00, %fd3817;
	fma.rn.f64 	%fd4182, %fd3816, 0dB97B839A252049C0, %fd3818;
	setp.ltu.f64 	%p414, %fd458, 0d41E0000000000000;
	@%p414 bra 	$L__BB3_461;
	{ // callseq 51, 0
	.param .b64 param0;
	st.param.f64 	[param0], %fd457;
	.param .align 16 .b8 retval0[16];
	call.uni (retval0), 
	__internal_trig_reduction_slowpathd, 
	(
	param0
	);
	ld.param.f64 	%fd4182, [retval0];
	ld.param.b32 	%r1013, [retval0+8];
	} // callseq 51
$L__BB3_461:
	add.s32 	%r1014, %r1013, 1;
$L__BB3_462:
	shl.b32 	%r875, %r1014, 6;
	cvt.u64.u32 	%rd284, %r875;
	and.b64  	%rd285, %rd284, 64;
	add.s64 	%rd287, %rd134, %rd285;
	mul.rn.f64 	%fd3821, %fd4182, %fd4182;
	and.b32  	%r876, %r1014, 1;
	setp.eq.b32 	%p415, %r876, 1;
	selp.f64 	%fd3822, 0dBDA8FF8320FD8164, 0d3DE5DB65F9785EBA, %p415;
	ld.global.nc.v2.f64 	{%fd3823, %fd3824}, [%rd287];
	fma.rn.f64 	%fd3825, %fd3822, %fd3821, %fd3823;
	fma.rn.f64 	%fd3826, %fd3825, %fd3821, %fd3824;
	ld.global.nc.v2.f64 	{%fd3827, %fd3828}, [%rd287+16];
	fma.rn.f64 	%fd3829, %fd3826, %fd3821, %fd3827;
	fma.rn.f64 	%fd3830, %fd3829, %fd3821, %fd3828;
	ld.global.nc.v2.f64 	{%fd3831, %fd3832}, [%rd287+32];
	fma.rn.f64 	%fd3833, %fd3830, %fd3821, %fd3831;
	fma.rn.f64 	%fd3834, %fd3833, %fd3821, %fd3832;
	fma.rn.f64 	%fd3835, %fd3834, %fd4182, %fd4182;
	fma.rn.f64 	%fd3836, %fd3834, %fd3821, 0d3FF0000000000000;
	selp.f64 	%fd3837, %fd3836, %fd3835, %p415;
	and.b32  	%r877, %r1014, 2;
	setp.eq.s32 	%p416, %r877, 0;
	mov.f64 	%fd3838, 0d0000000000000000;
	sub.f64 	%fd3839, %fd3838, %fd3837;
	selp.f64 	%fd610, %fd3837, %fd3839, %p416;
	{
	.reg .b32 %temp; 
	mov.b64 	{%temp, %r306}, %fd610;
	}
	abs.f64 	%fd611, %fd610;
	{
	.reg .b32 %temp; 
	mov.b64 	{%temp, %r878}, %fd611;
	}
	setp.gt.s32 	%p417, %r878, 1071801957;
	@%p417 bra 	$L__BB3_466;
	mul.f64 	%fd3880, %fd610, %fd610;
	fma.rn.f64 	%fd3881, %fd3880, 0d3FB0066BDC1895E9, 0dBFB3823B180754AF;
	fma.rn.f64 	%fd3882, %fd3881, %fd3880, 0d3FB11E52CC2F79AE;
	fma.rn.f64 	%fd3883, %fd3882, %fd3880, 0dBF924EAF3526861B;
	fma.rn.f64 	%fd3884, %fd3883, %fd3880, 0d3F91DF02A31E6CB7;
	fma.rn.f64 	%fd3885, %fd3884, %fd3880, 0d3F847D18B0EEC6CC;
	fma.rn.f64 	%fd3886, %fd3885, %fd3880, 0d3F8D0AF961BA53B0;
	fma.rn.f64 	%fd3887, %fd3886, %fd3880, 0d3F91BF7734CF1C48;
	fma.rn.f64 	%fd3888, %fd3887, %fd3880, 0d3F96E91483144EF7;
	fma.rn.f64 	%fd3889, %fd3888, %fd3880, 0d3F9F1C6E0A4F9F81;
	fma.rn.f64 	%fd3890, %fd3889, %fd3880, 0d3FA6DB6DC27FA92B;
	fma.rn.f64 	%fd3891, %fd3890, %fd3880, 0d3FB333333320F91B;
	fma.rn.f64 	%fd3892, %fd3891, %fd3880, 0d3FC5555555555F4D;
	mul.f64 	%fd3893, %fd3880, %fd3892;
	fma.rn.f64 	%fd612, %fd3893, %fd611, %fd611;
	setp.gt.s32 	%p421, %r306, -1;
	@%p421 bra 	$L__BB3_465;
	mov.f64 	%fd3898, 0d3C91A62633145C07;
	add.rn.f64 	%fd3899, %fd612, %fd3898;
	mov.f64 	%fd3900, 0d3FF921FB54442D18;
	add.rn.f64 	%fd4183, %fd3900, %fd3899;
	bra.uni 	$L__BB3_467;
$L__BB3_465:
	mov.f64 	%fd3894, 0dBC91A62633145C07;
	add.rn.f64 	%fd3895, %fd612, %fd3894;
	neg.f64 	%fd3896, %fd3895;
	mov.f64 	%fd3897, 0d3FF921FB54442D18;
	add.rn.f64 	%fd4183, %fd3897, %fd3896;
	bra.uni 	$L__BB3_467;
$L__BB3_466:
	mov.f64 	%fd3840, 0d3FF0000000000000;
	sub.f64 	%fd3841, %fd3840, %fd611;
	{
	.reg .b32 %temp; 
	mov.b64 	{%r879, %temp}, %fd3841;
	}
	{
	.reg .b32 %temp; 
	mov.b64 	{%temp, %r880}, %fd3841;
	}
	add.s32 	%r881, %r880, -1048576;
	mov.b64 	%fd3842, {%r879, %r881};
	rsqrt.approx.ftz.f64 	%fd3843, %fd3842;
	{
	.reg .b32 %temp; 
	mov.b64 	{%r882, %temp}, %fd3843;
	}
	{
	.reg .b32 %temp; 
	mov.b64 	{%temp, %r883}, %fd3843;
	}
	add.s32 	%r884, %r883, -1048576;
	mov.b64 	%fd3844, {%r882, %r884};
	mul.f64 	%fd3845, %fd3842, %fd3843;
	neg.f64 	%fd3846, %fd3845;
	fma.rn.f64 	%fd3847, %fd3845, %fd3846, %fd3842;
	fma.rn.f64 	%fd3848, %fd3847, %fd3844, %fd3845;
	neg.f64 	%fd3849, %fd3848;
	fma.rn.f64 	%fd3850, %fd3843, %fd3849, 0d3FF0000000000000;
	fma.rn.f64 	%fd3851, %fd3850, %fd3844, %fd3844;
	fma.rn.f64 	%fd3852, %fd3848, %fd3849, %fd3842;
	fma.rn.f64 	%fd3853, %fd3852, %fd3851, %fd3848;
	{
	.reg .b32 %temp; 
	mov.b64 	{%r885, %temp}, %fd3853;
	}
	{
	.reg .b32 %temp; 
	mov.b64 	{%temp, %r886}, %fd3853;
	}
	add.s32 	%r887, %r886, 1048576;
	mov.b64 	%fd3854, {%r885, %r887};
	fma.rn.f64 	%fd3855, %fd3841, 0d3EC715B371155F70, 0dBEBAC2FE66FAAC4B;
	fma.rn.f64 	%fd3856, %fd3855, %fd3841, 0d3ED9A9B88EFCD9B8;
	fma.rn.f64 	%fd3857, %fd3856, %fd3841, 0d3EDD0F40A8A0C4C3;
	fma.rn.f64 	%fd3858, %fd3857, %fd3841, 0d3EF46D4CFA9E0E1F;
	fma.rn.f64 	%fd3859, %fd3858, %fd3841, 0d3F079C168D1E2422;
	fma.rn.f64 	%fd3860, %fd3859, %fd3841, 0d3F1C9A88C3BCA540;
	fma.rn.f64 	%fd3861, %fd3860, %fd3841, 0d3F31C4E64BD476DF;
	fma.rn.f64 	%fd3862, %fd3861, %fd3841, 0d3F46E8BA60009C8F;
	fma.rn.f64 	%fd3863, %fd3862, %fd3841, 0d3F5F1C71C62B05A2;
	fma.rn.f64 	%fd3864, %fd3863, %fd3841, 0d3F76DB6DB6DC9F2C;
	fma.rn.f64 	%fd3865, %fd3864, %fd3841, 0d3F9333333333329C;
	fma.rn.f64 	%fd3866, %fd3865, %fd3841, 0d3FB5555555555555;
	setp.lt.s32 	%p418, %r880, 1;
	mov.f64 	%fd3867, 0d0000000000000000;
	mul.rn.f64 	%fd3868, %fd611, %fd3867;
	mul.f64 	%fd3869, %fd3841, %fd3866;
	fma.rn.f64 	%fd3870, %fd3869, %fd3854, %fd3854;
	selp.f64 	%fd3871, %fd3868, %fd3870, %p418;
	setp.lt.s32 	%p419, %r880, 0;
	mov.f64 	%fd3872, 0d7FF0000000000000;
	mul.rn.f64 	%fd3873, %fd3871, %fd3872;
	selp.f64 	%fd3874, %fd3873, %fd3871, %p419;
	setp.lt.s32 	%p420, %r306, 0;
	mov.f64 	%fd3875, 0dBCA1A62633145C07;
	add.rn.f64 	%fd3876, %fd3874, %fd3875;
	neg.f64 	%fd3877, %fd3876;
	mov.f64 	%fd3878, 0d400921FB54442D18;
	add.rn.f64 	%fd3879, %fd3878, %fd3877;
	selp.f64 	%fd4183, %fd3879, %fd3874, %p420;
$L__BB3_467:
	setp.neu.f64 	%p422, %fd458, 0d7FF0000000000000;
	@%p422 bra 	$L__BB3_469;
	mov.f64 	%fd3906, 0d0000000000000000;
	mul.rn.f64 	%fd4184, %fd457, %fd3906;
	mov.b32 	%r1015, 0;
	bra.uni 	$L__BB3_471;
$L__BB3_469:
	mul.f64 	%fd3901, %fd457, 0d3FE45F306DC9C883;
	cvt.rni.s32.f64 	%r1015, %fd3901;
	cvt.rn.f64.s32 	%fd3902, %r1015;
	fma.rn.f64 	%fd3903, %fd3902, 0dBFF921FB54442D18, %fd457;
	fma.rn.f64 	%fd3904, %fd3902, 0dBC91A62633145C00, %fd3903;
	fma.rn.f64 	%fd4184, %fd3902, 0dB97B839A252049C0, %fd3904;
	setp.ltu.f64 	%p423, %fd458, 0d41E0000000000000;
	@%p423 bra 	$L__BB3_471;
	{ // callseq 52, 0
	.param .b64 param0;
	st.param.f64 	[param0], %fd457;
	.param .align 16 .b8 retval0[16];
	call.uni (retval0), 
	__internal_trig_reduction_slowpathd, 
	(
	param0
	);
	ld.param.f64 	%fd4184, [retval0];
	ld.param.b32 	%r1015, [retval0+8];
	} // callseq 52
$L__BB3_471:
	setp.neu.f64 	%p424, %fd494, 0d7FF0000000000000;
	shl.b32 	%r890, %r1015, 6;
	cvt.u64.u32 	%rd288, %r890;
	and.b64  	%rd289, %rd288, 64;
	add.s64 	%rd291, %rd134, %rd289;
	mul.rn.f64 	%fd3907, %fd4184, %fd4184;
	and.b32  	%r891, %r1015, 1;
	setp.eq.b32 	%p425, %r891, 1;
	selp.f64 	%fd3908, 0dBDA8FF8320FD8164, 0d3DE5DB65F9785EBA, %p425;
	ld.global.nc.v2.f64 	{%fd3909, %fd3910}, [%rd291];
	fma.rn.f64 	%fd3911, %fd3908, %fd3907, %fd3909;
	fma.rn.f64 	%fd3912, %fd3911, %fd3907, %fd3910;
	ld.global.nc.v2.f64 	{%fd3913, %fd3914}, [%rd291+16];
	fma.rn.f64 	%fd3915, %fd3912, %fd3907, %fd3913;
	fma.rn.f64 	%fd3916, %fd3915, %fd3907, %fd3914;
	ld.global.nc.v2.f64 	{%fd3917, %fd3918}, [%rd291+32];
	fma.rn.f64 	%fd3919, %fd3916, %fd3907, %fd3917;
	fma.rn.f64 	%fd3920, %fd3919, %fd3907, %fd3918;
	fma.rn.f64 	%fd3921, %fd3920, %fd4184, %fd4184;
	fma.rn.f64 	%fd3922, %fd3920, %fd3907, 0d3FF0000000000000;
	selp.f64 	%fd3923, %fd3922, %fd3921, %p425;
	and.b32  	%r892, %r1015, 2;
	setp.eq.s32 	%p426, %r892, 0;
	mov.f64 	%fd3924, 0d0000000000000000;
	sub.f64 	%fd3925, %fd3924, %fd3923;
	selp.f64 	%fd3926, %fd3923, %fd3925, %p426;
	add.f64 	%fd3927, %fd4183, %fd4183;
	mov.f64 	%fd3928, 0d400921FB54442D11;
	sub.f64 	%fd3929, %fd3928, %fd3927;
	mul.f64 	%fd3930, %fd642, %fd3929;
	mul.f64 	%fd621, %fd3930, %fd3926;
	sub.f64 	%fd3931, %fd3928, %fd4183;
	mul.f64 	%fd3932, %fd101, %fd3931;
	mul.f64 	%fd3933, %fd4183, %fd3932;
	sqrt.rn.f64 	%fd622, %fd3933;
	@%p424 bra 	$L__BB3_473;
	mov.f64 	%fd3939, 0d0000000000000000;
	mul.rn.f64 	%fd4186, %fd493, %fd3939;
	mov.b32 	%r1017, 1;
	bra.uni 	$L__BB3_476;
$L__BB3_473:
	mul.f64 	%fd3934, %fd493, 0d3FE45F306DC9C883;
	cvt.rni.s32.f64 	%r1016, %fd3934;
	cvt.rn.f64.s32 	%fd3935, %r1016;
	fma.rn.f64 	%fd3936, %fd3935, 0dBFF921FB54442D18, %fd493;
	fma.rn.f64 	%fd3937, %fd3935, 0dBC91A62633145C00, %fd3936;
	fma.rn.f64 	%fd4186, %fd3935, 0dB97B839A252049C0, %fd3937;
	setp.ltu.f64 	%p427, %fd494, 0d41E0000000000000;
	@%p427 bra 	$L__BB3_475;
	{ // callseq 53, 0
	.param .b64 param0;
	st.param.f64 	[param0], %fd493;
	.param .align 16 .b8 retval0[16];
	call.uni (retval0), 
	__internal_trig_reduction_slowpathd, 
	(
	param0
	);
	ld.param.f64 	%fd4186, [retval0];
	ld.param.b32 	%r1016, [retval0+8];
	} // callseq 53
$L__BB3_475:
	add.s32 	%r1017, %r1016, 1;
$L__BB3_476:
	rcp.rn.f64 	%fd3941, %fd642;
	neg.f64 	%fd3942, %fd3941;
	setp.gt.f64 	%p428, %fd4149, 0d0000000000000000;
	shl.b32 	%r895, %r1017, 6;
	cvt.u64.u32 	%rd292, %r895;
	and.b64  	%rd293, %rd292, 64;
	add.s64 	%rd295, %rd134, %rd293;
	mul.rn.f64 	%fd3943, %fd4186, %fd4186;
	and.b32  	%r896, %r1017, 1;
	setp.eq.b32 	%p429, %r896, 1;
	selp.f64 	%fd3944, 0dBDA8FF8320FD8164, 0d3DE5DB65F9785EBA, %p429;
	ld.global.nc.v2.f64 	{%fd3945, %fd3946}, [%rd295];
	fma.rn.f64 	%fd3947, %fd3944, %fd3943, %fd3945;
	fma.rn.f64 	%fd3948, %fd3947, %fd3943, %fd3946;
	ld.global.nc.v2.f64 	{%fd3949, %fd3950}, [%rd295+16];
	fma.rn.f64 	%fd3951, %fd3948, %fd3943, %fd3949;
	fma.rn.f64 	%fd3952, %fd3951, %fd3943, %fd3950;
	ld.global.nc.v2.f64 	{%fd3953, %fd3954}, [%rd295+32];
	fma.rn.f64 	%fd3955, %fd3952, %fd3943, %fd3953;
	fma.rn.f64 	%fd3956, %fd3955, %fd3943, %fd3954;
	fma.rn.f64 	%fd3957, %fd3956, %fd4186, %fd4186;
	fma.rn.f64 	%fd3958, %fd3956, %fd3943, 0d3FF0000000000000;
	selp.f64 	%fd3959, %fd3958, %fd3957, %p429;
	and.b32  	%r897, %r1017, 2;
	setp.eq.s32 	%p430, %r897, 0;
	mov.f64 	%fd4187, 0d0000000000000000;
	sub.f64 	%fd3960, %fd4187, %fd3959;
	selp.f64 	%fd3961, %fd3959, %fd3960, %p430;
	mov.f64 	%fd3962, 0d3FF0000000000000;
	sub.f64 	%fd3963, %fd3962, %fd3961;
	sqrt.rn.f64 	%fd3964, %fd3963;
	mul.f64 	%fd3965, %fd622, 0d3FF6A09E667F3BCD;
	mul.f64 	%fd3966, %fd3965, %fd3964;
	neg.f64 	%fd3967, %fd621;
	selp.f64 	%fd3968, %fd621, %fd3967, %p428;
	div.rn.f64 	%fd3969, %fd3968, %fd3966;
	rcp.rn.f64 	%fd3970, %fd3969;
	mul.f64 	%fd3971, %fd4, %fd528;
	div.rn.f64 	%fd628, %fd3971, %fd529;
	mul.f64 	%fd3972, %fd527, %fd556;
	mul.f64 	%fd3973, %fd6, %fd556;
	fma.rn.f64 	%fd3974, %fd3942, %fd5, %fd3973;
	mul.f64 	%fd3975, %fd628, %fd3974;
	fma.rn.f64 	%fd3976, %fd3942, %fd526, %fd3972;
	sub.f64 	%fd3977, %fd3975, %fd3976;
	sub.f64 	%fd3978, %fd3977, %fd524;
	fma.rn.f64 	%fd3979, %fd525, %fd3969, %fd524;
	add.f64 	%fd3980, %fd3978, %fd3979;
	fma.rn.f64 	%fd3981, %fd524, %fd3970, %fd525;
	rcp.rn.f64 	%fd3982, %fd580;
	fma.rn.f64 	%fd3983, %fd3982, %fd3981, %fd3980;
	mul.f64 	%fd3984, %fd3975, %fd604;
	mul.f64 	%fd3985, %fd3976, %fd604;
	sub.f64 	%fd3986, %fd3984, %fd3985;
	sub.f64 	%fd3987, %fd3986, %fd525;
	fma.rn.f64 	%fd3988, %fd604, %fd3979, %fd3987;
	add.f64 	%fd3989, %fd3981, %fd3988;
	mul.f64 	%fd4190, %fd536, %fd3983;
	mul.f64 	%fd4191, %fd536, %fd3989;
	mul.f64 	%fd4192, %fd536, 0d0000000000000000;
	setp.eq.f64 	%p431, %fd528, 0d0000000000000000;
	mov.f64 	%fd4188, %fd4187;
	mov.f64 	%fd4189, %fd4187;
	@%p431 bra 	$L__BB3_478;
	mul.f64 	%fd3990, %fd524, %fd628;
	mul.f64 	%fd3991, %fd525, %fd628;
	mul.f64 	%fd3992, %fd628, 0d0000000000000000;
	mul.f64 	%fd4187, %fd3990, %fd536;
	mul.f64 	%fd4188, %fd3991, %fd536;
	mul.f64 	%fd4189, %fd3992, %fd536;
$L__BB3_478:
	ld.param.u64 	%rd301, [_Z29calculate_BodyWallInteractionP7double3S0_P7double4S2_dddi_param_0];
	cvta.to.global.u64 	%rd296, %rd301;
	mul.wide.s32 	%rd297, %r1, 24;
	add.s64 	%rd298, %rd296, %rd297;
	st.global.f64 	[%rd298], %fd4190;
	st.global.f64 	[%rd298+8], %fd4191;
	st.global.f64 	[%rd298+16], %fd4192;
	cvta.to.global.u64 	%rd299, %rd34;
	add.s64 	%rd300, %rd299, %rd297;
	st.global.f64 	[%rd300], %fd4187;
	st.global.f64 	[%rd300+8], %fd4188;
	st.global.f64 	[%rd300+16], %fd4189;
$L__BB3_479:
	ret;

}
	// .globl	_Z13time_marchingP7double4S0_P7double3S2_ddddddidPdS3_PiddddP17curandStateXORWOWP6float4
.visible .entry _Z13time_marchingP7double4S0_P7double3S2_ddddddidPdS3_PiddddP17curandStateXORWOWP6float4(
	.param .u64 .ptr .align 1 _Z13time_marchingP7double4S0_P7double3S2_ddddddidPdS3_PiddddP17curandStateXORWOWP6float4_param_0,
	.param .u64 .ptr .align 1 _Z13time_marchingP7double4S0_P7double3S2_ddddddidPdS3_PiddddP17curandStateXORWOWP6float4_param_1,
	.param .u64 .ptr .align 1 _Z13time_marchingP7double4S0_P7double3S2_ddddddidPdS3_PiddddP17curandStateXORWOWP6float4_param_2,
	.param .u64 .ptr .align 1 _Z13time_marchingP7double4S0_P7double3S2_ddddddidPdS3_PiddddP17curandStateXORWOWP6float4_param_3,
	.param .f64 _Z13time_marchingP7double4S0_P7double3S2_ddddddidPdS3_PiddddP17curandStateXORWOWP6float4_param_4,
	.param .f64 _Z13time_marchingP7double4S0_P7double3S2_ddddddidPdS3_PiddddP17curandStateXORWOWP6float4_param_5,
	.param .f64 _Z13time_marchingP7double4S0_P7double3S2_ddddddidPdS3_PiddddP17curandStateXORWOWP6float4_param_6,
	.param .f64 _Z13time_marchingP7double4S0_P7double3S2_ddddddidPdS3_PiddddP17curandStateXORWOWP6float4_param_7,
	.param .f64 _Z13time_marchingP7double4S0_P7double3S2_ddddddidPdS3_PiddddP17curandStateXORWOWP6float4_param_8,
	.param .f64 _Z13time_marchingP7double4S0_P7double3S2_ddddddidPdS3_PiddddP17curandStateXORWOWP6float4_param_9,
	.param .u32 _Z13time_marchingP7double4S0_P7double3S2_ddddddidPdS3_PiddddP17curandStateXORWOWP6float4_param_10,
	.param .f64 _Z13time_marchingP7double4S0_P7double3S2_ddddddidPdS3_PiddddP17curandStateXORWOWP6float4_param_11,
	.param .u64 .ptr .align 1 _Z13time_marchingP7double4S0_P7double3S2_ddddddidPdS3_PiddddP17curandStateXORWOWP6float4_param_12,
	.param .u64 .ptr .align 1 _Z13time_marchingP7double4S0_P7double3S2_ddddddidPdS3_PiddddP17curandStateXORWOWP6float4_param_13,
	.param .u64 .ptr .align 1 _Z13time_marchingP7double4S0_P7double3S2_ddddddidPdS3_PiddddP17curandStateXORWOWP6float4_param_14,
	.param .f64 _Z13time_marchingP7double4S0_P7double3S2_ddddddidPdS3_PiddddP17curandStateXORWOWP6float4_param_15,
	.param .f64 _Z13time_marchingP7double4S0_P7double3S2_ddddddidPdS3_PiddddP17curandStateXORWOWP6float4_param_16,
	.param .f64 _Z13time_marchingP7double4S0_P7double3S2_ddddddidPdS3_PiddddP17curandStateXORWOWP6float4_param_17,
	.param .f64 _Z13time_marchingP7double4S0_P7double3S2_ddddddidPdS3_PiddddP17curandStateXORWOWP6float4_param_18,
	.param .u64 .ptr .align 1 _Z13time_marchingP7double4S0_P7double3S2_ddddddidPdS3_PiddddP17curandStateXORWOWP6float4_param_19,
	.param .u64 .ptr .align 1 _Z13time_marchingP7double4S0_P7double3S2_ddddddidPdS3_PiddddP17curandStateXORWOWP6float4_param_20
)
{
	.reg .pred 	%p<42>;
	.reg .b32 	%r<231>;
	.reg .b32 	%f<94>;
	.reg .b64 	%rd<46>;
	.reg .b64 	%fd<409>;

	ld.param.u64 	%rd11, [_Z13time_marchingP7double4S0_P7double3S2_ddddddidPdS3_PiddddP17curandStateXORWOWP6float4_param_0];
	ld.param.u64 	%rd12, [_Z13time_marchingP7double4S0_P7double3S2_ddddddidPdS3_PiddddP17curandStateXORWOWP6float4_param_1];
	ld.param.u64 	%rd13, [_Z13time_marchingP7double4S0_P7double3S2_ddddddidPdS3_PiddddP17curandStateXORWOWP6float4_param_2];
	ld.param.u64 	%rd14, [_Z13time_marchingP7double4S0_P7double3S2_ddddddidPdS3_PiddddP17curandStateXORWOWP6float4_param_3];
	ld.param.f64 	%fd83, [_Z13time_marchingP7double4S0_P7double3S2_ddddddidPdS3_PiddddP17curandStateXORWOWP6float4_param_9];
	ld.param.u32 	%r78, [_Z13time_marchingP7double4S0_P7double3S2_ddddddidPdS3_PiddddP17curandStateXORWOWP6float4_param_10];
	ld.param.f64 	%fd84, [_Z13time_marchingP7double4S0_P7double3S2_ddddddidPdS3_PiddddP17curandStateXORWOWP6float4_param_11];
	ld.param.u64 	%rd15, [_Z13time_marchingP7double4S0_P7double3S2_ddddddidPdS3_PiddddP17curandStateXORWOWP6float4_param_12];
	ld.param.u64 	%rd16, [_Z13time_marchingP7double4S0_P7double3S2_ddddddidPdS3_PiddddP17curandStateXORWOWP6float4_param_13];
	ld.param.u64 	%rd17, [_Z13time_marchingP7double4S0_P7double3S2_ddddddidPdS3_PiddddP17curandStateXORWOWP6float4_param_14];
	ld.param.f64 	%fd85, [_Z13time_marchingP7double4S0_P7double3S2_ddddddidPdS3_PiddddP17curandStateXORWOWP6float4_param_15];
	ld.param.f64 	%fd86, [_Z13time_marchingP7double4S0_P7double3S2_ddddddidPdS3_PiddddP17curandStateXORWOWP6float4_param_16];
	ld.param.f64 	%fd87, [_Z13time_marchingP7double4S0_P7double3S2_ddddddidPdS3_PiddddP17curandStateXORWOWP6float4_param_17];
	ld.param.f64 	%fd88, [_Z13time_marchingP7double4S0_P7double3S2_ddddddidPdS3_PiddddP17curandStateXORWOWP6float4_param_18];
	ld.param.u64 	%rd18, [_Z13time_marchingP7double4S0_P7double3S2_ddddddidPdS3_PiddddP17curandStateXORWOWP6float4_param_19];
	ld.param.u64 	%rd19, [_Z13time_marchingP7double4S0_P7double3S2_ddddddidPdS3_PiddddP17curandStateXORWOWP6float4_param_20];
	mov.u32 	%r79, %ctaid.x;
	mov.u32 	%r80, %ntid.x;
	mov.u32 	%r81, %tid.x;
	mad.lo.s32 	%r1, %r79, %r80, %r81;
	setp.ge.s32 	%p1, %r1, %r78;
	@%p1 bra 	$L__BB4_49;
	cvta.to.global.u64 	%rd20, %rd11;
	cvta.to.global.u64 	%rd21, %rd12;
	cvta.to.global.u64 	%rd22, %rd17;
	cvta.to.global.u64 	%rd1, %rd19;
	cvta.to.global.u64 	%rd2, %rd13;
	cvta.to.global.u64 	%rd3, %rd14;
	cvt.s64.s32 	%rd4, %r1;
	mul.wide.s32 	%rd23, %r1, 32;
	add.s64 	%rd5, %rd20, %rd23;
	ld.global.v2.f64 	{%fd405, %fd406}, [%rd5];
	ld.global.v2.f64 	{%fd407, %fd5}, [%rd5+16];
	add.s64 	%rd6, %rd21, %rd23;
	ld.global.v2.f64 	{%fd7, %fd403}, [%rd6];
	ld.global.v2.f64 	{%fd404, %fd11}, [%rd6+16];
	mul.wide.s32 	%rd24, %r1, 4;
	add.s64 	%rd7, %rd22, %rd24;
	ld.global.u32 	%r82, [%rd7];
	setp.ne.s32 	%p2, %r82, 1;
	@%p2 bra 	$L__BB4_20;
	cvta.to.global.u64 	%rd33, %rd16;
	mul.wide.s32 	%rd34, %r1, 8;
	add.s64 	%rd8, %rd33, %rd34;
	ld.global.f64 	%fd319, [%rd8];
	add.f64 	%fd320, %fd83, %fd319;
	st.global.f64 	[%rd8], %fd320;
	setp.lt.f64 	%p16, %fd320, %fd86;
	mov.f64 	%fd402, %fd7;
	@%p16 bra 	$L__BB4_44;
	mov.b32 	%r126, 0;
	st.global.u32 	[%rd7], %r126;
	mov.b64 	%rd35, 0;
	st.global.u64 	[%rd8], %rd35;
	cvta.to.global.u64 	%rd36, %rd18;
	mul.wide.s32 	%rd37, %r1, 48;
	add.s64 	%rd9, %rd36, %rd37;
	ld.global.v2.u32 	{%r202, %r203}, [%rd9];
	ld.global.v2.u32 	{%r204, %r205}, [%rd9+8];
	ld.global.v2.u32 	{%r6, %r7}, [%rd9+16];
	ld.global.v2.u32 	{%r8, %r9}, [%rd9+24];
	ld.global.f64 	%fd13, [%rd9+40];
	setp.eq.s32 	%p17, %r8, 1;
	@%p17 bra 	$L__BB4_5;
	shr.u32 	%r128, %r203, 2;
	xor.b32  	%r129, %r128, %r203;
	shl.b32 	%r130, %r7, 4;
	shl.b32 	%r131, %r129, 1;
	xor.b32  	%r132, %r130, %r131;
	xor.b32  	%r133, %r132, %r7;
	xor.b32  	%r206, %r133, %r129;
	add.s32 	%r134, %r202, %r206;
	add.s32 	%r135, %r134, 362437;
	shr.u32 	%r136, %r204, 2;
	xor.b32  	%r137, %r136, %r204;
	shl.b32 	%r138, %r206, 4;
	shl.b32 	%r139, %r137, 1;
	xor.b32  	%r140, %r139, %r138;
	xor.b32  	%r141, %r140, %r137;
	xor.b32  	%r207, %r141, %r206;
	add.s32 	%r202, %r202, 724874;
	add.s32 	%r142, %r207, %r202;
	cvt.rn.f32.u32 	%f25, %r135;
	fma.rn.f32 	%f26, %f25, 0f2F800000, 0f2F000000;
	cvt.rn.f32.u32 	%f27, %r142;
	fma.rn.f32 	%f28, %f27, 0f30C90FDB, 0f30490FDB;
	setp.lt.f32 	%p18, %f26, 0f00800000;
	mul.f32 	%f29, %f26, 0f4B000000;
	selp.f32 	%f30, %f29, %f26, %p18;
	selp.f32 	%f31, 0fC1B80000, 0f00000000, %p18;
	mov.b32 	%r143, %f30;
	add.s32 	%r144, %r143, -1059760811;
	and.b32  	%r145, %r144, -8388608;
	sub.s32 	%r146, %r143, %r145;
	mov.b32 	%f32, %r146;
	cvt.rn.f32.s32 	%f33, %r145;
	fma.rn.f32 	%f34, %f33, 0f34000000, %f31;
	add.f32 	%f35, %f32, 0fBF800000;
	fma.rn.f32 	%f36, %f35, 0fBE055027, 0f3E1039F6;
	fma.rn.f32 	%f37, %f36, %f35, 0fBDF8CDCC;
	fma.rn.f32 	%f38, %f37, %f35, 0f3E0F2955;
	fma.rn.f32 	%f39, %f38, %f35, 0fBE2AD8B9;
	fma.rn.f32 	%f40, %f39, %f35, 0f3E4CED0B;
	fma.rn.f32 	%f41, %f40, %f35, 0fBE7FFF22;
	fma.rn.f32 	%f42, %f41, %f35, 0f3EAAAA78;
	fma.rn.f32 	%f43, %f42, %f35, 0fBF000000;
	mul.f32 	%f44, %f35, %f43;
	fma.rn.f32 	%f45, %f44, %f35, %f35;
	fma.rn.f32 	%f46, %f34, 0f3F317218, %f45;
	setp.gt.u32 	%p19, %r143, 2139095039;
	fma.rn.f32 	%f47, %f30, 0f7F800000, 0f7F800000;
	selp.f32 	%f48, %f47, %f46, %p19;
	setp.eq.f32 	%p20, %f30, 0f00000000;
	mul.f32 	%f49, %f48, 0fC0000000;
	selp.f32 	%f50, 0f7F800000, %f49, %p20;
	sqrt.rn.f32 	%f51, %f50;
	sin.approx.f32 	%f52, %f28;
	cos.approx.f32 	%f53, %f28;
	mul.f32 	%f88, %f51, %f52;
	mul.f32 	%f90, %f51, %f53;
	mov.b32 	%r195, 1;
	mov.u32 	%r203, %r205;
	mov.u32 	%r204, %r6;
	mov.u32 	%r205, %r7;
	bra.uni 	$L__BB4_6;
$L__BB4_5:
	ld.global.f32 	%f90, [%rd9+32];
	mov.b32 	%r195, 0;
	mov.u32 	%r206, %r6;
	mov.u32 	%r207, %r7;
	mov.f32 	%f88, %f90;
$L__BB4_6:
	cvt.f64.f32 	%fd321, %f88;
	fma.rn.f64 	%fd322, %fd88, %fd321, %fd87;
	cvt.rn.f32.f64 	%f93, %fd322;
	setp.geu.f32 	%p21, %f93, 0f00000000;
	setp.leu.f32 	%p22, %f93, 0f43340000;
	and.pred  	%p23, %p21, %p22;
	@%p23 bra 	$L__BB4_10;
$L__BB4_7:
	setp.eq.s32 	%p24, %r195, 1;
	mov.b32 	%r195, 0;
	mov.f32 	%f91, %f90;
	@%p24 bra 	$L__BB4_9;
	shr.u32 	%r150, %r203, 2;
	xor.b32  	%r151, %r150, %r203;
	shl.b32 	%r152, %r207, 4;
	shl.b32 	%r153, %r151, 1;
	xor.b32  	%r154, %r153, %r152;
	xor.b32  	%r155, %r154, %r151;
	xor.b32  	%r27, %r155, %r207;
	add.s32 	%r156, %r202, %r27;
	add.s32 	%r157, %r156, 362437;
	shr.u32 	%r158, %r204, 2;
	xor.b32  	%r159, %r158, %r204;
	shl.b32 	%r160, %r27, 4;
	shl.b32 	%r161, %r159, 1;
	xor.b32  	%r162, %r161, %r160;
	xor.b32  	%r163, %r162, %r159;
	xor.b32  	%r28, %r163, %r27;
	add.s32 	%r202, %r202, 724874;
	add.s32 	%r164, %r28, %r202;
	cvt.rn.f32.u32 	%f54, %r157;
	fma.rn.f32 	%f55, %f54, 0f2F800000, 0f2F000000;
	cvt.rn.f32.u32 	%f56, %r164;
	fma.rn.f32 	%f57, %f56, 0f30C90FDB, 0f30490FDB;
	setp.lt.f32 	%p25, %f55, 0f00800000;
	mul.f32 	%f58, %f55, 0f4B000000;
	selp.f32 	%f59, %f58, %f55, %p25;
	selp.f32 	%f60, 0fC1B80000, 0f00000000, %p25;
	mov.b32 	%r165, %f59;
	add.s32 	%r166, %r165, -1059760811;
	and.b32  	%r167, %r166, -8388608;
	sub.s32 	%r168, %r165, %r167;
	mov.b32 	%f61, %r168;
	cvt.rn.f32.s32 	%f62, %r167;
	fma.rn.f32 	%f63, %f62, 0f34000000, %f60;
	add.f32 	%f64, %f61, 0fBF800000;
	fma.rn.f32 	%f65, %f64, 0fBE055027, 0f3E1039F6;
	fma.rn.f32 	%f66, %f65, %f64, 0fBDF8CDCC;
	fma.rn.f32 	%f67, %f66, %f64, 0f3E0F2955;
	fma.rn.f32 	%f68, %f67, %f64, 0fBE2AD8B9;
	fma.rn.f32 	%f69, %f68, %f64, 0f3E4CED0B;
	fma.rn.f32 	%f70, %f69, %f64, 0fBE7FFF22;
	fma.rn.f32 	%f71, %f70, %f64, 0f3EAAAA78;
	fma.rn.f32 	%f72, %f71, %f64, 0fBF000000;
	mul.f32 	%f73, %f64, %f72;
	fma.rn.f32 	%f74, %f73, %f64, %f64;
	fma.rn.f32 	%f75, %f63, 0f3F317218, %f74;
	setp.gt.u32 	%p26, %r165, 2139095039;
	fma.rn.f32 	%f76, %f59, 0f7F800000, 0f7F800000;
	selp.f32 	%f77, %f76, %f75, %p26;
	setp.eq.f32 	%p27, %f59, 0f00000000;
	mul.f32 	%f78, %f77, 0fC0000000;
	selp.f32 	%f79, 0f7F800000, %f78, %p27;
	sqrt.rn.f32 	%f80, %f79;
	sin.approx.f32 	%f81, %f57;
	cos.approx.f32 	%f82, %f57;
	mul.f32 	%f91, %f80, %f81;
	mul.f32 	%f90, %f80, %f82;
	mov.b32 	%r195, 1;
	mov.u32 	%r203, %r205;
	mov.u32 	%r204, %r206;
	mov.u32 	%r205, %r207;
	mov.u32 	%r206, %r27;
	mov.u32 	%r207, %r28;
$L__BB4_9:
	cvt.f64.f32 	%fd323, %f91;
	fma.rn.f64 	%fd324, %fd88, %fd323, %fd87;
	cvt.rn.f32.f64 	%f93, %fd324;
	setp.lt.f32 	%p28, %f93, 0f00000000;
	setp.gt.f32 	%p29, %f93, 0f43340000;
	or.pred  	%p30, %p28, %p29;
	@%p30 bra 	$L__BB4_7;
$L__BB4_10:
	shr.u32 	%r169, %r203, 2;
	xor.b32  	%r170, %r169, %r203;
	shl.b32 	%r171, %r207, 4;
	shl.b32 	%r172, %r170, 1;
	xor.b32  	%r173, %r172, %r171;
	xor.b32  	%r174, %r173, %r170;
	xor.b32  	%r175, %r174, %r207;
	add.s32 	%r176, %r202, 362437;
	add.s32 	%r177, %r175, %r176;
	cvt.rn.f32.u32 	%f83, %r177;
	fma.rn.f32 	%f84, %f83, 0f2F800000, 0f2F000000;
	setp.lt.f32 	%p31, %f84, 0f3F000000;
	neg.f32 	%f85, %f93;
	selp.f32 	%f86, %f85, %f93, %p31;
	st.global.v2.u32 	[%rd9], {%r176, %r204};
	st.global.v2.u32 	[%rd9+8], {%r205, %r206};
	st.global.v2.u32 	[%rd9+16], {%r207, %r175};
	st.global.v2.u32 	[%rd9+24], {%r195, %r9};
	st.global.f32 	[%rd9+32], %f90;
	st.global.f64 	[%rd9+40], %fd13;
	cvt.f64.f32 	%fd325, %f86;
	mul.f64 	%fd326, %fd325, 0d400921FB54442D11;
	div.rn.f64 	%fd14, %fd326, 0d4066800000000000;
	abs.f64 	%fd15, %fd14;
	setp.neu.f64 	%p32, %fd15, 0d7FF0000000000000;
	@%p32 bra 	$L__BB4_12;
	mov.f64 	%fd332, 0d0000000000000000;
	mul.rn.f64 	%fd391, %fd14, %fd332;
	mov.b32 	%r217, 1;
	bra.uni 	$L__BB4_15;
$L__BB4_12:
	mul.f64 	%fd327, %fd14, 0d3FE45F306DC9C883;
	cvt.rni.s32.f64 	%r216, %fd327;
	cvt.rn.f64.s32 	%fd328, %r216;
	fma.rn.f64 	%fd329, %fd328, 0dBFF921FB54442D18, %fd14;
	fma.rn.f64 	%fd330, %fd328, 0dBC91A62633145C00, %fd329;
	fma.rn.f64 	%fd391, %fd328, 0dB97B839A252049C0, %fd330;
	setp.ltu.f64 	%p33, %fd15, 0d41E0000000000000;
	@%p33 bra 	$L__BB4_14;
	{ // callseq 54, 0
	.param .b64 param0;
	st.param.f64 	[param0], %fd14;
	.param .align 16 .b8 retval0[16];
	call.uni (retval0), 
	__internal_trig_reduction_slowpathd, 
	(
	param0
	);
	ld.param.f64 	%fd391, [retval0];
	ld.param.b32 	%r216, [retval0+8];
	} // callseq 54
$L__BB4_14:
	add.s32 	%r217, %r216, 1;
$L__BB4_15:
	setp.neu.f64 	%p34, %fd15, 0d7FF0000000000000;
	shl.b32 	%r180, %r217, 6;
	cvt.u64.u32 	%rd38, %r180;
	and.b64  	%rd39, %rd38, 64;
	mov.u64 	%rd40, __cudart_sin_cos_coeffs;
	add.s64 	%rd41, %rd40, %rd39;
	mul.rn.f64 	%fd333, %fd391, %fd391;
	and.b32  	%r181, %r217, 1;
	setp.eq.b32 	%p35, %r181, 1;
	selp.f64 	%fd334, 0dBDA8FF8320FD8164, 0d3DE5DB65F9785EBA, %p35;
	ld.global.nc.v2.f64 	{%fd335, %fd336}, [%rd41];
	fma.rn.f64 	%fd337, %fd334, %fd333, %fd335;
	fma.rn.f64 	%fd338, %fd337, %fd333, %fd336;
	ld.global.nc.v2.f64 	{%fd339, %fd340}, [%rd41+16];
	fma.rn.f64 	%fd341, %fd338, %fd333, %fd339;
	fma.rn.f64 	%fd342, %fd341, %fd333, %fd340;
	ld.global.nc.v2.f64 	{%fd343, %fd344}, [%rd41+32];
	fma.rn.f64 	%fd345, %fd342, %fd333, %fd343;
	fma.rn.f64 	%fd346, %fd345, %fd333, %fd344;
	fma.rn.f64 	%fd347, %fd346, %fd391, %fd391;
	fma.rn.f64 	%fd348, %fd346, %fd333, 0d3FF0000000000000;
	selp.f64 	%fd349, %fd348, %fd347, %p35;
	and.b32  	%r182, %r217, 2;
	setp.eq.s32 	%p36, %r182, 0;
	mov.f64 	%fd350, 0d0000000000000000;
	sub.f64 	%fd351, %fd350, %fd349;
	selp.f64 	%fd21, %fd349, %fd351, %p36;
	@%p34 bra 	$L__BB4_17;
	mov.f64 	%fd357, 0d0000000000000000;
	mul.rn.f64 	%fd392, %fd14, %fd357;
	mov.b32 	%r218, 0;
	bra.uni 	$L__BB4_19;
$L__BB4_17:
	mul.f64 	%fd352, %fd14, 0d3FE45F306DC9C883;
	cvt.rni.s32.f64 	%r218, %fd352;
	cvt.rn.f64.s32 	%fd353, %r218;
	fma.rn.f64 	%fd354, %fd353, 0dBFF921FB54442D18, %fd14;
	fma.rn.f64 	%fd355, %fd353, 0dBC91A62633145C00, %fd354;
	fma.rn.f64 	%fd392, %fd353, 0dB97B839A252049C0, %fd355;
	setp.ltu.f64 	%p37, %fd15, 0d41E0000000000000;
	@%p37 bra 	$L__BB4_19;
	{ // callseq 55, 0
	.param .b64 param0;
	st.param.f64 	[param0], %fd14;
	.param .align 16 .b8 retval0[16];
	call.uni (retval0), 
	__internal_trig_reduction_slowpathd, 
	(
	param0
	);
	ld.param.f64 	%fd392, [retval0];
	ld.param.b32 	%r218, [retval0+8];
	} // callseq 55
$L__BB4_19:
	shl.b32 	%r185, %r218, 6;
	cvt.u64.u32 	%rd42, %r185;
	and.b64  	%rd43, %rd42, 64;
	add.s64 	%rd45, %rd40, %rd43;
	mul.rn.f64 	%fd359, %fd392, %fd392;
	and.b32  	%r186, %r218, 1;
	setp.eq.b32 	%p38, %r186, 1;
	selp.f64 	%fd360, 0dBDA8FF8320FD8164, 0d3DE5DB65F9785EBA, %p38;
	ld.global.nc.v2.f64 	{%fd361, %fd362}, [%rd45];
	fma.rn.f64 	%fd363, %fd360, %fd359, %fd361;
	fma.rn.f64 	%fd364, %fd363, %fd359, %fd362;
	ld.global.nc.v2.f64 	{%fd365, %fd366}, [%rd45+16];
	fma.rn.f64 	%fd367, %fd364, %fd359, %fd365;
	fma.rn.f64 	%fd368, %fd367, %fd359, %fd366;
	ld.global.nc.v2.f64 	{%fd369, %fd370}, [%rd45+32];
	fma.rn.f64 	%fd371, %fd368, %fd359, %fd369;
	fma.rn.f64 	%fd372, %fd371, %fd359, %fd370;
	fma.rn.f64 	%fd373, %fd372, %fd392, %fd392;
	fma.rn.f64 	%fd374, %fd372, %fd359, 0d3FF0000000000000;
	selp.f64 	%fd375, %fd374, %fd373, %p38;
	and.b32  	%r187, %r218, 2;
	setp.eq.s32 	%p39, %r187, 0;
	mov.f64 	%fd404, 0d0000000000000000;
	sub.f64 	%fd376, %fd404, %fd375;
	selp.f64 	%fd377, %fd375, %fd376, %p39;
	mul.f64 	%fd378, %fd7, %fd21;
	mul.f64 	%fd379, %fd403, %fd377;
	sub.f64 	%fd402, %fd378, %fd379;
	mul.f64 	%fd380, %fd7, %fd377;
	fma.rn.f64 	%fd403, %fd403, %fd21, %fd380;
	bra.uni 	$L__BB4_44;
$L__BB4_20:
	shl.b64 	%rd25, %rd4, 4;
	add.s64 	%rd26, %rd1, %rd25;
	ld.global.v4.f32 	{%f18, %f17, %f16, %f15}, [%rd26];
	mul.lo.s64 	%rd27, %rd4, 24;
	add.s64 	%rd28, %rd2, %rd27;
	ld.global.f64 	%fd28, [%rd28];
	ld.global.f64 	%fd29, [%rd28+8];
	ld.global.f64 	%fd30, [%rd28+16];
	add.s64 	%rd29, %rd3, %rd27;
	ld.global.f64 	%fd31, [%rd29];
	ld.global.f64 	%fd32, [%rd29+8];
	ld.global.f64 	%fd33, [%rd29+16];
	cvta.to.global.u64 	%rd30, %rd15;
	mul.wide.s32 	%rd31, %r1, 8;
	add.s64 	%rd10, %rd30, %rd31;
	ld.global.f64 	%fd89, [%rd10];
	add.f64 	%fd90, %fd83, %fd89;
	st.global.f64 	[%rd10], %fd90;
	setp.geu.f64 	%p3, %fd90, %fd85;
	@%p3 bra 	$L__BB4_43;
	div.rn.f64 	%fd34, %fd5, %fd11;
	{
	.reg .b32 %temp; 
	mov.b64 	{%temp, %r227}, %fd34;
	}
	{
	.reg .b32 %temp; 
	mov.b64 	{%r228, %temp}, %fd34;
	}
	setp.gt.s32 	%p4, %r227, 1048575;
	mov.b32 	%r221, -1023;
	mov.f64 	%fd393, %fd34;
	mov.u32 	%r219, %r227;
	mov.u32 	%r220, %r228;
	@%p4 bra 	$L__BB4_23;
	mul.f64 	%fd393, %fd34, 0d4350000000000000;
	{
	.reg .b32 %temp; 
	mov.b64 	{%temp, %r219}, %fd393;
	}
	{
	.reg .b32 %temp; 
	mov.b64 	{%r220, %temp}, %fd393;
	}
	mov.b32 	%r221, -1077;
$L__BB4_23:
	add.s32 	%r86, %r219, -1;
	setp.gt.u32 	%p5, %r86, 2146435070;
	@%p5 bra 	$L__BB4_27;
	shr.u32 	%r89, %r219, 20;
	add.s32 	%r222, %r221, %r89;
	and.b32  	%r90, %r219, 1048575;
	or.b32  	%r91, %r90, 1072693248;
	mov.b64 	%fd394, {%r220, %r91};
	setp.lt.u32 	%p7, %r91, 1073127583;
	@%p7 bra 	$L__BB4_26;
	{
	.reg .b32 %temp; 
	mov.b64 	{%r92, %temp}, %fd394;
	}
	{
	.reg .b32 %temp; 
	mov.b64 	{%temp, %r93}, %fd394;
	}
	add.s32 	%r94, %r93, -1048576;
	mov.b64 	%fd394, {%r92, %r94};
	add.s32 	%r222, %r222, 1;
$L__BB4_26:
	add.f64 	%fd92, %fd394, 0dBFF0000000000000;
	add.f64 	%fd93, %fd394, 0d3FF0000000000000;
	rcp.approx.ftz.f64 	%fd94, %fd93;
	neg.f64 	%fd95, %fd93;
	fma.rn.f64 	%fd96, %fd95, %fd94, 0d3FF0000000000000;
	fma.rn.f64 	%fd97, %fd96, %fd96, %fd96;
	fma.rn.f64 	%fd98, %fd97, %fd94, %fd94;
	mul.f64 	%fd99, %fd92, %fd98;
	fma.rn.f64 	%fd100, %fd92, %fd98, %fd99;
	mul.f64 	%fd101, %fd100, %fd100;
	fma.rn.f64 	%fd102, %fd101, 0d3EB1380B3AE80F1E, 0d3ED0EE258B7A8B04;
	fma.rn.f64 	%fd103, %fd102, %fd101, 0d3EF3B2669F02676F;
	fma.rn.f64 	%fd104, %fd103, %fd101, 0d3F1745CBA9AB0956;
	fma.rn.f64 	%fd105, %fd104, %fd101, 0d3F3C71C72D1B5154;
	fma.rn.f64 	%fd106, %fd105, %fd101, 0d3F624924923BE72D;
	fma.rn.f64 	%fd107, %fd106, %fd101, 0d3F8999999999A3C4;
	fma.rn.f64 	%fd108, %fd107, %fd101, 0d3FB5555555555554;
	sub.f64 	%fd109, %fd92, %fd100;
	add.f64 	%fd110, %fd109, %fd109;
	neg.f64 	%fd111, %fd100;
	fma.rn.f64 	%fd112, %fd111, %fd92, %fd110;
	mul.f64 	%fd113, %fd98, %fd112;
	mul.f64 	%fd114, %fd101, %fd108;
	fma.rn.f64 	%fd115, %fd114, %fd100, %fd113;
	xor.b32  	%r95, %r222, -2147483648;
	mov.b32 	%r96, 1127219200;
	mov.b64 	%fd116, {%r95, %r96};
	mov.b32 	%r97, -2147483648;
	mov.b64 	%fd117, {%r97, %r96};
	sub.f64 	%fd118, %fd116, %fd117;
	fma.rn.f64 	%fd119, %fd118, 0d3FE62E42FEFA39EF, %fd100;
	fma.rn.f64 	%fd120, %fd118, 0dBFE62E42FEFA39EF, %fd119;
	sub.f64 	%fd121, %fd120, %fd100;
	sub.f64 	%fd122, %fd115, %fd121;
	fma.rn.f64 	%fd123, %fd118, 0d3C7ABC9E3B39803F, %fd122;
	add.f64 	%fd395, %fd119, %fd123;
	bra.uni 	$L__BB4_28;
$L__BB4_27:
	fma.rn.f64 	%fd91, %fd393, 0d7FF0000000000000, 0d7FF0000000000000;
	{
	.reg .b32 %temp; 
	mov.b64 	{%temp, %r87}, %fd393;
	}
	and.b32  	%r88, %r87, 2147483647;
	setp.eq.s32 	%p6, %r88, 0;
	selp.f64 	%fd395, 0dFFF0000000000000, %fd91, %p6;
$L__BB4_28:
	setp.gt.s32 	%p8, %r227, 1048575;
	add.f64 	%fd124, %fd395, 0dBFCA7EF9DB22D0E5;
	mov.f64 	%fd125, 0d3FEF5C28F5C28F5C;
	div.rn.f64 	%fd126, %fd125, %fd34;
	add.f64 	%fd127, %fd126, %fd124;
	mul.f64 	%fd43, %fd34, %fd34;
	mov.f64 	%fd128, 0dBFC10624DD2F1AA0;
	div.rn.f64 	%fd129, %fd128, %fd43;
	add.f64 	%fd44, %fd127, %fd129;
	mov.b32 	%r225, -1023;
	mov.f64 	%fd396, %fd34;
	mov.u32 	%r223, %r227;
	mov.u32 	%r224, %r228;
	@%p8 bra 	$L__BB4_30;
	mul.f64 	%fd396, %fd34, 0d4350000000000000;
	{
	.reg .b32 %temp; 
	mov.b64 	{%temp, %r223}, %fd396;
	}
	{
	.reg .b32 %temp; 
	mov.b64 	{%r224, %temp}, %fd396;
	}
	mov.b32 	%r225, -1077;
$L__BB4_30:
	add.s32 	%r100, %r223, -1;
	setp.gt.u32 	%p9, %r100, 2146435070;
	@%p9 bra 	$L__BB4_34;
	shr.u32 	%r103, %r223, 20;
	add.s32 	%r226, %r225, %r103;
	and.b32  	%r104, %r223, 1048575;
	or.b32  	%r105, %r104, 1072693248;
	mov.b64 	%fd397, {%r224, %r105};
	setp.lt.u32 	%p11, %r105, 1073127583;
	@%p11 bra 	$L__BB4_33;
	{
	.reg .b32 %temp; 
	mov.b64 	{%r106, %temp}, %fd397;
	}
	{
	.reg .b32 %temp; 
	mov.b64 	{%temp, %r107}, %fd397;
	}
	add.s32 	%r108, %r107, -1048576;
	mov.b64 	%fd397, {%r106, %r108};
	add.s32 	%r226, %r226, 1;
$L__BB4_33:
	add.f64 	%fd131, %fd397, 0dBFF0000000000000;
	add.f64 	%fd132, %fd397, 0d3FF0000000000000;
	rcp.approx.ftz.f64 	%fd133, %fd132;
	neg.f64 	%fd134, %fd132;
	fma.rn.f64 	%fd135, %fd134, %fd133, 0d3FF0000000000000;
	fma.rn.f64 	%fd136, %fd135, %fd135, %fd135;
	fma.rn.f64 	%fd137, %fd136, %fd133, %fd133;
	mul.f64 	%fd138, %fd131, %fd137;
	fma.rn.f64 	%fd139, %fd131, %fd137, %fd138;
	mul.f64 	%fd140, %fd139, %fd139;
	fma.rn.f64 	%fd141, %fd140, 0d3EB1380B3AE80F1E, 0d3ED0EE258B7A8B04;
	fma.rn.f64 	%fd142, %fd141, %fd140, 0d3EF3B2669F02676F;
	fma.rn.f64 	%fd143, %fd142, %fd140, 0d3F1745CBA9AB0956;
	fma.rn.f64 	%fd144, %fd143, %fd140, 0d3F3C71C72D1B5154;
	fma.rn.f64 	%fd145, %fd144, %fd140, 0d3F624924923BE72D;
	fma.rn.f64 	%fd146, %fd145, %fd140, 0d3F8999999999A3C4;
	fma.rn.f64 	%fd147, %fd146, %fd140, 0d3FB5555555555554;
	sub.f64 	%fd148, %fd131, %fd139;
	add.f64 	%fd149, %fd148, %fd148;
	neg.f64 	%fd150, %fd139;
	fma.rn.f64 	%fd151, %fd150, %fd131, %fd149;
	mul.f64 	%fd152, %fd137, %fd151;
	mul.f64 	%fd153, %fd140, %fd147;
	fma.rn.f64 	%fd154, %fd153, %fd139, %fd152;
	xor.b32  	%r109, %r226, -2147483648;
	mov.b32 	%r110, 1127219200;
	mov.b64 	%fd155, {%r109, %r110};
	mov.b32 	%r111, -2147483648;
	mov.b64 	%fd156, {%r111, %r110};
	sub.f64 	%fd157, %fd155, %fd156;
	fma.rn.f64 	%fd158, %fd157, 0d3FE62E42FEFA39EF, %fd139;
	fma.rn.f64 	%fd159, %fd157, 0dBFE62E42FEFA39EF, %fd158;
	sub.f64 	%fd160, %fd159, %fd139;
	sub.f64 	%fd161, %fd154, %fd160;
	fma.rn.f64 	%fd162, %fd157, 0d3C7ABC9E3B39803F, %fd161;
	add.f64 	%fd398, %fd158, %fd162;
	bra.uni 	$L__BB4_35;
$L__BB4_34:
	fma.rn.f64 	%fd130, %fd396, 0d7FF0000000000000, 0d7FF0000000000000;
	{
	.reg .b32 %temp; 
	mov.b64 	{%temp, %r101}, %fd396;
	}
	and.b32  	%r102, %r101, 2147483647;
	setp.eq.s32 	%p10, %r102, 0;
	selp.f64 	%fd398, 0dFFF0000000000000, %fd130, %p10;
$L__BB4_35:
	setp.gt.s32 	%p12, %r227, 1048575;
	add.f64 	%fd163, %fd398, 0d3FEAD916872B020C;
	mov.f64 	%fd164, 0d3FC7AE147AE147AE;
	div.rn.f64 	%fd165, %fd164, %fd34;
	add.f64 	%fd166, %fd165, %fd163;
	mov.f64 	%fd167, 0d3FCDD2F1A9FBE76D;
	div.rn.f64 	%fd168, %fd167, %fd43;
	add.f64 	%fd53, %fd168, %fd166;
	mov.b32 	%r229, -1023;
	mov.f64 	%fd399, %fd34;
	@%p12 bra 	$L__BB4_37;
	mul.f64 	%fd399, %fd34, 0d4350000000000000;
	{
	.reg .b32 %temp; 
	mov.b64 	{%temp, %r227}, %fd399;
	}
	{
	.reg .b32 %temp; 
	mov.b64 	{%r228, %temp}, %fd399;
	}
	mov.b32 	%r229, -1077;
$L__BB4_37:
	add.s32 	%r114, %r227, -1;
	setp.gt.u32 	%p13, %r114, 2146435070;
	@%p13 bra 	$L__BB4_41;
	shr.u32 	%r117, %r227, 20;
	add.s32 	%r230, %r229, %r117;
	and.b32  	%r118, %r227, 1048575;
	or.b32  	%r119, %r118, 1072693248;
	mov.b64 	%fd400, {%r228, %r119};
	setp.lt.u32 	%p15, %r119, 1073127583;
	@%p15 bra 	$L__BB4_40;
	{
	.reg .b32 %temp; 
	mov.b64 	{%r120, %temp}, %fd400;
	}
	{
	.reg .b32 %temp; 
	mov.b64 	{%temp, %r121}, %fd400;
	}
	add.s32 	%r122, %r121, -1048576;
	mov.b64 	%fd400, {%r120, %r122};
	add.s32 	%r230, %r230, 1;
$L__BB4_40:
	add.f64 	%fd170, %fd400, 0dBFF0000000000000;
	add.f64 	%fd171, %fd400, 0d3FF0000000000000;
	rcp.approx.ftz.f64 	%fd172, %fd171;
	neg.f64 	%fd173, %fd171;
	fma.rn.f64 	%fd174, %fd173, %fd172, 0d3FF0000000000000;
	fma.rn.f64 	%fd175, %fd174, %fd174, %fd174;
	fma.rn.f64 	%fd176, %fd175, %fd172, %fd172;
	mul.f64 	%fd177, %fd170, %fd176;
	fma.rn.f64 	%fd178, %fd170, %fd176, %fd177;
	mul.f64 	%fd179, %fd178, %fd178;
	fma.rn.f64 	%fd180, %fd179, 0d3EB1380B3AE80F1E, 0d3ED0EE258B7A8B04;
	fma.rn.f64 	%fd181, %fd180, %fd179, 0d3EF3B2669F02676F;
	fma.rn.f64 	%fd182, %fd181, %fd179, 0d3F1745CBA9AB0956;
	fma.rn.f64 	%fd183, %fd182, %fd179, 0d3F3C71C72D1B5154;
	fma.rn.f64 	%fd184, %fd183, %fd179, 0d3F624924923BE72D;
	fma.rn.f64 	%fd185, %fd184, %fd179, 0d3F8999999999A3C4;
	fma.rn.f64 	%fd186, %fd185, %fd179, 0d3FB5555555555554;
	sub.f64 	%fd187, %fd170, %fd178;
	add.f64 	%fd188, %fd187, %fd187;
	neg.f64 	%fd189, %fd178;
	fma.rn.f64 	%fd190, %fd189, %fd170, %fd188;
	mul.f64 	%fd191, %fd176, %fd190;
	mul.f64 	%fd192, %fd179, %fd186;
	fma.rn.f64 	%fd193, %fd192, %fd178, %fd191;
	xor.b32  	%r123, %r230, -2147483648;
	mov.b32 	%r124, 1127219200;
	mov.b64 	%fd194, {%r123, %r124};
	mov.b32 	%r125, -2147483648;
	mov.b64 	%fd195, {%r125, %r124};
	sub.f64 	%fd196, %fd194, %fd195;
	fma.rn.f64 	%fd197, %fd196, 0d3FE62E42FEFA39EF, %fd178;
	fma.rn.f64 	%fd198, %fd196, 0dBFE62E42FEFA39EF, %fd197;
	sub.f64 	%fd199, %fd198, %fd178;
	sub.f64 	%fd200, %fd193, %fd199;
	fma.rn.f64 	%fd201, %fd196, 0d3C7ABC9E3B39803F, %fd200;
	add.f64 	%fd401, %fd197, %fd201;
	bra.uni 	$L__BB4_42;
$L__BB4_41:
	fma.rn.f64 	%fd169, %fd399, 0d7FF0000000000000, 0d7FF0000000000000;
	{
	.reg .b32 %temp; 
	mov.b64 	{%temp, %r115}, %fd399;
	}
	and.b32  	%r116, %r115, 2147483647;
	setp.eq.s32 	%p14, %r116, 0;
	selp.f64 	%fd401, 0dFFF0000000000000, %fd169, %p14;
$L__BB4_42:
	ld.param.f64 	%fd389, [_Z13time_marchingP7double4S0_P7double3S2_ddddddidPdS3_PiddddP17curandStateXORWOWP6float4_param_8];
	ld.param.f64 	%fd388, [_Z13time_marchingP7double4S0_P7double3S2_ddddddidPdS3_PiddddP17curandStateXORWOWP6float4_param_7];
	ld.param.f64 	%fd387, [_Z13time_marchingP7double4S0_P7double3S2_ddddddidPdS3_PiddddP17curandStateXORWOWP6float4_param_6];
	ld.param.f64 	%fd386, [_Z13time_marchingP7double4S0_P7double3S2_ddddddidPdS3_PiddddP17curandStateXORWOWP6float4_param_5];
	ld.param.f64 	%fd385, [_Z13time_marchingP7double4S0_P7double3S2_ddddddidPdS3_PiddddP17curandStateXORWOWP6float4_param_4];
	mul.f64 	%fd203, %fd34, 0d402921FB54442D11;
	rcp.rn.f64 	%fd204, %fd203;
	mul.f64 	%fd205, %fd204, %fd53;
	mul.f64 	%fd206, %fd34, 0d401921FB54442D11;
	rcp.rn.f64 	%fd207, %fd206;
	mul.f64 	%fd208, %fd207, %fd44;
	mul.f64 	%fd209, %fd7, %fd7;
	mul.f64 	%fd210, %fd403, %fd403;
	mul.f64 	%fd211, %fd7, %fd403;
	mul.f64 	%fd212, %fd7, %fd404;
	mul.f64 	%fd213, %fd403, %fd404;
	mov.f64 	%fd214, 0d3FF0000000000000;
	sub.f64 	%fd215, %fd214, %fd209;
	sub.f64 	%fd216, %fd214, %fd210;
	mov.f64 	%fd407, 0d0000000000000000;
	sub.f64 	%fd217, %fd407, %fd211;
	sub.f64 	%fd218, %fd407, %fd212;
	sub.f64 	%fd219, %fd407, %fd213;
	add.f64 	%fd220, %fd401, 0dBFE52F1A9FBE76C9;
	mov.f64 	%fd221, 0d3FED5810624DD2F2;
	div.rn.f64 	%fd222, %fd221, %fd34;
	add.f64 	%fd223, %fd222, %fd220;
	mov.f64 	%fd224, 0dBFA999999999999A;
	div.rn.f64 	%fd225, %fd224, %fd43;
	add.f64 	%fd226, %fd223, %fd225;
	mul.f64 	%fd227, %fd34, 0d400921FB54442D11;
	mul.f64 	%fd228, %fd34, %fd227;
	mov.f64 	%fd229, 0dC008000000000000;
	div.rn.f64 	%fd230, %fd229, %fd228;
	mul.f64 	%fd231, %fd230, %fd226;
	mul.f64 	%fd232, %fd205, %fd215;
	fma.rn.f64 	%fd233, %fd208, %fd209, %fd232;
	mul.f64 	%fd234, %fd205, %fd217;
	fma.rn.f64 	%fd235, %fd208, %fd211, %fd234;
	mul.f64 	%fd236, %fd205, %fd218;
	fma.rn.f64 	%fd237, %fd208, %fd212, %fd236;
	mul.f64 	%fd238, %fd205, %fd216;
	fma.rn.f64 	%fd239, %fd208, %fd210, %fd238;
	mul.f64 	%fd240, %fd205, %fd219;
	fma.rn.f64 	%fd241, %fd208, %fd213, %fd240;
	sqrt.rn.f64 	%fd242, %fd387;
	sqrt.rn.f64 	%fd243, %fd388;
	mul.f64 	%fd244, %fd243, %fd215;
	fma.rn.f64 	%fd245, %fd242, %fd209, %fd244;
	mul.f64 	%fd246, %fd243, %fd217;
	fma.rn.f64 	%fd247, %fd242, %fd211, %fd246;
	mul.f64 	%fd248, %fd243, %fd218;
	fma.rn.f64 	%fd249, %fd242, %fd212, %fd248;
	mul.f64 	%fd250, %fd243, %fd216;
	fma.rn.f64 	%fd251, %fd242, %fd210, %fd250;
	mul.f64 	%fd252, %fd243, %fd219;
	fma.rn.f64 	%fd253, %fd242, %fd213, %fd252;
	neg.f64 	%fd254, %fd385;
	mul.f64 	%fd255, %fd386, %fd254;
	mul.f64 	%fd256, %fd255, %fd28;
	mul.f64 	%fd257, %fd255, %fd29;
	mul.f64 	%fd258, %fd255, %fd30;
	mul.f64 	%fd259, %fd257, %fd235;
	fma.rn.f64 	%fd260, %fd256, %fd233, %fd259;
	fma.rn.f64 	%fd261, %fd258, %fd237, %fd260;
	mul.f64 	%fd262, %fd257, %fd239;
	fma.rn.f64 	%fd263, %fd256, %fd235, %fd262;
	fma.rn.f64 	%fd264, %fd258, %fd241, %fd263;
	cvt.f64.f32 	%fd265, %f18;
	add.f64 	%fd266, %fd83, %fd83;
	sqrt.rn.f64 	%fd267, %fd266;
	mul.f64 	%fd268, %fd267, %fd265;
	cvt.rn.f32.f64 	%f19, %fd268;
	cvt.f64.f32 	%fd269, %f17;
	mul.f64 	%fd270, %fd267, %fd269;
	cvt.rn.f32.f64 	%f20, %fd270;
	cvt.f64.f32 	%fd271, %f19;
	cvt.f64.f32 	%fd272, %f20;
	mul.f64 	%fd273, %fd247, %fd272;
	fma.rn.f64 	%fd274, %fd245, %fd271, %fd273;
	fma.rn.f64 	%fd275, %fd249, 0d0000000000000000, %fd274;
	cvt.rn.f32.f64 	%f21, %fd275;
	mul.f64 	%fd276, %fd251, %fd272;
	fma.rn.f64 	%fd277, %fd247, %fd271, %fd276;
	fma.rn.f64 	%fd278, %fd253, 0d0000000000000000, %fd277;
	cvt.rn.f32.f64 	%f22, %fd278;
	fma.rn.f64 	%fd279, %fd83, %fd7, %fd405;
	fma.rn.f64 	%fd280, %fd83, %fd261, %fd279;
	cvt.f64.f32 	%fd281, %f21;
	add.f64 	%fd405, %fd280, %fd281;
	fma.rn.f64 	%fd282, %fd83, %fd403, %fd406;
	fma.rn.f64 	%fd283, %fd83, %fd264, %fd282;
	cvt.f64.f32 	%fd284, %f22;
	add.f64 	%fd406, %fd283, %fd284;
	mul.f64 	%fd285, %fd389, %fd385;
	mul.f64 	%fd286, %fd285, %fd231;
	mul.f64 	%fd287, %fd31, %fd286;
	mul.f64 	%fd288, %fd389, %fd7;
	sub.f64 	%fd289, %fd287, %fd288;
	mul.f64 	%fd290, %fd32, %fd286;
	mul.f64 	%fd291, %fd389, %fd403;
	sub.f64 	%fd292, %fd290, %fd291;
	mul.f64 	%fd293, %fd33, %fd286;
	mul.f64 	%fd294, %fd389, %fd404;
	sub.f64 	%fd295, %fd293, %fd294;
	mul.f64 	%fd296, %fd292, %fd217;
	fma.rn.f64 	%fd297, %fd289, %fd215, %fd296;
	fma.rn.f64 	%fd298, %fd295, %fd218, %fd297;
	mul.f64 	%fd299, %fd292, %fd216;
	fma.rn.f64 	%fd300, %fd289, %fd217, %fd299;
	fma.rn.f64 	%fd301, %fd295, %fd219, %fd300;
	cvt.f64.f32 	%fd302, %f16;
	add.f64 	%fd303, %fd389, %fd389;
	mul.f64 	%fd304, %fd303, %fd83;
	sqrt.rn.f64 	%fd305, %fd304;
	mul.f64 	%fd306, %fd305, %fd302;
	cvt.rn.f32.f64 	%f23, %fd306;
	cvt.f64.f32 	%fd307, %f15;
	mul.f64 	%fd308, %fd305, %fd307;
	cvt.rn.f32.f64 	%f24, %fd308;
	cvt.f64.f32 	%fd309, %f23;
	cvt.f64.f32 	%fd310, %f24;
	mul.f64 	%fd311, %fd217, %fd310;
	fma.rn.f64 	%fd312, %fd215, %fd309, %fd311;
	fma.rn.f64 	%fd313, %fd218, 0d0000000000000000, %fd312;
	mul.f64 	%fd314, %fd216, %fd310;
	fma.rn.f64 	%fd315, %fd217, %fd309, %fd314;
	fma.rn.f64 	%fd316, %fd219, 0d0000000000000000, %fd315;
	fma.rn.f64 	%fd317, %fd83, %fd298, %fd7;
	add.f64 	%fd402, %fd317, %fd313;
	fma.rn.f64 	%fd318, %fd83, %fd301, %fd403;
	add.f64 	%fd403, %fd318, %fd316;
	mov.f64 	%fd404, %fd407;
	bra.uni 	$L__BB4_44;
$L__BB4_43:
	mov.b32 	%r83, 1;
	st.global.u32 	[%rd7], %r83;
	mov.b64 	%rd32, 0;
	st.global.u64 	[%rd10], %rd32;
	mov.f64 	%fd402, %fd7;
$L__BB4_44:
	mul.f64 	%fd381, %fd403, %fd403;
	fma.rn.f64 	%fd382, %fd402, %fd402, %fd381;
	fma.rn.f64 	%fd383, %fd404, %fd404, %fd382;
	sqrt.rn.f64 	%fd384, %fd383;
	div.rn.f64 	%fd72, %fd402, %fd384;
	div.rn.f64 	%fd73, %fd403, %fd384;
	div.rn.f64 	%fd74, %fd404, %fd384;
	setp.geu.f64 	%p40, %fd405, 0d0000000000000000;
	@%p40 bra 	$L__BB4_46;
	sub.f64 	%fd405, %fd84, %fd405;
	bra.uni 	$L__BB4_48;
$L__BB4_46:
	setp.leu.f64 	%p41, %fd405, %fd84;
	@%p41 bra 	$L__BB4_48;
	sub.f64 	%fd405, %fd405, %fd84;
$L__BB4_48:
	st.global.v2.f64 	[%rd5], {%fd405, %fd406};
	st.global.v2.f64 	[%rd5+16], {%fd407, %fd5};
	st.global.v2.f64 	[%rd6], {%fd72, %fd73};
	st.global.v2.f64 	[%rd6+16], {%fd74, %fd11};
$L__BB4_49:
	ret;

}
.func  (.param .align 16 .b8 func_retval0[16]) __internal_trig_reduction_slowpathd(
	.param .b64 __internal_trig_reduction_slowpathd_param_0
)
{
	.local .align 8 .b8 	__local_depot5[40];
	.reg .b64 	%SP;
	.reg .b64 	%SPL;
	.reg .pred 	%p<10>;
	.reg .b32 	%r<47>;
	.reg .b64 	%rd<74>;
	.reg .b64 	%fd<5>;

	mov.u64 	%SPL, __local_depot5;
	ld.param.f64 	%fd4, [__internal_trig_reduction_slowpathd_param_0];
	add.u64 	%rd1, %SPL, 0;
	{
	.reg .b32 %temp; 
	mov.b64 	{%temp, %r1}, %fd4;
	}
	shr.u32 	%r2, %r1, 20;
	and.b32  	%r3, %r2, 2047;
	setp.eq.s32 	%p1, %r3, 2047;
	mov.b32 	%r46, 0;
	@%p1 bra 	$L__BB5_9;
	add.s32 	%r20, %r3, -1024;
	mov.b64 	%rd20, %fd4;
	shl.b64 	%rd2, %rd20, 11;
	shr.u32 	%r4, %r20, 6;
	sub.s32 	%r45, 15, %r4;
	sub.s32 	%r21, 19, %r4;
	setp.lt.u32 	%p2, %r20, 128;
	selp.b32 	%r6, 18, %r21, %p2;
	setp.ge.s32 	%p3, %r45, %r6;
	mov.b64 	%rd70, 0;
	@%p3 bra 	$L__BB5_4;
	add.s32 	%r23, %r6, %r4;
	neg.s32 	%r43, %r23;
	or.b64  	%rd3, %rd2, -9223372036854775808;
	mov.b64 	%rd70, 0;
	mov.b32 	%r42, 0;
	mov.u64 	%rd25, __cudart_i2opi_d;
	mov.u32 	%r44, %r45;
$L__BB5_3:
	.pragma "nounroll";
	mul.wide.s32 	%rd22, %r42, 8;
	add.s64 	%rd23, %rd1, %rd22;
	mul.wide.s32 	%rd24, %r44, 8;
	add.s64 	%rd26, %rd25, %rd24;
	ld.global.nc.u64 	%rd27, [%rd26];
	{
	.reg .u32 %r0, %r1, %r2, %r3, %alo, %ahi, %blo, %bhi, %clo, %chi;
	mov.b64 	{%alo,%ahi}, %rd27;
	mov.b64 	{%blo,%bhi}, %rd3;
	mov.b64 	{%clo,%chi}, %rd70;
	mad.lo.cc.u32 	%r0, %alo, %blo, %clo;
	madc.hi.cc.u32 	%r1, %alo, %blo, %chi;
	madc.hi.u32 	%r2, %alo, %bhi, 0;
	mad.lo.cc.u32 	%r1, %alo, %bhi, %r1;
	madc.hi.cc.u32 	%r2, %ahi, %blo, %r2;
	madc.hi.u32 	%r3, %ahi, %bhi, 0;
	mad.lo.cc.u32 	%r1, %ahi, %blo, %r1;
	madc.lo.cc.u32 	%r2, %ahi, %bhi, %r2;
	addc.u32 	%r3, %r3, 0;
	mov.b64 	%rd28, {%r0,%r1};
	mov.b64 	%rd70, {%r2,%r3};
	}
	st.local.u64 	[%rd23], %rd28;
	add.s32 	%r44, %r44, 1;
	add.s32 	%r43, %r43, 1;
	add.s32 	%r42, %r42, 1;
	setp.ne.s32 	%p4, %r43, -15;
	mov.u32 	%r45, %r6;
	@%p4 bra 	$L__BB5_3;
$L__BB5_4:
	cvt.s64.s32 	%rd29, %r45;
	cvt.u64.u32 	%rd30, %r4;
	add.s64 	%rd31, %rd30, %rd29;
	shl.b64 	%rd32, %rd31, 3;
	add.s64 	%rd33, %rd1, %rd32;
	st.local.u64 	[%rd33+-120], %rd70;
	and.b32  	%r15, %r2, 63;
	ld.local.u64 	%rd72, [%rd1+16];
	ld.local.u64 	%rd71, [%rd1+24];
	setp.eq.s32 	%p5, %r15, 0;
	@%p5 bra 	$L__BB5_6;
	shl.b64 	%rd34, %rd71, %r15;
	shr.u64 	%rd35, %rd72, 1;
	xor.b32  	%r24, %r15, 63;
	shr.u64 	%rd36, %rd35, %r24;
	or.b64  	%rd71, %rd34, %rd36;
	ld.local.u64 	%rd37, [%rd1+8];
	shl.b64 	%rd38, %rd72, %r15;
	shr.u64 	%rd39, %rd37, 1;
	shr.u64 	%rd40, %rd39, %r24;
	or.b64  	%rd72, %rd38, %rd40;
$L__BB5_6:
	and.b32  	%r25, %r1, -2147483648;
	shr.u64 	%rd41, %rd71, 62;
	cvt.u32.u64 	%r26, %rd41;
	mov.b64 	{%r27, %r28}, %rd71;
	mov.b64 	{%r29, %r30}, %rd72;
	shf.l.wrap.b32 	%r31, %r30, %r27, 2;
	shf.l.wrap.b32 	%r32, %r27, %r28, 2;
	mov.b64 	%rd42, {%r31, %r32};
	shl.b64 	%rd43, %rd72, 2;
	shr.u64 	%rd44, %rd42, 63;
	cvt.u32.u64 	%r33, %rd44;
	add.s32 	%r34, %r33, %r26;
	setp.eq.s32 	%p6, %r25, 0;
	neg.s32 	%r35, %r34;
	selp.b32 	%r46, %r34, %r35, %p6;
	setp.gt.s64 	%p7, %rd42, -1;
	mov.b64 	%rd45, 0;
	{
	.reg .u32 %r0, %r1, %r2, %r3, %a0, %a1, %a2, %a3, %b0, %b1, %b2, %b3;
	mov.b64 	{%a0,%a1}, %rd45;
	mov.b64 	{%a2,%a3}, %rd45;
	mov.b64 	{%b0,%b1}, %rd43;
	mov.b64 	{%b2,%b3}, %rd42;
	sub.cc.u32 	%r0, %a0, %b0;
	subc.cc.u32 	%r1, %a1, %b1;
	subc.cc.u32 	%r2, %a2, %b2;
	subc.u32 	%r3, %a3, %b3;
	mov.b64 	%rd46, {%r0,%r1};
	mov.b64 	%rd47, {%r2,%r3};
	}
	xor.b32  	%r36, %r25, -2147483648;
	selp.b64 	%rd73, %rd42, %rd47, %p7;
	selp.b64 	%rd14, %rd43, %rd46, %p7;
	selp.b32 	%r17, %r25, %r36, %p7;
	clz.b64 	%r37, %rd73;
	cvt.u64.u32 	%rd15, %r37;
	setp.eq.s32 	%p8, %r37, 0;
	@%p8 bra 	$L__BB5_8;
	cvt.u32.u64 	%r38, %rd15;
	and.b32  	%r39, %r38, 63;
	shl.b64 	%rd48, %rd73, %r39;
	shr.u64 	%rd49, %rd14, 1;
	not.b32 	%r40, %r38;
	and.b32  	%r41, %r40, 63;
	shr.u64 	%rd50, %rd49, %r41;
	or.b64  	%rd73, %rd48, %rd50;
$L__BB5_8:
	mov.b64 	%rd51, -3958705157555305931;
	{
	.reg .u32 %r0, %r1, %r2, %r3, %alo, %ahi, %blo, %bhi;
	mov.b64 	{%alo,%ahi}, %rd73;
	mov.b64 	{%blo,%bhi}, %rd51;
	mul.lo.u32 	%r0, %alo, %blo;
	mul.hi.u32 	%r1, %alo, %blo;
	mad.lo.cc.u32 	%r1, %alo, %bhi, %r1;
	madc.hi.u32 	%r2, %alo, %bhi, 0;
	mad.lo.cc.u32 	%r1, %ahi, %blo, %r1;
	madc.hi.cc.u32 	%r2, %ahi, %blo, %r2;
	madc.hi.u32 	%r3, %ahi, %bhi, 0;
	mad.lo.cc.u32 	%r2, %ahi, %bhi, %r2;
	addc.u32 	%r3, %r3, 0;
	mov.b64 	%rd52, {%r0,%r1};
	mov.b64 	%rd53, {%r2,%r3};
	}
	setp.gt.s64 	%p9, %rd53, 0;
	{
	.reg .u32 %r0, %r1, %r2, %r3, %a0, %a1, %a2, %a3, %b0, %b1, %b2, %b3;
	mov.b64 	{%a0,%a1}, %rd52;
	mov.b64 	{%a2,%a3}, %rd53;
	mov.b64 	{%b0,%b1}, %rd52;
	mov.b64 	{%b2,%b3}, %rd53;
	add.cc.u32 	%r0, %a0, %b0;
	addc.cc.u32 	%r1, %a1, %b1;
	addc.cc.u32 	%r2, %a2, %b2;
	addc.u32 	%r3, %a3, %b3;
	mov.b64 	%rd54, {%r0,%r1};
	mov.b64 	%rd55, {%r2,%r3};
	}
	selp.b64 	%rd56, %rd55, %rd53, %p9;
	selp.s64 	%rd57, -1, 0, %p9;
	sub.s64 	%rd58, %rd57, %rd15;
	cvt.u64.u32 	%rd59, %r17;
	shl.b64 	%rd60, %rd59, 32;
	add.s64 	%rd61, %rd56, 1;
	shr.u64 	%rd62, %rd61, 10;
	add.s64 	%rd63, %rd62, 1;
	shr.u64 	%rd64, %rd63, 1;
	shl.b64 	%rd65, %rd58, 52;
	add.s64 	%rd66, %rd65, %rd64;
	add.s64 	%rd67, %rd66, 4602678819172646912;
	or.b64  	%rd68, %rd67, %rd60;
	mov.b64 	%fd4, %rd68;
$L__BB5_9:
	st.param.f64 	[func_retval0], %fd4;
	st.param.b32 	[func_retval0+8], %r46;
	ret;

}


// ===== COMPILED SASS (sm_100) =====

	.target	sm_100

	.elftype	@"ET_EXEC"


//--------------------- .note.nv.tkinfo           --------------------------
	.section	.note.nv.tkinfo,"",@"SHT_NOTE"
	.sectionflags	@"SHF_NOTE_NV_TKINFO"
	.tkinfo
        /*0018*/ 	.word	0x00000002
        /*0030*/ 	.string	""
        /*0030*/ 	.string	"ptxas"
        /*0030*/ 	.string	"Cuda compilation tools, release 13.0, V13.0.88"
        /*0030*/ 	.string	"Build cuda_13.0.r13.0/compiler.36424714_0"
        /*0030*/ 	.string	"-arch sm_100 -m 64 "



//--------------------- .note.nv.cuinfo           --------------------------
	.section	.note.nv.cuinfo,"",@"SHT_NOTE"
	.sectionflags	@"SHF_NOTE_NV_CUINFO"
        /*0018*/ 	.short	0x0002
        /*001a*/ 	.short	0x0064
        /*001c*/ 	.short	0x0082
	.zero		2


//--------------------- .nv.info                  --------------------------
	.section	.nv.info,"",@"SHT_CUDA_INFO"
	.align	4


	//----- nvinfo : EIATTR_REGCOUNT
	.align		4
        /*0000*/ 	.byte	0x04, 0x2f
        /*0002*/ 	.short	(.L_12 - .L_11)
	.align		4
.L_11:
        /*0004*/ 	.word	index@(_Z4initjP17curandStateXORWOW)
        /*0008*/ 	.word	0x00000020


	//----- nvinfo : EIATTR_FRAME_SIZE
	.align		4
.L_12:
        /*000c*/ 	.byte	0x04, 0x11
        /*000e*/ 	.short	(.L_14 - .L_13)
	.align		4
.L_13:
        /*0010*/ 	.word	index@(_Z4initjP17curandStateXORWOW)
        /*0014*/ 	.word	0x00000000


	//----- nvinfo : EIATTR_REGCOUNT
	.align		4
.L_14:
        /*0018*/ 	.byte	0x04, 0x2f
        /*001a*/ 	.short	(.L_16 - .L_15)
	.align		4
.L_15:
        /*001c*/ 	.word	index@(_Z4initjP24curandStatePhilox4_32_10)
        /*0020*/ 	.word	0x00000018


	//----- nvinfo : EIATTR_FRAME_SIZE
	.align		4
.L_16:
        /*0024*/ 	.byte	0x04, 0x11
        /*0026*/ 	.short	(.L_18 - .L_17)
	.align		4
.L_17:
        /*0028*/ 	.word	index@(_Z4initjP24curandStatePhilox4_32_10)
        /*002c*/ 	.word	0x00000000


	//----- nvinfo : EIATTR_REGCOUNT
	.align		4
.L_18:
        /*0030*/ 	.byte	0x04, 0x2f
        /*0032*/ 	.short	(.L_20 - .L_19)
	.align		4
.L_19:
        /*0034*/ 	.word	index@(_Z29generate_random_numbers_noiseP24curandStatePhilox4_32_10P6float4)
        /*0038*/ 	.word	0x00000022


	//----- nvinfo : EIATTR_FRAME_SIZE
	.align		4
.L_20:
        /*003c*/ 	.byte	0x04, 0x11
        /*003e*/ 	.short	(.L_22 - .L_21)
	.align		4
.L_21:
        /*0040*/ 	.word	index@($__internal_7_$__cuda_sm20_sqrt_rn_f32_slowpath)
        /*0044*/ 	.word	0x00000000


	//----- nvinfo : EIATTR_FRAME_SIZE
	.align		4
.L_22:
        /*0048*/ 	.byte	0x04, 0x11
        /*004a*/ 	.short	(.L_24 - .L_23)
	.align		4
.L_23:
        /*004c*/ 	.word	index@(_Z29generate_random_numbers_noiseP24curandStatePhilox4_32_10P6float4)
        /*0050*/ 	.word	0x00000000


	//----- nvinfo : EIATTR_REGCOUNT
	.align		4
.L_24:
        /*0054*/ 	.byte	0x04, 0x2f
        /*0056*/ 	.short	(.L_26 - .L_25)
	.align		4
.L_25:
        /*0058*/ 	.word	index@(_Z29calculate_BodyWallInteractionP7double3S0_P7double4S2_dddi)
        /*005c*/ 	.word	0x0000004e


	//----- nvinfo : EIATTR_FRAME_SIZE
	.align		4
.L_26:
        /*0060*/ 	.byte	0x04, 0x11
        /*0062*/ 	.short	(.L_28 - .L_27)
	.align		4
.L_27:
        /*0064*/ 	.word	index@($_Z29calculate_BodyWallInteractionP7double3S0_P7double4S2_dddi$__internal_trig_reduction_slowpathd)
        /*0068*/ 	.word	0x00000028


	//----- nvinfo : EIATTR_FRAME_SIZE
	.align		4
.L_28:
        /*006c*/ 	.byte	0x04, 0x11
        /*006e*/ 	.short	(.L_30 - .L_29)
	.align		4
.L_29:
        /*0070*/ 	.word	index@($__internal_6_$__cuda_sm20_dsqrt_rn_f64_mediumpath_v1)
        /*0074*/ 	.word	0x00000028


	//----- nvinfo : EIATTR_FRAME_SIZE
	.align		4
.L_30:
        /*0078*/ 	.byte	0x04, 0x11
        /*007a*/ 	.short	(.L_32 - .L_31)
	.align		4
.L_31:
        /*007c*/ 	.word	index@($__internal_5_$__cuda_sm20_div_rn_f64_full)
        /*0080*/ 	.word	0x00000028


	//----- nvinfo : EIATTR_FRAME_SIZE
	.align		4
.L_32:
        /*0084*/ 	.byte	0x04, 0x11
        /*0086*/ 	.short	(.L_34 - .L_33)
	.align		4
.L_33:
        /*0088*/ 	.word	index@($__internal_4_$__cuda_sm20_dblrcp_rn_slowpath_v3)
        /*008c*/ 	.word	0x00000028


	//----- nvinfo : EIATTR_FRAME_SIZE
	.align		4
.L_34:
        /*0090*/ 	.byte	0x04, 0x11
        /*0092*/ 	.short	(.L_36 - .L_35)
	.align		4
.L_35:
        /*0094*/ 	.word	index@(_Z29calculate_BodyWallInteractionP7double3S0_P7double4S2_dddi)
        /*0098*/ 	.word	0x00000028


	//----- nvinfo : EIATTR_REGCOUNT
	.align		4
.L_36:
        /*009c*/ 	.byte	0x04, 0x2f
        /*009e*/ 	.short	(.L_38 - .L_37)
	.align		4
.L_37:
        /*00a0*/ 	.word	index@(_Z13time_marchingP7double4S0_P7double3S2_ddddddidPdS3_PiddddP17curandStateXORWOWP6float4)
        /*00a4*/ 	.word	0x00000058


	//----- nvinfo : EIATTR_FRAME_SIZE
	.align		4
.L_38:
        /*00a8*/ 	.byte	0x04, 0x11
        /*00aa*/ 	.short	(.L_40 - .L_39)
	.align		4
.L_39:
        /*00ac*/ 	.word	index@($_Z13time_marchingP7double4S0_P7double3S2_ddddddidPdS3_PiddddP17curandStateXORWOWP6float4$__internal_trig_reduction_slowpathd)
        /*00b0*/ 	.word	0x00000028


	//----- nvinfo : EIATTR_FRAME_SIZE
	.align		4
.L_40:
        /*00b4*/ 	.byte	0x04, 0x11
        /*00b6*/ 	.short	(.L_42 - .L_41)
	.align		4
.L_41:
        /*00b8*/ 	.word	index@($__internal_3_$__cuda_sm20_sqrt_rn_f32_slowpath)
        /*00bc*/ 	.word	0x00000028


	//----- nvinfo : EIATTR_FRAME_SIZE
	.align		4
.L_42:
        /*00c0*/ 	.byte	0x04, 0x11
        /*00c2*/ 	.short	(.L_44 - .L_43)
	.align		4
.L_43:
        /*00c4*/ 	.word	index@($__internal_2_$__cuda_sm20_dsqrt_rn_f64_mediumpath_v1)
        /*00c8*/ 	.word	0x00000028


	//----- nvinfo : EIATTR_FRAME_SIZE
	.align		4
.L_44:
        /*00cc*/ 	.byte	0x04, 0x11
        /*00ce*/ 	.short	(.L_46 - .L_45)
	.align		4
.L_45:
        /*00d0*/ 	.word	index@($__internal_1_$__cuda_sm20_div_rn_f64_full)
        /*00d4*/ 	.word	0x00000028


	//----- nvinfo : EIATTR_FRAME_SIZE
	.align		4
.L_46:
        /*00d8*/ 	.byte	0x04, 0x11
        /*00da*/ 	.short	(.L_48 - .L_47)
	.align		4
.L_47:
        /*00dc*/ 	.word	index@($__internal_0_$__cuda_sm20_dblrcp_rn_slowpath_v3)
        /*00e0*/ 	.word	0x00000028


	//----- nvinfo : EIATTR_FRAME_SIZE
	.align		4
.L_48:
        /*00e4*/ 	.byte	0x04, 0x11
        /*00e6*/ 	.short	(.L_50 - .L_49)
	.align		4
.L_49:
        /*00e8*/ 	.word	index@(_Z13time_marchingP7double4S0_P7double3S2_ddddddidPdS3_PiddddP17curandStateXORWOWP6float4)
        /*00ec*/ 	.word	0x00000028


	//----- nvinfo : EIATTR_MIN_STACK_SIZE
	.align		4
.L_50:
        /*00f0*/ 	.byte	0x04, 0x12
        /*00f2*/ 	.short	(.L_52 - .L_51)
	.align		4
.L_51:
        /*00f4*/ 	.word	index@(_Z13time_marchingP7double4S0_P7double3S2_ddddddidPdS3_PiddddP17curandStateXORWOWP6float4)
        /*00f8*/ 	.word	0x00000028


	//----- nvinfo : EIATTR_MIN_STACK_SIZE
	.align		4
.L_52:
        /*00fc*/ 	.byte	0x04, 0x12
        /*00fe*/ 	.short	(.L_54 - .L_53)
	.align		4
.L_53:
        /*0100*/ 	.word	index@(_Z29calculate_BodyWallInteractionP7double3S0_P7double4S2_dddi)
        /*0104*/ 	.word	0x00000028


	//----- nvinfo : EIATTR_MIN_STACK_SIZE
	.align		4
.L_54:
        /*0108*/ 	.byte	0x04, 0x12
        /*010a*/ 	.short	(.L_56 - .L_55)
	.align		4
.L_55:
        /*010c*/ 	.word	index@(_Z29generate_random_numbers_noiseP24curandStatePhilox4_32_10P6float4)
        /*0110*/ 	.word	0x00000000


	//----- nvinfo : EIATTR_MIN_STACK_SIZE
	.align		4
.L_56:
        /*0114*/ 	.byte	0x04, 0x12
        /*0116*/ 	.short	(.L_58 - .L_57)
	.align		4
.L_57:
        /*0118*/ 	.word	index@(_Z4initjP24curandStatePhilox4_32_10)
        /*011c*/ 	.word	0x00000000


	//----- nvinfo : EIATTR_MIN_STACK_SIZE
	.align		4
.L_58:
        /*0120*/ 	.byte	0x04, 0x12
        /*0122*/ 	.short	(.L_60 - .L_59)
	.align		4
.L_59:
        /*0124*/ 	.word	index@(_Z4initjP17curandStateXORWOW)
        /*0128*/ 	.word	0x00000000
.L_60:


//--------------------- .nv.compat                --------------------------
	.section	.nv.compat,"",@"SHT_CUDA_COMPAT_INFO"
	.align	4
        /*0000*/ 	.byte	0x02, 0x09, 0x00, 0x00, 0x02, 0x02, 0x01, 0x00, 0x02, 0x05, 0x05, 0x00, 0x03, 0x07, 0x01, 0x01
        /*0010*/ 	.byte	0x02, 0x03, 0x00, 0x00, 0x02, 0x06, 0x01, 0x00, 0x04, 0x0b, 0x08, 0x00, 0x01, 0x00, 0x00, 0x00
        /*0020*/ 	.byte	0x00, 0x00, 0x00, 0x00


//--------------------- .nv.info._Z13time_marchingP7double4S0_P7double3S2_ddddddidPdS3_PiddddP17curandStateXORWOWP6float4 --------------------------
	.section	.nv.info._Z13time_marchingP7double4S0_P7double3S2_ddddddidPdS3_PiddddP17curandStateXORWOWP6float4,"",@"SHT_CUDA_INFO"
	.sectionflags	@""
	.align	4


	//----- nvinfo : EIATTR_CUDA_API_VERSION
	.align		4
        /*0000*/ 	.byte	0x04, 0x37
        /*0002*/ 	.short	(.L_62 - .L_61)
.L_61:
        /*0004*/ 	.word	0x00000082


	//----- nvinfo : EIATTR_KPARAM_INFO
	.align		4
.L_62:
        /*0008*/ 	.byte	0x04, 0x17
        /*000a*/ 	.short	(.L_64 - .L_63)
.L_63:
        /*000c*/ 	.word	0x00000000
        /*0010*/ 	.short	0x0014
        /*0012*/ 	.short	0x00a0
        /*0014*/ 	.byte	0x00, 0xf5, 0x21, 0x00


	//----- nvinfo : EIATTR_KPARAM_INFO
	.align		4
.L_64:
        /*0018*/ 	.byte	0x04, 0x17
        /*001a*/ 	.short	(.L_66 - .L_65)
.L_65:
        /*001c*/ 	.word	0x00000000
        /*0020*/ 	.short	0x0013
        /*0022*/ 	.short	0x0098
        /*0024*/ 	.byte	0x00, 0xf5, 0x21, 0x00


	//----- nvinfo : EIATTR_KPARAM_INFO
	.align		4
.L_66:
        /*0028*/ 	.byte	0x04, 0x17
        /*002a*/ 	.short	(.L_68 - .L_67)
.L_67:
        /*002c*/ 	.word	0x00000000
        /*0030*/ 	.short	0x0012
        /*0032*/ 	.short	0x0090
        /*0034*/ 	.byte	0x00, 0xf0, 0x21, 0x00


	//----- nvinfo : EIATTR_KPARAM_INFO
	.align		4
.L_68:
        /*0038*/ 	.byte	0x04, 0x17
        /*003a*/ 	.short	(.L_70 - .L_69)
.L_69:
        /*003c*/ 	.word	0x00000000
        /*0040*/ 	.short	0x0011
        /*0042*/ 	.short	0x0088
        /*0044*/ 	.byte	0x00, 0xf0, 0x21, 0x00


	//----- nvinfo : EIATTR_KPARAM_INFO
	.align		4
.L_70:
        /*0048*/ 	.byte	0x04, 0x17
        /*004a*/ 	.short	(.L_72 - .L_71)
.L_71:
        /*004c*/ 	.word	0x00000000
        /*0050*/ 	.short	0x0010
        /*0052*/ 	.short	0x0080
        /*0054*/ 	.byte	0x00, 0xf0, 0x21, 0x00


	//----- nvinfo : EIATTR_KPARAM_INFO
	.align		4
.L_72:
        /*0058*/ 	.byte	0x04, 0x17
        /*005a*/ 	.short	(.L_74 - .L_73)
.L_73:
        /*005c*/ 	.word	0x00000000
        /*0060*/ 	.short	0x000f
        /*0062*/ 	.short	0x0078
        /*0064*/ 	.byte	0x00, 0xf0, 0x21, 0x00


	//----- nvinfo : EIATTR_KPARAM_INFO
	.align		4
.L_74:
        /*0068*/ 	.byte	0x04, 0x17
        /*006a*/ 	.short	(.L_76 - .L_75)
.L_75:
        /*006c*/ 	.word	0x00000000
        /*0070*/ 	.short	0x000e
        /*0072*/ 	.short	0x0070
        /*0074*/ 	.byte	0x00, 0xf5, 0x21, 0x00


	//----- nvinfo : EIATTR_KPARAM_INFO
	.align		4
.L_76:
        /*0078*/ 	.byte	0x04, 0x17
        /*007a*/ 	.short	(.L_78 - .L_77)
.L_77:
        /*007c*/ 	.word	0x00000000
        /*0080*/ 	.short	0x000d
        /*0082*/ 	.short	0x0068
        /*0084*/ 	.byte	0x00, 0xf5, 0x21, 0x00


	//----- nvinfo : EIATTR_KPARAM_INFO
	.align		4
.L_78:
        /*0088*/ 	.byte	0x04, 0x17
        /*008a*/ 	.short	(.L_80 - .L_79)
.L_79:
        /*008c*/ 	.word	0x00000000
        /*0090*/ 	.short	0x000c
        /*0092*/ 	.short	0x0060
        /*0094*/ 	.byte	0x00, 0xf5, 0x21, 0x00


	//----- nvinfo : EIATTR_KPARAM_INFO
	.align		4
.L_80:
        /*0098*/ 	.byte	0x04, 0x17
        /*009a*/ 	.short	(.L_82 - .L_81)
.L_81:
        /*009c*/ 	.word	0x00000000
        /*00a0*/ 	.short	0x000b
        /*00a2*/ 	.short	0x0058
        /*00a4*/ 	.byte	0x00, 0xf0, 0x21, 0x00


	//----- nvinfo : EIATTR_KPARAM_INFO
	.align		4
.L_82:
        /*00a8*/ 	.byte	0x04, 0x17
        /*00aa*/ 	.short	(.L_84 - .L_83)
.L_83:
        /*00ac*/ 	.word	0x00000000
        /*00b0*/ 	.short	0x000a
        /*00b2*/ 	.short	0x0050
        /*00b4*/ 	.byte	0x00, 0xf0, 0x11, 0x00


	//----- nvinfo : EIATTR_KPARAM_INFO
	.align		4
.L_84:
        /*00b8*/ 	.byte	0x04, 0x17
        /*00ba*/ 	.short	(.L_86 - .L_85)
.L_85:
        /*00bc*/ 	.word	0x00000000
        /*00c0*/ 	.short	0x0009
        /*00c2*/ 	.short	0x0048
        /*00c4*/ 	.byte	0x00, 0xf0, 0x21, 0x00


	//----- nvinfo : EIATTR_KPARAM_INFO
	.align		4
.L_86:
        /*00c8*/ 	.byte	0x04, 0x17
        /*00ca*/ 	.short	(.L_88 - .L_87)
.L_87:
        /*00cc*/ 	.word	0x00000000
        /*00d0*/ 	.short	0x0008
        /*00d2*/ 	.short	0x0040
        /*00d4*/ 	.byte	0x00, 0xf0, 0x21, 0x00


	//----- nvinfo : EIATTR_KPARAM_INFO
	.align		4
.L_88:
        /*00d8*/ 	.byte	0x04, 0x17
        /*00da*/ 	.short	(.L_90 - .L_89)
.L_89:
        /*00dc*/ 	.word	0x00000000
        /*00e0*/ 	.short	0x0007
        /*00e2*/ 	.short	0x0038
        /*00e4*/ 	.byte	0x00, 0xf0, 0x21, 0x00


	//----- nvinfo : EIATTR_KPARAM_INFO
	.align		4
.L_90:
        /*00e8*/ 	.byte	0x04, 0x17
        /*00ea*/ 	.short	(.L_92 - .L_91)
.L_91:
        /*00ec*/ 	.word	0x00000000
        /*00f0*/ 	.short	0x0006
        /*00f2*/ 	.short	0x0030
        /*00f4*/ 	.byte	0x00, 0xf0, 0x21, 0x00


	//----- nvinfo : EIATTR_KPARAM_INFO
	.align		4
.L_92:
        /*00f8*/ 	.byte	0x04, 0x17
        /*00fa*/ 	.short	(.L_94 - .L_93)
.L_93:
        /*00fc*/ 	.word	0x00000000
        /*0100*/ 	.short	0x0005
        /*0102*/ 	.short	0x0028
        /*0104*/ 	.byte	0x00, 0xf0, 0x21, 0x00


	//----- nvinfo : EIATTR_KPARAM_INFO
	.align		4
.L_94:
        /*0108*/ 	.byte	0x04, 0x17
        /*010a*/ 	.short	(.L_96 - .L_95)
.L_95:
        /*010c*/ 	.word	0x00000000
        /*0110*/ 	.short	0x0004
        /*0112*/ 	.short	0x0020
        /*0114*/ 	.byte	0x00, 0xf0, 0x21, 0x00


	//----- nvinfo : EIATTR_KPARAM_INFO
	.align		4
.L_96:
        /*0118*/ 	.byte	0x04, 0x17
        /*011a*/ 	.short	(.L_98 - .L_97)
.L_97:
        /*011c*/ 	.word	0x00000000
        /*0120*/ 	.short	0x0003
        /*0122*/ 	.short	0x0018
        /*0124*/ 	.byte	0x00, 0xf5, 0x21, 0x00


	//----- nvinfo : EIATTR_KPARAM_INFO
	.align		4
.L_98:
        /*0128*/ 	.byte	0x04, 0x17
        /*012a*/ 	.short	(.L_100 - .L_99)
.L_99:
        /*012c*/ 	.word	0x00000000
        /*0130*/ 	.short	0x0002
        /*0132*/ 	.short	0x0010
        /*0134*/ 	.byte	0x00, 0xf5, 0x21, 0x00


	//----- nvinfo : EIATTR_KPARAM_INFO
	.align		4
.L_100:
        /*0138*/ 	.byte	0x04, 0x17
        /*013a*/ 	.short	(.L_102 - .L_101)
.L_101:
        /*013c*/ 	.word	0x00000000
        /*0140*/ 	.short	0x0001
        /*0142*/ 	.short	0x0008
        /*0144*/ 	.byte	0x00, 0xf5, 0x21, 0x00


	//----- nvinfo : EIATTR_KPARAM_INFO
	.align		4
.L_102:
        /*0148*/ 	.byte	0x04, 0x17
        /*014a*/ 	.short	(.L_104 - .L_103)
.L_103:
        /*014c*/ 	.word	0x00000000
        /*0150*/ 	.short	0x0000
        /*0152*/ 	.short	0x0000
        /*0154*/ 	.byte	0x00, 0xf5, 0x21, 0x00


	//----- nvinfo : EIATTR_SPARSE_MMA_MASK
	.align		4
.L_104:
        /*0158*/ 	.byte	0x03, 0x50
        /*015a*/ 	.short	0x0000


	//----- nvinfo : EIATTR_MAXREG_COUNT
	.align		4
        /*015c*/ 	.byte	0x03, 0x1b
        /*015e*/ 	.short	0x00ff


	//----- nvinfo : EIATTR_MERCURY_ISA_VERSION
	.align		4
        /*0160*/ 	.byte	0x03, 0x5f
        /*0162*/ 	.short	0x0101


	//----- nvinfo : EIATTR_VRC_CTA_INIT_COUNT
	.align		4
        /*0164*/ 	.byte	0x02, 0x4a
	.zero		1
	.zero		1


	//----- nvinfo : EIATTR_EXIT_INSTR_OFFSETS
	.align		4
        /*0168*/ 	.byte	0x04, 0x1c
        /*016a*/ 	.short	(.L_106 - .L_105)


	//   ....[0]....
.L_105:
        /*016c*/ 	.word	0x00000080


	//   ....[1]....
        /*0170*/ 	.word	0x00004ec0


	//----- nvinfo : EIATTR_CRS_STACK_SIZE
	.align		4
.L_106:
        /*0174*/ 	.byte	0x04, 0x1e
        /*0176*/ 	.short	(.L_108 - .L_107)
.L_107:
        /*0178*/ 	.word	0x00000000


	//----- nvinfo : EIATTR_CBANK_PARAM_SIZE
	.align		4
.L_108:
        /*017c*/ 	.byte	0x03, 0x19
        /*017e*/ 	.short	0x00a8


	//----- nvinfo : EIATTR_PARAM_CBANK
	.align		4
        /*0180*/ 	.byte	0x04, 0x0a
        /*0182*/ 	.short	(.L_110 - .L_109)
	.align		4
.L_109:
        /*0184*/ 	.word	index@(.nv.constant0._Z13time_marchingP7double4S0_P7double3S2_ddddddidPdS3_PiddddP17curandStateXORWOWP6float4)
        /*0188*/ 	.short	0x0380
        /*018a*/ 	.short	0x00a8


	//----- nvinfo : EIATTR_SW_WAR
	.align		4
.L_110:
        /*018c*/ 	.byte	0x04, 0x36
        /*018e*/ 	.short	(.L_112 - .L_111)
.L_111:
        /*0190*/ 	.word	0x00000008
.L_112:


//--------------------- .nv.info._Z29calculate_BodyWallInteractionP7double3S0_P7double4S2_dddi --------------------------
	.section	.nv.info._Z29calculate_BodyWallInteractionP7double3S0_P7double4S2_dddi,"",@"SHT_CUDA_INFO"
	.sectionflags	@""
	.align	4


	//----- nvinfo : EIATTR_CUDA_API_VERSION
	.align		4
        /*0000*/ 	.byte	0x04, 0x37
        /*0002*/ 	.short	(.L_114 - .L_113)
.L_113:
        /*0004*/ 	.word	0x00000082


	//----- nvinfo : EIATTR_KPARAM_INFO
	.align		4
.L_114:
        /*0008*/ 	.byte	0x04, 0x17
        /*000a*/ 	.short	(.L_116 - .L_115)
.L_115:
        /*000c*/ 	.word	0x00000000
        /*0010*/ 	.short	0x0007
        /*0012*/ 	.short	0x0038
        /*0014*/ 	.byte	0x00, 0xf0, 0x11, 0x00


	//----- nvinfo : EIATTR_KPARAM_INFO
	.align		4
.L_116:
        /*0018*/ 	.byte	0x04, 0x17
        /*001a*/ 	.short	(.L_118 - .L_117)
.L_117:
        /*001c*/ 	.word	0x00000000
        /*0020*/ 	.short	0x0006
        /*0022*/ 	.short	0x0030
        /*0024*/ 	.byte	0x00, 0xf0, 0x21, 0x00


	//----- nvinfo : EIATTR_KPARAM_INFO
	.align		4
.L_118:
        /*0028*/ 	.byte	0x04, 0x17
        /*002a*/ 	.short	(.L_120 - .L_119)
.L_119:
        /*002c*/ 	.word	0x00000000
        /*0030*/ 	.short	0x0005
        /*0032*/ 	.short	0x0028
        /*0034*/ 	.byte	0x00, 0xf0, 0x21, 0x00


	//----- nvinfo : EIATTR_KPARAM_INFO
	.align		4
.L_120:
        /*0038*/ 	.byte	0x04, 0x17
        /*003a*/ 	.short	(.L_122 - .L_121)
.L_121:
        /*003c*/ 	.word	0x00000000
        /*0040*/ 	.short	0x0004
        /*0042*/ 	.short	0x0020
        /*0044*/ 	.byte	0x00, 0xf0, 0x21, 0x00


	//----- nvinfo : EIATTR_KPARAM_INFO
	.align		4
.L_122:
        /*0048*/ 	.byte	0x04, 0x17
        /*004a*/ 	.short	(.L_124 - .L_123)
.L_123:
        /*004c*/ 	.word	0x00000000
        /*0050*/ 	.short	0x0003
        /*0052*/ 	.short	0x0018
        /*0054*/ 	.byte	0x00, 0xf5, 0x21, 0x00


	//----- nvinfo : EIATTR_KPARAM_INFO
	.align		4
.L_124:
        /*0058*/ 	.byte	0x04, 0x17
        /*005a*/ 	.short	(.L_126 - .L_125)
.L_125:
        /*005c*/ 	.word	0x00000000
        /*0060*/ 	.short	0x0002
        /*0062*/ 	.short	0x0010
        /*0064*/ 	.byte	0x00, 0xf5, 0x21, 0x00


	//----- nvinfo : EIATTR_KPARAM_INFO
	.align		4
.L_126:
        /*0068*/ 	.byte	0x04, 0x17
        /*006a*/ 	.short	(.L_128 - .L_127)
.L_127:
        /*006c*/ 	.word	0x00000000
        /*0070*/ 	.short	0x0001
        /*0072*/ 	.short	0x0008
        /*0074*/ 	.byte	0x00, 0xf5, 0x21, 0x00


	//----- nvinfo : EIATTR_KPARAM_INFO
	.align		4
.L_128:
        /*0078*/ 	.byte	0x04, 0x17
        /*007a*/ 	.short	(.L_130 - .L_129)
.L_129:
        /*007c*/ 	.word	0x00000000
        /*0080*/ 	.short	0x0000
        /*0082*/ 	.short	0x0000
        /*0084*/ 	.byte	0x00, 0xf5, 0x21, 0x00


	//----- nvinfo : EIATTR_SPARSE_MMA_MASK
	.align		4
.L_130:
        /*0088*/ 	.byte	0x03, 0x50
        /*008a*/ 	.short	0x0000


	//----- nvinfo : EIATTR_MAXREG_COUNT
	.align		4
        /*008c*/ 	.byte	0x03, 0x1b
        /*008e*/ 	.short	0x00ff


	//----- nvinfo : EIATTR_MERCURY_ISA_VERSION
	.align		4
        /*0090*/ 	.byte	0x03, 0x5f
        /*0092*/ 	.short	0x0101


	//----- nvinfo : EIATTR_VRC_CTA_INIT_COUNT
	.align		4
        /*0094*/ 	.byte	0x02, 0x4a
	.zero		1
	.zero		1


	//----- nvinfo : EIATTR_EXIT_INSTR_OFFSETS
	.align		4
        /*0098*/ 	.byte	0x04, 0x1c
        /*009a*/ 	.short	(.L_132 - .L_131)


	//   ....[0]....
.L_131:
        /*009c*/ 	.word	0x00000080


	//   ....[1]....
        /*00a0*/ 	.word	0x000274b0


	//----- nvinfo : EIATTR_CRS_STACK_SIZE
	.align		4
.L_132:
        /*00a4*/ 	.byte	0x04, 0x1e
        /*00a6*/ 	.short	(.L_134 - .L_133)
.L_133:
        /*00a8*/ 	.word	0x00000000


	//----- nvinfo : EIATTR_CBANK_PARAM_SIZE
	.align		4
.L_134:
        /*00ac*/ 	.byte	0x03, 0x19
        /*00ae*/ 	.short	0x003c


	//----- nvinfo : EIATTR_PARAM_CBANK
	.align		4
        /*00b0*/ 	.byte	0x04, 0x0a
        /*00b2*/ 	.short	(.L_136 - .L_135)
	.align		4
.L_135:
        /*00b4*/ 	.word	index@(.nv.constant0._Z29calculate_BodyWallInteractionP7double3S0_P7double4S2_dddi)
        /*00b8*/ 	.short	0x0380
        /*00ba*/ 	.short	0x003c


	//----- nvinfo : EIATTR_SW_WAR
	.align		4
.L_136:
        /*00bc*/ 	.byte	0x04, 0x36
        /*00be*/ 	.short	(.L_138 - .L_137)
.L_137:
        /*00c0*/ 	.word	0x00000008
.L_138:


//--------------------- .nv.info._Z29generate_random_numbers_noiseP24curandStatePhilox4_32_10P6float4 --------------------------
	.section	.nv.info._Z29generate_random_numbers_noiseP24curandStatePhilox4_32_10P6float4,"",@"SHT_CUDA_INFO"
	.sectionflags	@""
	.align	4


	//----- nvinfo : EIATTR_CUDA_API_VERSION
	.align		4
        /*0000*/ 	.byte	0x04, 0x37
        /*0002*/ 	.short	(.L_140 - .L_139)
.L_139:
        /*0004*/ 	.word	0x00000082


	//----- nvinfo : EIATTR_KPARAM_INFO
	.align		4
.L_140:
        /*0008*/ 	.byte	0x04, 0x17
        /*000a*/ 	.short	(.L_142 - .L_141)
.L_141:
        /*000c*/ 	.word	0x00000000
        /*0010*/ 	.short	0x0001
        /*0012*/ 	.short	0x0008
        /*0014*/ 	.byte	0x00, 0xf5, 0x21, 0x00


	//----- nvinfo : EIATTR_KPARAM_INFO
	.align		4
.L_142:
        /*0018*/ 	.byte	0x04, 0x17
        /*001a*/ 	.short	(.L_144 - .L_143)
.L_143:
        /*001c*/ 	.word	0x00000000
        /*0020*/ 	.short	0x0000
        /*0022*/ 	.short	0x0000
        /*0024*/ 	.byte	0x00, 0xf5, 0x21, 0x00


	//----- nvinfo : EIATTR_SPARSE_MMA_MASK
	.align		4
.L_144:
        /*0028*/ 	.byte	0x03, 0x50
        /*002a*/ 	.short	0x0000


	//----- nvinfo : EIATTR_MAXREG_COUNT
	.align		4
        /*002c*/ 	.byte	0x03, 0x1b
        /*002e*/ 	.short	0x00ff


	//----- nvinfo : EIATTR_MERCURY_ISA_VERSION
	.align		4
        /*0030*/ 	.byte	0x03, 0x5f
        /*0032*/ 	.short	0x0101


	//----- nvinfo : EIATTR_VRC_CTA_INIT_COUNT
	.align		4
        /*0034*/ 	.byte	0x02, 0x4a
	.zero		1
	.zero		1


	//----- nvinfo : EIATTR_EXIT_INSTR_OFFSETS
	.align		4
        /*0038*/ 	.byte	0x04, 0x1c
        /*003a*/ 	.short	(.L_146 - .L_145)


	//   ....[0]....
.L_145:
        /*003c*/ 	.word	0x00000e00


	//----- nvinfo : EIATTR_CRS_STACK_SIZE
	.align		4
.L_146:
        /*0040*/ 	.byte	0x04, 0x1e
        /*0042*/ 	.short	(.L_148 - .L_147)
.L_147:
        /*0044*/ 	.word	0x00000000


	//----- nvinfo : EIATTR_CBANK_PARAM_SIZE
	.align		4
.L_148:
        /*0048*/ 	.byte	0x03, 0x19
        /*004a*/ 	.short	0x0010


	//----- nvinfo : EIATTR_PARAM_CBANK
	.align		4
        /*004c*/ 	.byte	0x04, 0x0a
        /*004e*/ 	.short	(.L_150 - .L_149)
	.align		4
.L_149:
        /*0050*/ 	.word	index@(.nv.constant0._Z29generate_random_numbers_noiseP24curandStatePhilox4_32_10P6float4)
        /*0054*/ 	.short	0x0380
        /*0056*/ 	.short	0x0010


	//----- nvinfo : EIATTR_SW_WAR
	.align		4
.L_150:
        /*0058*/ 	.byte	0x04, 0x36
        /*005a*/ 	.short	(.L_152 - .L_151)
.L_151:
        /*005c*/ 	.word	0x00000008
.L_152:


//--------------------- .nv.info._Z4initjP24curandStatePhilox4_32_10 --------------------------
	.section	.nv.info._Z4initjP24curandStatePhilox4_32_10,"",@"SHT_CUDA_INFO"
	.sectionflags	@""
	.align	4


	//----- nvinfo : EIATTR_CUDA_API_VERSION
	.align		4
        /*0000*/ 	.byte	0x04, 0x37
        /*0002*/ 	.short	(.L_154 - .L_153)
.L_153:
        /*0004*/ 	.word	0x00000082


	//----- nvinfo : EIATTR_KPARAM_INFO
	.align		4
.L_154:
        /*0008*/ 	.byte	0x04, 0x17
        /*000a*/ 	.short	(.L_156 - .L_155)
.L_155:
        /*000c*/ 	.word	0x00000000
        /*0010*/ 	.short	0x0001
        /*0012*/ 	.short	0x0008
        /*0014*/ 	.byte	0x00, 0xf5, 0x21, 0x00


	//----- nvinfo : EIATTR_KPARAM_INFO
	.align		4
.L_156:
        /*0018*/ 	.byte	0x04, 0x17
        /*001a*/ 	.short	(.L_158 - .L_157)
.L_157:
        /*001c*/ 	.word	0x00000000
        /*0020*/ 	.short	0x0000
        /*0022*/ 	.short	0x0000
        /*0024*/ 	.byte	0x00, 0xf0, 0x11, 0x00


	//----- nvinfo : EIATTR_SPARSE_MMA_MASK
	.align		4
.L_158:
        /*0028*/ 	.byte	0x03, 0x50
        /*002a*/ 	.short	0x0000


	//----- nvinfo : EIATTR_MAXREG_COUNT
	.align		4
        /*002c*/ 	.byte	0x03, 0x1b
        /*002e*/ 	.short	0x00ff


	//----- nvinfo : EIATTR_MERCURY_ISA_VERSION
	.align		4
        /*0030*/ 	.byte	0x03, 0x5f
        /*0032*/ 	.short	0x0101


	//----- nvinfo : EIATTR_VRC_CTA_INIT_COUNT
	.align		4
        /*0034*/ 	.byte	0x02, 0x4a
	.zero		1
	.zero		1


	//----- nvinfo : EIATTR_EXIT_INSTR_OFFSETS
	.align		4
        /*0038*/ 	.byte	0x04, 0x1c
        /*003a*/ 	.short	(.L_160 - .L_159)


	//   ....[0]....
.L_159:
        /*003c*/ 	.word	0x00000420


	//----- nvinfo : EIATTR_CBANK_PARAM_SIZE
	.align		4
.L_160:
        /*0040*/ 	.byte	0x03, 0x19
        /*0042*/ 	.short	0x0010


	//----- nvinfo : EIATTR_PARAM_CBANK
	.align		4
        /*0044*/ 	.byte	0x04, 0x0a
        /*0046*/ 	.short	(.L_162 - .L_161)
	.align		4
.L_161:
        /*0048*/ 	.word	index@(.nv.constant0._Z4initjP24curandStatePhilox4_32_10)
        /*004c*/ 	.short	0x0380
        /*004e*/ 	.short	0x0010


	//----- nvinfo : EIATTR_SW_WAR
	.align		4
.L_162:
        /*0050*/ 	.byte	0x04, 0x36
        /*0052*/ 	.short	(.L_164 - .L_163)
.L_163:
        /*0054*/ 	.word	0x00000008
.L_164:


//--------------------- .nv.info._Z4initjP17curandStateXORWOW --------------------------
	.section	.nv.info._Z4initjP17curandStateXORWOW,"",@"SHT_CUDA_INFO"
	.sectionflags	@""
	.align	4


	//----- nvinfo : EIATTR_CUDA_API_VERSION
	.align		4
        /*0000*/ 	.byte	0x04, 0x37
        /*0002*/ 	.short	(.L_166 - .L_165)
.L_165:
        /*0004*/ 	.word	0x00000082


	//----- nvinfo : EIATTR_KPARAM_INFO
	.align		4
.L_166:
        /*0008*/ 	.byte	0x04, 0x17
        /*000a*/ 	.short	(.L_168 - .L_167)
.L_167:
        /*000c*/ 	.word	0x00000000
        /*0010*/ 	.short	0x0001
        /*0012*/ 	.short	0x0008
        /*0014*/ 	.byte	0x00, 0xf5, 0x21, 0x00


	//----- nvinfo : EIATTR_KPARAM_INFO
	.align		4
.L_168:
        /*0018*/ 	.byte	0x04, 0x17
        /*001a*/ 	.short	(.L_170 - .L_169)
.L_169:
        /*001c*/ 	.word	0x00000000
        /*0020*/ 	.short	0x0000
        /*0022*/ 	.short	0x0000
        /*0024*/ 	.byte	0x00, 0xf0, 0x11, 0x00


	//----- nvinfo : EIATTR_SPARSE_MMA_MASK
	.align		4
.L_170:
        /*0028*/ 	.byte	0x03, 0x50
        /*002a*/ 	.short	0x0000


	//----- nvinfo : EIATTR_MAXREG_COUNT
	.align		4
        /*002c*/ 	.byte	0x03, 0x1b
        /*002e*/ 	.short	0x00ff


	//----- nvinfo : EIATTR_MERCURY_ISA_VERSION
	.align		4
        /*0030*/ 	.byte	0x03, 0x5f
        /*0032*/ 	.short	0x0101


	//----- nvinfo : EIATTR_VRC_CTA_INIT_COUNT
	.align		4
        /*0034*/ 	.byte	0x02, 0x4a
	.zero		1
	.zero		1


	//----- nvinfo : EIATTR_EXIT_INSTR_OFFSETS
	.align		4
        /*0038*/ 	.byte	0x04, 0x1c
        /*003a*/ 	.short	(.L_172 - .L_171)


	//   ....[0]....
.L_171:
        /*003c*/ 	.word	0x00000f50


	//----- nvinfo : EIATTR_CRS_STACK_SIZE
	.align		4
.L_172:
        /*0040*/ 	.byte	0x04, 0x1e
        /*0042*/ 	.short	(.L_174 - .L_173)
.L_173:
        /*0044*/ 	.word	0x00000000


	//----- nvinfo : EIATTR_CBANK_PARAM_SIZE
	.align		4
.L_174:
        /*0048*/ 	.byte	0x03, 0x19
        /*004a*/ 	.short	0x0010


	//----- nvinfo : EIATTR_PARAM_CBANK
	.align		4
        /*004c*/ 	.byte	0x04, 0x0a
        /*004e*/ 	.short	(.L_176 - .L_175)
	.align		4
.L_175:
        /*0050*/ 	.word	index@(.nv.constant0._Z4initjP17curandStateXORWOW)
        /*0054*/ 	.short	0x0380
        /*0056*/ 	.short	0x0010


	//----- nvinfo : EIATTR_SW_WAR
	.align		4
.L_176:
        /*0058*/ 	.byte	0x04, 0x36
        /*005a*/ 	.short	(.L_178 - .L_177)
.L_177:
        /*005c*/ 	.word	0x00000008
.L_178:


//--------------------- .nv.callgraph             --------------------------
	.section	.nv.callgraph,"",@"SHT_CUDA_CALLGRAPH"
	.align	4
	.sectionentsize	8
	.align		4
        /*0000*/ 	.word	0x00000000
	.align		4
        /*0004*/ 	.word	0xffffffff
	.align		4
        /*0008*/ 	.word	0x00000000
	.align		4
        /*000c*/ 	.word	0xfffffffe
	.align		4
        /*0010*/ 	.word	0x00000000
	.align		4
        /*0014*/ 	.word	0xfffffffd
	.align		4
        /*0018*/ 	.word	0x00000000
	.align		4
        /*001c*/ 	.word	0xfffffffc


//--------------------- .nv.constant4             --------------------------
	.section	.nv.constant4,"a",@progbits
	.align	8
	.align		8
.nv.constant4:
        /*0000*/ 	.dword	precalc_xorwow_matrix
	.align		8
        /*0008*/ 	.dword	precalc_xorwow_offset_matrix
	.align		8
        /*0010*/ 	.dword	mrg32k3aM1
	.align		8
        /*0018*/ 	.dword	mrg32k3aM2
	.align		8
        /*0020*/ 	.dword	mrg32k3aM1SubSeq
	.align		8
        /*0028*/ 	.dword	mrg32k3aM2SubSeq
	.align		8
        /*0030*/ 	.dword	mrg32k3aM1Seq
	.align		8
        /*0038*/ 	.dword	mrg32k3aM2Seq
	.align		8
        /*0040*/ 	.dword	__cudart_i2opi_d
	.align		8
        /*0048*/ 	.dword	__cudart_sin_cos_coeffs


//--------------------- .nv.constant3             --------------------------
	.section	.nv.constant3,"a",@progbits
	.align	8
.nv.constant3:
	.type		__cr_lgamma_table,@object
	.size		__cr_lgamma_table,(.L_8 - __cr_lgamma_table)
__cr_lgamma_table:
        /*0000*/ 	.byte	0x00, 0x00, 0x00, 0x00, 0x00, 0x00, 0x00, 0x00, 0x00, 0x00, 0x00, 0x00, 0x00, 0x00, 0x00, 0x00
        /*0010*/ 	.byte	0xef, 0x39, 0xfa, 0xfe, 0x42, 0x2e, 0xe6, 0x3f, 0x02, 0x20, 0x2a, 0xfa, 0x0b, 0xab, 0xfc, 0x3f
        /*0020*/ 	.byte	0xf9, 0x2c, 0x92, 0x7c, 0xa7, 0x6c, 0x09, 0x40, 0xc9, 0x79, 0x44, 0x3c, 0x64, 0x26, 0x13, 0x40
        /*0030*/ 	.byte	0xca, 0x01, 0xcf, 0x3a, 0x27, 0x51, 0x1a, 0x40, 0x30, 0xcc, 0x2d, 0xf3, 0xe1, 0x0c, 0x21, 0x40
        /*0040*/ 	.byte	0x0d, 0xb7, 0xfc, 0x82, 0x8e, 0x35, 0x25, 0x40
.L_8:


//--------------------- .text._Z13time_marchingP7double4S0_P7double3S2_ddddddidPdS3_PiddddP17curandStateXORWOWP6float4 --------------------------
	.section	.text._Z13time_marchingP7double4S0_P7double3S2_ddddddidPdS3_PiddddP17curandStateXORWOWP6float4,"ax",@progbits
	.align	128
        .global         _Z13time_marchingP7double4S0_P7double3S2_ddddddidPdS3_PiddddP17curandStateXORWOWP6float4
        .type           _Z13time_marchingP7double4S0_P7double3S2_ddddddidPdS3_PiddddP17curandStateXORWOWP6float4,@function
        .size           _Z13time_marchingP7double4S0_P7double3S2_ddddddidPdS3_PiddddP17curandStateXORWOWP6float4,(.L_x_673 - _Z13time_marchingP7double4S0_P7double3S2_ddddddidPdS3_PiddddP17curandStateXORWOWP6float4)
        .other          _Z13time_marchingP7double4S0_P7double3S2_ddddddidPdS3_PiddddP17curandStateXORWOWP6float4,@"STO_CUDA_ENTRY STV_DEFAULT"
_Z13time_marchingP7double4S0_P7double3S2_ddddddidPdS3_PiddddP17curandStateXORWOWP6float4:
.text._Z13time_marchingP7double4S0_P7double3S2_ddddddidPdS3_PiddddP17curandStateXORWOWP6float4:
[----:B------:R-:W0:Y:S01]  /*0000*/  LDC R1, c[0x0][0x37c] ;  /* 0x0000df00ff017b82 */ /* 0x000e220000000800 */
[----:B------:R-:W1:Y:S07]  /*0010*/  S2R R0, SR_TID.X ;  /* 0x0000000000007919 */ /* 0x000e6e0000002100 */
[----:B------:R-:W1:Y:S01]  /*0020*/  S2UR UR4, SR_CTAID.X ;  /* 0x00000000000479c3 */ /* 0x000e620000002500 */
[----:B------:R-:W2:Y:S01]  /*0030*/  LDCU UR5, c[0x0][0x3d0] ;  /* 0x00007a00ff0577ac */ /* 0x000ea20008000800 */
[----:B0-----:R-:W-:-:S06]  /*0040*/  VIADD R1, R1, 0xffffffd8 ;  /* 0xffffffd801017836 */ /* 0x001fcc0000000000 */
[----:B------:R-:W1:Y:S02]  /*0050*/  LDC R5, c[0x0][0x360] ;  /* 0x0000d800ff057b82 */ /* 0x000e640000000800 */
[----:B-1----:R-:W-:-:S05]  /*0060*/  IMAD R5, R5, UR4, R0 ;  /* 0x0000000405057c24 */ /* 0x002fca000f8e0200 */
[----:B--2---:R-:W-:-:S13]  /*0070*/  ISETP.GE.AND P0, PT, R5, UR5, PT ;  /* 0x0000000505007c0c */ /* 0x004fda000bf06270 */
[----:B------:R-:W-:Y:S05]  /*0080*/  @P0 EXIT ;  /* 0x000000000000094d */ /* 0x000fea0003800000 */
[----:B------:R-:W0:Y:S01]  /*0090*/  LDC.64 R10, c[0x0][0x3f0] ;  /* 0x0000fc00ff0a7b82 */ /* 0x000e220000000a00 */
[----:B------:R-:W1:Y:S01]  /*00a0*/  LDCU.64 UR6, c[0x0][0x358] ;  /* 0x00006b00ff0677ac */ /* 0x000e620008000a00 */
[----:B------:R-:W2:Y:S06]  /*00b0*/  LDCU.64 UR8, c[0x0][0x410] ;  /* 0x00008200ff0877ac */ /* 0x000eac0008000a00 */
[----:B------:R-:W3:Y:S08]  /*00c0*/  LDC.64 R16, c[0x0][0x380] ;  /* 0x0000e000ff107b82 */ /* 0x000ef00000000a00 */
[----:B------:R-:W4:Y:S01]  /*00d0*/  LDC.64 R14, c[0x0][0x388] ;  /* 0x0000e200ff0e7b82 */ /* 0x000f220000000a00 */
[----:B0-----:R-:W-:-:S05]  /*00e0*/  IMAD.WIDE R10, R5, 0x4, R10 ;  /* 0x00000004050a7825 */ /* 0x001fca00078e020a */
[----:B-1----:R-:W2:Y:S01]  /*00f0*/  LDG.E R0, desc[UR6][R10.64] ;  /* 0x000000060a007981 */ /* 0x002ea2000c1e1900 */
[----:B---3--:R-:W-:-:S05]  /*0100*/  IMAD.WIDE R16, R5, 0x20, R16 ;  /* 0x0000002005107825 */ /* 0x008fca00078e0210 */
[----:B------:R0:W5:Y:S01]  /*0110*/  LDG.E.128 R44, desc[UR6][R16.64] ;  /* 0x00000006102c7981 */ /* 0x000162000c1e1d00 */
[----:B----4-:R-:W-:-:S03]  /*0120*/  IMAD.WIDE R14, R5, 0x20, R14 ;  /* 0x00000020050e7825 */ /* 0x010fc600078e020e */
[----:B------:R0:W5:Y:S04]  /*0130*/  LDG.E.128 R40, desc[UR6][R16.64+0x10] ;  /* 0x0000100610287981 */ /* 0x000168000c1e1d00 */
[----:B------:R0:W5:Y:S04]  /*0140*/  LDG.E.128 R36, desc[UR6][R14.64] ;  /* 0x000000060e247981 */ /* 0x000168000c1e1d00 */
[----:B------:R0:W5:Y:S01]  /*0150*/  LDG.E.128 R32, desc[UR6][R14.64+0x10] ;  /* 0x000010060e207981 */ /* 0x000162000c1e1d00 */
[----:B------:R-:W-:Y:S01]  /*0160*/  BSSY.RECONVERGENT B0, `(.L_x_0) ;  /* 0x0000464000007945 */ /* 0x000fe20003800200 */
[----:B--2---:R-:W-:-:S02]  /*0170*/  ISETP.NE.AND P0, PT, R0, 0x1, PT ;  /* 0x000000010000780c */ /* 0x004fc40003f05270 */
[----:B------:R-:W-:-:S11]  /*0180*/  SHF.R.S32.HI R0, RZ, 0x1f, R5 ;  /* 0x0000001fff007819 */ /* 0x000fd60000011405 */
[----:B0-----:R-:W-:Y:S05]  /*0190*/  @P0 BRA `(.L_x_1) ;  /* 0x0000001400c80947 */ /* 0x001fea0003800000 */
[----:B------:R-:W0:Y:S01]  /*01a0*/  LDC.64 R20, c[0x0][0x3e8] ;  /* 0x0000fa00ff147b82 */ /* 0x000e220000000a00 */
[----:B------:R-:W1:Y:S01]  /*01b0*/  LDCU.64 UR4, c[0x0][0x3c8] ;  /* 0x00007900ff0477ac */ /* 0x000e620008000a00 */
[----:B------:R-:W2:Y:S01]  /*01c0*/  LDCU.64 UR10, c[0x0][0x400] ;  /* 0x00008000ff0a77ac */ /* 0x000ea20008000a00 */
[----:B0-----:R-:W-:-:S05]  /*01d0*/  IMAD.WIDE R20, R5, 0x8, R20 ;  /* 0x0000000805147825 */ /* 0x001fca00078e0214 */
[----:B------:R-:W1:Y:S02]  /*01e0*/  LDG.E.64 R2, desc[UR6][R20.64] ;  /* 0x0000000614027981 */ /* 0x000e64000c1e1b00 */
[----:B-1----:R-:W-:-:S07]  /*01f0*/  DADD R2, R2, UR4 ;  /* 0x0000000402027e29 */ /* 0x002fce0008000000 */
[----:B------:R0:W-:Y:S01]  /*0200*/  STG.E.64 desc[UR6][R20.64], R2 ;  /* 0x0000000214007986 */ /* 0x0001e2000c101b06 */
[----:B--2---:R-:W-:-:S14]  /*0210*/  DSETP.GEU.AND P0, PT, R2, UR10, PT ;  /* 0x0000000a02007e2a */ /* 0x004fdc000bf0e000 */
[----:B0-----:R-:W-:Y:S05]  /*0220*/  @!P0 BRA `(.L_x_2) ;  /* 0x00000044005c8947 */ /* 0x001fea0003800000 */
[----:B------:R-:W0:Y:S01]  /*0230*/  LDC.64 R2, c[0x0][0x418] ;  /* 0x00010600ff027b82 */ /* 0x000e220000000a00 */
[----:B------:R1:W-:Y:S04]  /*0240*/  STG.E desc[UR6][R10.64], RZ ;  /* 0x000000ff0a007986 */ /* 0x0003e8000c101906 */
[----:B------:R1:W-:Y:S01]  /*0250*/  STG.E.64 desc[UR6][R20.64], RZ ;  /* 0x000000ff14007986 */ /* 0x0003e2000c101b06 */
[----:B0-----:R-:W-:-:S05]  /*0260*/  IMAD.WIDE R2, R5, 0x30, R2 ;  /* 0x0000003005027825 */ /* 0x001fca00078e0202 */
[----:B------:R-:W2:Y:S04]  /*0270*/  LDG.E.64 R8, desc[UR6][R2.64+0x18] ;  /* 0x0000180602087981 */ /* 0x000ea8000c1e1b00 */
[----:B------:R1:W5:Y:S04]  /*0280*/  LDG.E.64 R4, desc[UR6][R2.64+0x28] ;  /* 0x0000280602047981 */ /* 0x000368000c1e1b00 */
[----:B------:R1:W5:Y:S04]  /*0290*/  LDG.E.64 R12, desc[UR6][R2.64] ;  /* 0x00000006020c7981 */ /* 0x000368000c1e1b00 */
[----:B------:R1:W5:Y:S04]  /*02a0*/  LDG.E.64 R6, desc[UR6][R2.64+0x8] ;  /* 0x0000080602067981 */ /* 0x000368000c1e1b00 */
[----:B------:R1:W5:Y:S01]  /*02b0*/  LDG.E.64 R18, desc[UR6][R2.64+0x10] ;  /* 0x0000100602127981 */ /* 0x000362000c1e1b00 */
[----:B------:R-:W-:Y:S01]  /*02c0*/  BSSY.RECONVERGENT B1, `(.L_x_3) ;  /* 0x0000051000017945 */ /* 0x000fe20003800200 */
[----:B--2---:R-:W-:-:S13]  /*02d0*/  ISETP.NE.AND P0, PT, R8, 0x1, PT ;  /* 0x000000010800780c */ /* 0x004fda0003f05270 */
[----:B-1----:R-:W-:Y:S05]  /*02e0*/  @!P0 BRA `(.L_x_4) ;  /* 0x0000000400248947 */ /* 0x002fea0003800000 */
[----:B-----5:R-:W-:Y:S01]  /*02f0*/  SHF.R.U32.HI R0, RZ, 0x2, R13 ;  /* 0x00000002ff007819 */ /* 0x020fe2000001160d */
[----:B------:R-:W-:Y:S01]  /*0300*/  IMAD.SHL.U32 R8, R19, 0x10, RZ ;  /* 0x0000001013087824 */ /* 0x000fe200078e00ff */
[----:B------:R-:W-:Y:S01]  /*0310*/  BSSY.RECONVERGENT B2, `(.L_x_5) ;  /* 0x000003c000027945 */ /* 0x000fe20003800200 */
[----:B------:R-:W-:Y:S01]  /*0320*/  IMAD.MOV.U32 R21, RZ, RZ, 0x3e055027 ;  /* 0x3e055027ff157424 */ /* 0x000fe200078e00ff */
[----:B------:R-:W-:Y:S01]  /*0330*/  LOP3.LUT R0, R0, R13, RZ, 0x3c, !PT ;  /* 0x0000000d00007212 */ /* 0x000fe200078e3cff */
[----:B------:R-:W-:Y:S02]  /*0340*/  IMAD.MOV.U32 R13, RZ, RZ, 0x2f800000 ;  /* 0x2f800000ff0d7424 */ /* 0x000fe400078e00ff */
[----:B------:R-:W-:Y:S02]  /*0350*/  IMAD.MOV.U32 R23, RZ, RZ, 0x7f800000 ;  /* 0x7f800000ff177424 */ /* 0x000fe400078e00ff */
[----:B------:R-:W-:-:S05]  /*0360*/  IMAD.SHL.U32 R10, R0, 0x2, RZ ;  /* 0x00000002000a7824 */ /* 0x000fca00078e00ff */
[----:B------:R-:W-:-:S04]  /*0370*/  LOP3.LUT R11, R19, R8, R10, 0x96, !PT ;  /* 0x00000008130b7212 */ /* 0x000fc800078e960a */
[----:B------:R-:W-:-:S04]  /*0380*/  LOP3.LUT R11, R11, R0, RZ, 0x3c, !PT ;  /* 0x000000000b0b7212 */ /* 0x000fc800078e3cff */
[C---:B------:R-:W-:Y:S01]  /*0390*/  IADD3 R0, PT, PT, R12.reuse, 0x587c5, R11 ;  /* 0x000587c50c007810 */ /* 0x040fe20007ffe00b */
[----:B------:R-:W-:-:S03]  /*03a0*/  VIADD R12, R12, 0xb0f8a ;  /* 0x000b0f8a0c0c7836 */ /* 0x000fc60000000000 */
[----:B------:R-:W-:-:S05]  /*03b0*/  I2FP.F32.U32 R0, R0 ;  /* 0x0000000000007245 */ /* 0x000fca0000201000 */
[----:B------:R-:W-:-:S05]  /*03c0*/  FFMA R8, R0, R13, 1.1641532182693481445e-10 ;  /* 0x2f00000000087423 */ /* 0x000fca000000000d */
[----:B------:R-:W-:-:S13]  /*03d0*/  FSETP.GEU.AND P0, PT, R8, 1.175494350822287508e-38, PT ;  /* 0x008000000800780b */ /* 0x000fda0003f0e000 */
[----:B------:R-:W-:-:S05]  /*03e0*/  @!P0 FMUL R8, R8, 8388608 ;  /* 0x4b00000008088820 */ /* 0x000fca0000400000 */
[----:B------:R-:W-:-:S04]  /*03f0*/  IADD3 R0, PT, PT, R8, -0x3f2aaaab, RZ ;  /* 0xc0d5555508007810 */ /* 0x000fc80007ffe0ff */
[----:B------:R-:W-:-:S05]  /*0400*/  LOP3.LUT R13, R0, 0xff800000, RZ, 0xc0, !PT ;  /* 0xff800000000d7812 */ /* 0x000fca00078ec0ff */
[----:B------:R-:W-:Y:S01]  /*0410*/  IMAD.IADD R0, R8, 0x1, -R13 ;  /* 0x0000000108007824 */ /* 0x000fe200078e0a0d */
[----:B------:R-:W-:-:S03]  /*0420*/  I2FP.F32.S32 R13, R13 ;  /* 0x0000000d000d7245 */ /* 0x000fc60000201400 */
[----:B------:R-:W-:Y:S01]  /*0430*/  FADD R10, R0, -1 ;  /* 0xbf800000000a7421 */ /* 0x000fe20000000000 */
[----:B------:R-:W-:Y:S02]  /*0440*/  FSEL R0, RZ, -23, P0 ;  /* 0xc1b80000ff007808 */ /* 0x000fe40000000000 */
[----:B------:R-:W-:Y:S01]  /*0450*/  ISETP.GT.U32.AND P0, PT, R8, 0x7f7fffff, PT ;  /* 0x7f7fffff0800780c */ /* 0x000fe20003f04070 */
[C---:B------:R-:W-:Y:S02]  /*0460*/  FFMA R21, R10.reuse, -R21, 0.14084610342979431152 ;  /* 0x3e1039f60a157423 */ /* 0x040fe40000000815 */
[----:B------:R-:W-:Y:S01]  /*0470*/  FFMA R0, R13, 1.1920928955078125e-07, R0 ;  /* 0x340000000d007823 */ /* 0x000fe20000000000 */
[----:B------:R-:W-:Y:S01]  /*0480*/  SHF.R.U32.HI R13, RZ, 0x2, R6 ;  /* 0x00000002ff0d7819 */ /* 0x000fe20000011606 */
[----:B------:R-:W-:-:S03]  /*0490*/  FFMA R21, R10, R21, -0.12148627638816833496 ;  /* 0xbdf8cdcc0a157423 */ /* 0x000fc60000000015 */
[----:B------:R-:W-:Y:S01]  /*04a0*/  LOP3.LUT R13, R13, R6, RZ, 0x3c, !PT ;  /* 0x000000060d0d7212 */ /* 0x000fe200078e3cff */
[----:B------:R-:W-:-:S04]  /*04b0*/  FFMA R21, R10, R21, 0.13980610668659210205 ;  /* 0x3e0f29550a157423 */ /* 0x000fc80000000015 */
[----:B------:R-:W-:Y:S01]  /*04c0*/  FFMA R21, R10, R21, -0.16684235632419586182 ;  /* 0xbe2ad8b90a157423 */ /* 0x000fe20000000015 */
[----:B------:R-:W-:-:S03]  /*04d0*/  IMAD.SHL.U32 R6, R13, 0x2, RZ ;  /* 0x000000020d067824 */ /* 0x000fc600078e00ff */
[----:B------:R-:W-:-:S04]  /*04e0*/  FFMA R21, R10, R21, 0.20012299716472625732 ;  /* 0x3e4ced0b0a157423 */ /* 0x000fc80000000015 */
[----:B------:R-:W-:-:S04]  /*04f0*/  FFMA R21, R10, R21, -0.24999669194221496582 ;  /* 0xbe7fff220a157423 */ /* 0x000fc80000000015 */
[----:B------:R-:W-:-:S04]  /*0500*/  FFMA R21, R10, R21, 0.33333182334899902344 ;  /* 0x3eaaaa780a157423 */ /* 0x000fc80000000015 */
[----:B------:R-:W-:-:S04]  /*0510*/  FFMA R21, R10, R21, -0.5 ;  /* 0xbf0000000a157423 */ /* 0x000fc80000000015 */
[----:B------:R-:W-:-:S04]  /*0520*/  FMUL R21, R10, R21 ;  /* 0x000000150a157220 */ /* 0x000fc80000400000 */
[----:B------:R-:W-:-:S04]  /*0530*/  FFMA R21, R10, R21, R10 ;  /* 0x000000150a157223 */ /* 0x000fc8000000000a */
[----:B------:R-:W-:Y:S01]  /*0540*/  FFMA R21, R0, 0.69314718246459960938, R21 ;  /* 0x3f31721800157823 */ /* 0x000fe20000000015 */
[C---:B------:R-:W-:Y:S01]  /*0550*/  @P0 FFMA R21, R8.reuse, R23, +INF ;  /* 0x7f80000008150423 */ /* 0x040fe20000000017 */
[----:B------:R-:W-:Y:S02]  /*0560*/  FSETP.NEU.AND P0, PT, R8, RZ, PT ;  /* 0x000000ff0800720b */ /* 0x000fe40003f0d000 */
[----:B------:R-:W-:Y:S01]  /*0570*/  SHF.L.U32 R0, R11, 0x4, RZ ;  /* 0x000000040b007819 */ /* 0x000fe200000006ff */
[----:B------:R-:W-:-:S03]  /*0580*/  FMUL R21, R21, -2 ;  /* 0xc000000015157820 */ /* 0x000fc60000400000 */
[----:B------:R-:W-:Y:S01]  /*0590*/  LOP3.LUT R0, R13, R6, R0, 0x96, !PT ;  /* 0x000000060d007212 */ /* 0x000fe200078e9600 */
[----:B------:R-:W-:Y:S01]  /*05a0*/  IMAD.MOV.U32 R13, RZ, RZ, 0x30c90fdb ;  /* 0x30c90fdbff0d7424 */ /* 0x000fe200078e00ff */
[----:B------:R-:W-:Y:S02]  /*05b0*/  FSEL R21, R21, +INF , P0 ;  /* 0x7f80000015157808 */ /* 0x000fe40000000000 */
[----:B------:R-:W-:Y:S02]  /*05c0*/  LOP3.LUT R20, R0, R11, RZ, 0x3c, !PT ;  /* 0x0000000b00147212 */ /* 0x000fe400078e3cff */
[----:B------:R0:W1:Y:S01]  /*05d0*/  MUFU.RSQ R6, R21 ;  /* 0x0000001500067308 */ /* 0x0000620000001400 */
[----:B------:R-:W-:Y:S02]  /*05e0*/  VIADD R8, R21, 0xf3000000 ;  /* 0xf300000015087836 */ /* 0x000fe40000000000 */
[----:B------:R-:W-:-:S03]  /*05f0*/  IMAD.IADD R0, R20, 0x1, R12 ;  /* 0x0000000114007824 */ /* 0x000fc600078e020c */
[----:B------:R-:W-:Y:S02]  /*0600*/  ISETP.GT.U32.AND P0, PT, R8, 0x727fffff, PT ;  /* 0x727fffff0800780c */ /* 0x000fe40003f04070 */
[----:B------:R-:W-:-:S05]  /*0610*/  I2FP.F32.U32 R0, R0 ;  /* 0x0000000000007245 */ /* 0x000fca0000201000 */
[----:B------:R-:W-:-:S06]  /*0620*/  FFMA R24, R0, R13, 7.314590599882819788e-10 ;  /* 0x30490fdb00187423 */ /* 0x000fcc000000000d */
[----:B01----:R-:W-:Y:S05]  /*0630*/  @!P0 BRA `(.L_x_6) ;  /* 0x0000000000148947 */ /* 0x003fea0003800000 */
[----:B------:R-:W-:Y:S02]  /*0640*/  MOV R0, R21 ;  /* 0x0000001500007202 */ /* 0x000fe40000000f00 */
[----:B------:R-:W-:-:S07]  /*0650*/  MOV R22, 0x670 ;  /* 0x0000067000167802 */ /* 0x000fce0000000f00 */
[----:B------:R-:W-:Y:S05]  /*0660*/  CALL.REL.NOINC `($__internal_3_$__cuda_sm20_sqrt_rn_f32_slowpath) ;  /* 0x0000005000d47944 */ /* 0x000fea0003c00000 */
[----:B------:R-:W-:Y:S01]  /*0670*/  IMAD.MOV.U32 R0, RZ, RZ, R6 ;  /* 0x000000ffff007224 */ /* 0x000fe200078e0006 */
[----:B------:R-:W-:Y:S06]  /*0680*/  BRA `(.L_x_7) ;  /* 0x0000000000107947 */ /* 0x000fec0003800000 */
.L_x_6:
[----:B------:R-:W-:Y:S01]  /*0690*/  FMUL.FTZ R0, R21, R6 ;  /* 0x0000000615007220 */ /* 0x000fe20000410000 */
[----:B------:R-:W-:-:S03]  /*06a0*/  FMUL.FTZ R6, R6, 0.5 ;  /* 0x3f00000006067820 */ /* 0x000fc60000410000 */
[----:B------:R-:W-:-:S04]  /*06b0*/  FFMA R13, -R0, R0, R21 ;  /* 0x00000000000d7223 */ /* 0x000fc80000000115 */
[----:B------:R-:W-:-:S07]  /*06c0*/  FFMA R0, R13, R6, R0 ;  /* 0x000000060d007223 */ /* 0x000fce0000000000 */
.L_x_7:
[----:B------:R-:W-:Y:S05]  /*06d0*/  BSYNC.RECONVERGENT B2 ;  /* 0x0000000000027941 */ /* 0x000fea0003800200 */
.L_x_5:
[----:B------:R-:W-:Y:S01]  /*06e0*/  FMUL.RZ R10, R24, 0.15915493667125701904 ;  /* 0x3e22f983180a7820 */ /* 0x000fe2000040c000 */
[----:B------:R-:W-:Y:S01]  /*06f0*/  IMAD.MOV.U32 R13, RZ, RZ, R7 ;  /* 0x000000ffff0d7224 */ /* 0x000fe200078e0007 */
[----:B------:R-:W-:Y:S01]  /*0700*/  MOV R7, R19 ;  /* 0x0000001300077202 */ /* 0x000fe20000000f00 */
[----:B------:R-:W-:Y:S01]  /*0710*/  IMAD.MOV.U32 R6, RZ, RZ, R18 ;  /* 0x000000ffff067224 */ /* 0x000fe200078e0012 */
[----:B------:R-:W0:Y:S01]  /*0720*/  MUFU.SIN R21, R10 ;  /* 0x0000000a00157308 */ /* 0x000e220000000400 */
[----:B------:R-:W-:-:S07]  /*0730*/  IMAD.MOV.U32 R8, RZ, RZ, 0x1 ;  /* 0x00000001ff087424 */ /* 0x000fce00078e00ff */
[----:B------:R-:W1:Y:S01]  /*0740*/  MUFU.COS R23, R10 ;  /* 0x0000000a00177308 */ /* 0x000e620000000000 */
[-C--:B0-----:R-:W-:Y:S01]  /*0750*/  FMUL R21, R21, R0.reuse ;  /* 0x0000000015157220 */ /* 0x081fe20000400000 */
[----:B-1----:R-:W-:Y:S01]  /*0760*/  FMUL R27, R23, R0 ;  /* 0x00000000171b7220 */ /* 0x002fe20000400000 */
[----:B------:R-:W-:Y:S06]  /*0770*/  BRA `(.L_x_8) ;  /* 0x0000000000147947 */ /* 0x000fec0003800000 */
.L_x_4:
[----:B------:R-:W2:Y:S01]  /*0780*/  LDG.E R27, desc[UR6][R2.64+0x20] ;  /* 0x00002006021b7981 */ /* 0x000ea2000c1e1900 */
[----:B-----5:R-:W-:Y:S02]  /*0790*/  IMAD.MOV.U32 R11, RZ, RZ, R18 ;  /* 0x000000ffff0b7224 */ /* 0x020fe400078e0012 */
[----:B------:R-:W-:Y:S02]  /*07a0*/  IMAD.MOV.U32 R20, RZ, RZ, R19 ;  /* 0x000000ffff147224 */ /* 0x000fe400078e0013 */
[----:B------:R-:W-:Y:S02]  /*07b0*/  IMAD.MOV.U32 R8, RZ, RZ, RZ ;  /* 0x000000ffff087224 */ /* 0x000fe400078e00ff */
[----:B--2---:R-:W-:-:S07]  /*07c0*/  IMAD.MOV.U32 R21, RZ, RZ, R27 ;  /* 0x000000ffff157224 */ /* 0x004fce00078e001b */
.L_x_8:
[----:B------:R-:W-:Y:S05]  /*07d0*/  BSYNC.RECONVERGENT B1 ;  /* 0x0000000000017941 */ /* 0x000fea0003800200 */
.L_x_3:
[----:B------:R-:W0:Y:S01]  /*07e0*/  LDC.64 R22, c[0x0][0x408] ;  /* 0x00010200ff167b82 */ /* 0x000e220000000a00 */
[----:B------:R-:W0:Y:S01]  /*07f0*/  LDCU.64 UR4, c[0x0][0x410] ;  /* 0x00008200ff0477ac */ /* 0x000e220008000a00 */
[----:B------:R-:W0:Y:S01]  /*0800*/  F2F.F64.F32 R18, R21 ;  /* 0x0000001500127310 */ /* 0x000e220000201800 */
[----:B------:R-:W-:Y:S01]  /*0810*/  BSSY.RECONVERGENT B1, `(.L_x_9) ;  /* 0x0000060000017945 */ /* 0x000fe20003800200 */
[----:B0-----:R-:W-:-:S06]  /*0820*/  DFMA R18, R18, UR4, R22 ;  /* 0x0000000412127c2b */ /* 0x001fcc0008000016 */
[----:B------:R-:W0:Y:S02]  /*0830*/  F2F.F32.F64 R0, R18 ;  /* 0x0000001200007310 */ /* 0x000e240000301000 */
[C---:B0-----:R-:W-:Y:S02]  /*0840*/  FSETP.GT.AND P0, PT, R0.reuse, 180, PT ;  /* 0x433400000000780b */ /* 0x041fe40003f04000 */
[----:B------:R-:W-:-:S13]  /*0850*/  FSETP.GEU.AND P1, PT, R0, RZ, PT ;  /* 0x000000ff0000720b */ /* 0x000fda0003f2e000 */
[----:B------:R-:W-:Y:S05]  /*0860*/  @!P0 BRA P1, `(.L_x_10) ;  /* 0x0000000400688947 */ /* 0x000fea0000800000 */
[----:B------:R-:W-:Y:S01]  /*0870*/  BSSY.RECONVERGENT B2, `(.L_x_11) ;  /* 0x0000058000027945 */ /* 0x000fe20003800200 */
.L_x_17:
[----:B------:R-:W-:Y:S01]  /*0880*/  ISETP.NE.AND P0, PT, R8, 0x1, PT ;  /* 0x000000010800780c */ /* 0x000fe20003f05270 */
[----:B------:R-:W-:Y:S01]  /*0890*/  BSSY.RECONVERGENT B3, `(.L_x_12) ;  /* 0x000004e000037945 */ /* 0x000fe20003800200 */
[----:B------:R-:W-:Y:S01]  /*08a0*/  MOV R0, R27 ;  /* 0x0000001b00007202 */ /* 0x000fe20000000f00 */
[----:B------:R-:W-:-:S10]  /*08b0*/  IMAD.MOV.U32 R8, RZ, RZ, RZ ;  /* 0x000000ffff087224 */ /* 0x000fd400078e00ff */
[----:B------:R-:W-:Y:S05]  /*08c0*/  @!P0 BRA `(.L_x_13) ;  /* 0x0000000400288947 */ /* 0x000fea0003800000 */
[----:B------:R-:W-:Y:S01]  /*08d0*/  SHF.R.U32.HI R0, RZ, 0x2, R13 ;  /* 0x00000002ff007819 */ /* 0x000fe2000001160d */
[----:B------:R-:W-:Y:S01]  /*08e0*/  IMAD.MOV.U32 R19, RZ, RZ, 0x3e055027 ;  /* 0x3e055027ff137424 */ /* 0x000fe200078e00ff */
[----:B------:R-:W-:Y:S01]  /*08f0*/  BSSY.RECONVERGENT B4, `(.L_x_14) ;  /* 0x000003c000047945 */ /* 0x000fe20003800200 */
[----:B------:R-:W-:Y:S01]  /*0900*/  IMAD.MOV.U32 R21, RZ, RZ, 0x7f800000 ;  /* 0x7f800000ff157424 */ /* 0x000fe200078e00ff */
[----:B------:R-:W-:Y:S01]  /*0910*/  LOP3.LUT R13, R0, R13, RZ, 0x3c, !PT ;  /* 0x0000000d000d7212 */ /* 0x000fe200078e3cff */
[----:B------:R-:W-:-:S04]  /*0920*/  IMAD.SHL.U32 R0, R20, 0x10, RZ ;  /* 0x0000001014007824 */ /* 0x000fc800078e00ff */
[----:B------:R-:W-:-:S05]  /*0930*/  IMAD.SHL.U32 R8, R13, 0x2, RZ ;  /* 0x000000020d087824 */ /* 0x000fca00078e00ff */
[----:B------:R-:W-:-:S04]  /*0940*/  LOP3.LUT R13, R13, R8, R0, 0x96, !PT ;  /* 0x000000080d0d7212 */ /* 0x000fc800078e9600 */
[----:B------:R-:W-:Y:S01]  /*0950*/  LOP3.LUT R25, R13, R20, RZ, 0x3c, !PT ;  /* 0x000000140d197212 */ /* 0x000fe200078e3cff */
[----:B------:R-:W-:-:S03]  /*0960*/  IMAD.MOV.U32 R13, RZ, RZ, 0x2f800000 ;  /* 0x2f800000ff0d7424 */ /* 0x000fc600078e00ff */
        /* <DEDUP_REMOVED lines=29> */
[----:B------:R-:W-:Y:S01]  /*0b40*/  FSETP.NEU.AND P0, PT, R8, RZ, PT ;  /* 0x000000ff0800720b */ /* 0x000fe20003f0d000 */
[----:B------:R-:W-:Y:S01]  /*0b50*/  IMAD.MOV.U32 R21, RZ, RZ, 0x30c90fdb ;  /* 0x30c90fdbff157424 */ /* 0x000fe200078e00ff */
[----:B------:R-:W-:Y:S01]  /*0b60*/  SHF.L.U32 R0, R25, 0x4, RZ ;  /* 0x0000000419007819 */ /* 0x000fe200000006ff */
[----:B------:R-:W-:-:S03]  /*0b70*/  FMUL R19, R19, -2 ;  /* 0xc000000013137820 */ /* 0x000fc60000400000 */
[----:B------:R-:W-:Y:S02]  /*0b80*/  LOP3.LUT R0, R13, R6, R0, 0x96, !PT ;  /* 0x000000060d007212 */ /* 0x000fe400078e9600 */
        /* <DEDUP_REMOVED lines=14> */
.L_x_15:
[----:B------:R-:W-:Y:S01]  /*0c70*/  FMUL.FTZ R27, R8, R13 ;  /* 0x0000000d081b7220 */ /* 0x000fe20000410000 */
[----:B------:R-:W-:-:S03]  /*0c80*/  FMUL.FTZ R6, R13, 0.5 ;  /* 0x3f0000000d067820 */ /* 0x000fc60000410000 */
[----:B------:R-:W-:-:S04]  /*0c90*/  FFMA R0, -R27, R27, R8 ;  /* 0x0000001b1b007223 */ /* 0x000fc80000000108 */
[----:B------:R-:W-:-:S07]  /*0ca0*/  FFMA R27, R0, R6, R27 ;  /* 0x00000006001b7223 */ /* 0x000fce000000001b */
.L_x_16:
[----:B------:R-:W-:Y:S05]  /*0cb0*/  BSYNC.RECONVERGENT B4 ;  /* 0x0000000000047941 */ /* 0x000fea0003800200 */
.L_x_14:
[----:B------:R-:W-:Y:S01]  /*0cc0*/  FMUL.RZ R10, R18, 0.15915493667125701904 ;  /* 0x3e22f983120a7820 */ /* 0x000fe2000040c000 */
[----:B------:R-:W-:Y:S01]  /*0cd0*/  IMAD.MOV.U32 R13, RZ, RZ, R7 ;  /* 0x000000ffff0d7224 */ /* 0x000fe200078e0007 */
[----:B------:R-:W-:Y:S01]  /*0ce0*/  MOV R7, R20 ;  /* 0x0000001400077202 */ /* 0x000fe20000000f00 */
[----:B------:R-:W-:Y:S01]  /*0cf0*/  IMAD.MOV.U32 R8, RZ, RZ, 0x1 ;  /* 0x00000001ff087424 */ /* 0x000fe200078e00ff */
[----:B------:R-:W0:Y:S01]  /*0d00*/  MUFU.SIN R0, R10 ;  /* 0x0000000a00007308 */ /* 0x000e220000000400 */
[----:B------:R-:W-:-:S07]  /*0d10*/  IMAD.MOV.U32 R20, RZ, RZ, R19 ;  /* 0x000000ffff147224 */ /* 0x000fce00078e0013 */
[----:B------:R-:W1:Y:S01]  /*0d20*/  MUFU.COS R6, R10 ;  /* 0x0000000a00067308 */ /* 0x000e620000000000 */
[-C--:B0-----:R-:W-:Y:S01]  /*0d30*/  FMUL R0, R0, R27.reuse ;  /* 0x0000001b00007220 */ /* 0x081fe20000400000 */
[----:B-1----:R-:W-:Y:S01]  /*0d40*/  FMUL R27, R6, R27 ;  /* 0x0000001b061b7220 */ /* 0x002fe20000400000 */
[----:B------:R-:W-:Y:S02]  /*0d50*/  IMAD.MOV.U32 R6, RZ, RZ, R11 ;  /* 0x000000ffff067224 */ /* 0x000fe400078e000b */
[----:B------:R-:W-:-:S07]  /*0d60*/  IMAD.MOV.U32 R11, RZ, RZ, R25 ;  /* 0x000000ffff0b7224 */ /* 0x000fce00078e0019 */
.L_x_13:
[----:B------:R-:W-:Y:S05]  /*0d70*/  BSYNC.RECONVERGENT B3 ;  /* 0x0000000000037941 */ /* 0x000fea0003800200 */
.L_x_12:
[----:B------:R-:W0:Y:S01]  /*0d80*/  LDC.64 R22, c[0x0][0x408] ;  /* 0x00010200ff167b82 */ /* 0x000e220000000a00 */
[----:B------:R-:W0:Y:S02]  /*0d90*/  F2F.F64.F32 R18, R0 ;  /* 0x0000000000127310 */ /* 0x000e240000201800 */
[----:B0-----:R-:W-:-:S10]  /*0da0*/  DFMA R18, R18, UR8, R22 ;  /* 0x0000000812127c2b */ /* 0x001fd40008000016 */
[----:B------:R-:W0:Y:S02]  /*0db0*/  F2F.F32.F64 R18, R18 ;  /* 0x0000001200127310 */ /* 0x000e240000301000 */
[----:B0-----:R-:W-:-:S04]  /*0dc0*/  FSETP.GT.AND P0, PT, R18, 180, PT ;  /* 0x433400001200780b */ /* 0x001fc80003f04000 */
[----:B------:R-:W-:-:S13]  /*0dd0*/  FSETP.LT.OR P0, PT, R18, RZ, P0 ;  /* 0x000000ff1200720b */ /* 0x000fda0000701400 */
[----:B------:R-:W-:Y:S05]  /*0de0*/  @P0 BRA `(.L_x_17) ;  /* 0xfffffff800a40947 */ /* 0x000fea000383ffff */
[----:B------:R-:W-:Y:S05]  /*0df0*/  BSYNC.RECONVERGENT B2 ;  /* 0x0000000000027941 */ /* 0x000fea0003800200 */
.L_x_11:
[----:B------:R-:W-:-:S07]  /*0e00*/  IMAD.MOV.U32 R0, RZ, RZ, R18 ;  /* 0x000000ffff007224 */ /* 0x000fce00078e0012 */
.L_x_10:
[----:B------:R-:W-:Y:S05]  /*0e10*/  BSYNC.RECONVERGENT B1 ;  /* 0x0000000000017941 */ /* 0x000fea0003800200 */
.L_x_9:
[----:B------:R-:W-:Y:S01]  /*0e20*/  SHF.R.U32.HI R10, RZ, 0x2, R13 ;  /* 0x00000002ff0a7819 */ /* 0x000fe2000001160d */
[----:B------:R-:W-:Y:S01]  /*0e30*/  IMAD.SHL.U32 R19, R20, 0x10, RZ ;  /* 0x0000001014137824 */ /* 0x000fe200078e00ff */
[----:B------:R-:W-:Y:S01]  /*0e40*/  MOV R25, 0x2f800000 ;  /* 0x2f80000000197802 */ /* 0x000fe20000000f00 */
[----:B------:R-:W-:Y:S01]  /*0e50*/  VIADD R28, R12, 0x587c5 ;  /* 0x000587c50c1c7836 */ /* 0x000fe20000000000 */
[----:B------:R-:W-:Y:S01]  /*0e60*/  LOP3.LUT R10, R10, R13, RZ, 0x3c, !PT ;  /* 0x0000000d0a0a7212 */ /* 0x000fe200078e3cff */
[----:B------:R-:W-:Y:S01]  /*0e70*/  IMAD.MOV.U32 R22, RZ, RZ, 0x0 ;  /* 0x00000000ff167424 */ /* 0x000fe200078e00ff */
[----:B------:R-:W0:Y:S01]  /*0e80*/  MUFU.RCP64H R13, 180 ;  /* 0x40668000000d7908 */ /* 0x000e220000001800 */
[----:B------:R-:W-:Y:S01]  /*0e90*/  IMAD.MOV.U32 R23, RZ, RZ, 0x40668000 ;  /* 0x40668000ff177424 */ /* 0x000fe200078e00ff */
[C---:B------:R-:W-:Y:S01]  /*0ea0*/  SHF.L.U32 R18, R10.reuse, 0x1, RZ ;  /* 0x000000010a127819 */ /* 0x040fe200000006ff */
[----:B------:R-:W-:Y:S01]  /*0eb0*/  IMAD.MOV.U32 R12, RZ, RZ, 0x1 ;  /* 0x00000001ff0c7424 */ /* 0x000fe200078e00ff */
[----:B------:R-:W-:Y:S01]  /*0ec0*/  UMOV UR4, 0x54442d11 ;  /* 0x54442d1100047882 */ /* 0x000fe20000000000 */
[----:B------:R-:W-:Y:S01]  /*0ed0*/  UMOV UR5, 0x400921fb ;  /* 0x400921fb00057882 */ /* 0x000fe20000000000 */
[----:B------:R-:W-:Y:S01]  /*0ee0*/  LOP3.LUT R19, R10, R18, R19, 0x96, !PT ;  /* 0x000000120a137212 */ /* 0x000fe200078e9613 */
[----:B------:R-:W-:Y:S01]  /*0ef0*/  IMAD.MOV.U32 R29, RZ, RZ, R6 ;  /* 0x000000ffff1d7224 */ /* 0x000fe200078e0006 */
[----:B------:R1:W-:Y:S01]  /*0f00*/  STG.E.64 desc[UR6][R2.64+0x28], R4 ;  /* 0x0000280402007986 */ /* 0x0003e2000c101b06 */
[----:B------:R-:W-:Y:S01]  /*0f10*/  BSSY.RECONVERGENT B2, `(.L_x_18) ;  /* 0x0000021000027945 */ /* 0x000fe20003800200 */
[----:B------:R-:W-:-:S02]  /*0f20*/  LOP3.LUT R21, R19, R20, RZ, 0x3c, !PT ;  /* 0x0000001413157212 */ /* 0x000fc400078e3cff */
[----:B------:R1:W-:Y:S03]  /*0f30*/  STG.E desc[UR6][R2.64+0x20], R27 ;  /* 0x0000201b02007986 */ /* 0x0003e6000c101906 */
[----:B------:R-:W-:Y:S01]  /*0f40*/  IMAD.IADD R10, R21, 0x1, R28 ;  /* 0x00000001150a7824 */ /* 0x000fe200078e021c */
[----:B------:R1:W-:Y:S01]  /*0f50*/  STG.E.64 desc[UR6][R2.64], R28 ;  /* 0x0000001c02007986 */ /* 0x0003e2000c101b06 */
[----:B0-----:R-:W-:-:S03]  /*0f60*/  DFMA R18, R12, -R22, 1 ;  /* 0x3ff000000c12742b */ /* 0x001fc60000000816 */
[----:B------:R-:W-:Y:S01]  /*0f70*/  I2FP.F32.U32 R10, R10 ;  /* 0x0000000a000a7245 */ /* 0x000fe20000201000 */
[----:B------:R1:W-:Y:S04]  /*0f80*/  STG.E.64 desc[UR6][R2.64+0x18], R8 ;  /* 0x0000180802007986 */ /* 0x0003e8000c101b06 */
[----:B------:R-:W-:Y:S01]  /*0f90*/  FFMA R10, R10, R25, 1.1641532182693481445e-10 ;  /* 0x2f0000000a0a7423 */ /* 0x000fe20000000019 */
[----:B------:R-:W-:Y:S01]  /*0fa0*/  DFMA R18, R18, R18, R18 ;  /* 0x000000121212722b */ /* 0x000fe20000000012 */
[----:B------:R1:W-:Y:S03]  /*0fb0*/  STG.E.64 desc[UR6][R2.64+0x10], R20 ;  /* 0x0000101402007986 */ /* 0x0003e6000c101b06 */
[----:B------:R-:W-:Y:S01]  /*0fc0*/  FSETP.GEU.AND P0, PT, R10, 0.5, PT ;  /* 0x3f0000000a00780b */ /* 0x000fe20003f0e000 */
[----:B------:R-:W-:-:S03]  /*0fd0*/  IMAD.MOV.U32 R10, RZ, RZ, R7 ;  /* 0x000000ffff0a7224 */ /* 0x000fc600078e0007 */
[----:B------:R-:W-:Y:S01]  /*0fe0*/  FSEL R0, -R0, R0, !P0 ;  /* 0x0000000000007208 */ /* 0x000fe20004000100 */
[----:B------:R-:W-:Y:S01]  /*0ff0*/  DFMA R18, R12, R18, R12 ;  /* 0x000000120c12722b */ /* 0x000fe2000000000c */
[----:B------:R1:W-:Y:S02]  /*1000*/  STG.E.64 desc[UR6][R2.64+0x8], R10 ;  /* 0x0000080a02007986 */ /* 0x0003e4000c101b06 */
[----:B------:R-:W0:Y:S05]  /*1010*/  F2F.F64.F32 R12, R0 ;  /* 0x00000000000c7310 */ /* 0x000e2a0000201800 */
[----:B------:R-:W-:-:S08]  /*1020*/  DFMA R22, R18, -R22, 1 ;  /* 0x3ff000001216742b */ /* 0x000fd00000000816 */
[----:B------:R-:W-:Y:S02]  /*1030*/  DFMA R22, R18, R22, R18 ;  /* 0x000000161216722b */ /* 0x000fe40000000012 */
[----:B0-----:R-:W-:-:S08]  /*1040*/  DMUL R24, R12, UR4 ;  /* 0x000000040c187c28 */ /* 0x001fd00008000000 */
[----:B------:R-:W-:Y:S02]  /*1050*/  DMUL R12, R24, R22 ;  /* 0x00000016180c7228 */ /* 0x000fe40000000000 */
[----:B------:R-:W-:-:S06]  /*1060*/  FSETP.GEU.AND P1, PT, |R25|, 6.5827683646048100446e-37, PT ;  /* 0x036000001900780b */ /* 0x000fcc0003f2e200 */
[----:B------:R-:W-:-:S08]  /*1070*/  DFMA R18, R12, -180, R24 ;  /* 0xc06680000c12782b */ /* 0x000fd00000000018 */
[----:B------:R-:W-:-:S10]  /*1080*/  DFMA R12, R22, R18, R12 ;  /* 0x00000012160c722b */ /* 0x000fd4000000000c */
[----:B------:R-:W-:-:S05]  /*1090*/  FFMA R0, RZ, 3.6015625, R13 ;  /* 0x40668000ff007823 */ /* 0x000fca000000000d */
[----:B------:R-:W-:-:S13]  /*10a0*/  FSETP.GT.AND P0, PT, |R0|, 1.469367938527859385e-39, PT ;  /* 0x001000000000780b */ /* 0x000fda0003f04200 */
[----:B-1----:R-:W-:Y:S05]  /*10b0*/  @P0 BRA P1, `(.L_x_19) ;  /* 0x0000000000180947 */ /* 0x002fea0000800000 */
[----:B------:R-:W-:Y:S01]  /*10c0*/  IMAD.MOV.U32 R22, RZ, RZ, R24 ;  /* 0x000000ffff167224 */ /* 0x000fe200078e0018 */
[----:B------:R-:W-:Y:S01]  /*10d0*/  MOV R23, R25 ;  /* 0x0000001900177202 */ /* 0x000fe20000000f00 */
[----:B------:R-:W-:Y:S01]  /*10e0*/  IMAD.MOV.U32 R20, RZ, RZ, RZ ;  /* 0x000000ffff147224 */ /* 0x000fe200078e00ff */
[----:B------:R-:W-:Y:S01]  /*10f0*/  MOV R0, 0x1120 ;  /* 0x0000112000007802 */ /* 0x000fe20000000f00 */
[----:B------:R-:W-:-:S07]  /*1100*/  IMAD.MOV.U32 R21, RZ, RZ, 0x40668000 ;  /* 0x40668000ff157424 */ /* 0x000fce00078e00ff */
[----:B------:R-:W-:Y:S05]  /*1110*/  CALL.REL.NOINC `($__internal_1_$__cuda_sm20_div_rn_f64_full) ;  /* 0x0000004000187944 */ /* 0x000fea0003c00000 */
.L_x_19:
[----:B------:R-:W-:Y:S05]  /*1120*/  BSYNC.RECONVERGENT B2 ;  /* 0x0000000000027941 */ /* 0x000fea0003800200 */
.L_x_18:
[----:B------:R-:W-:Y:S01]  /*1130*/  DSETP.NEU.AND P0, PT, |R12|, +INF , PT ;  /* 0x7ff000000c00742a */ /* 0x000fe20003f0d200 */
[----:B------:R-:W-:-:S13]  /*1140*/  BSSY.RECONVERGENT B1, `(.L_x_20) ;  /* 0x000001b000017945 */ /* 0x000fda0003800200 */
[----:B------:R-:W-:Y:S01]  /*1150*/  @!P0 DMUL R2, RZ, R12 ;  /* 0x0000000cff028228 */ /* 0x000fe20000000000 */
[----:B------:R-:W-:Y:S01]  /*1160*/  @!P0 IMAD.MOV.U32 R0, RZ, RZ, 0x1 ;  /* 0x00000001ff008424 */ /* 0x000fe200078e00ff */
[----:B------:R-:W-:Y:S09]  /*1170*/  @!P0 BRA `(.L_x_21) ;  /* 0x00000000005c8947 */ /* 0x000ff20003800000 */
[----:B------:R-:W-:Y:S01]  /*1180*/  UMOV UR4, 0x6dc9c883 ;  /* 0x6dc9c88300047882 */ /* 0x000fe20000000000 */
[----:B------:R-:W-:Y:S01]  /*1190*/  UMOV UR5, 0x3fe45f30 ;  /* 0x3fe45f3000057882 */ /* 0x000fe20000000000 */
[C---:B------:R-:W-:Y:S01]  /*11a0*/  DSETP.GE.AND P0, PT, |R12|.reuse, 2.14748364800000000000e+09, PT ;  /* 0x41e000000c00742a */ /* 0x040fe20003f06200 */
[----:B------:R-:W-:Y:S01]  /*11b0*/  BSSY.RECONVERGENT B2, `(.L_x_22) ;  /* 0x0000012000027945 */ /* 0x000fe20003800200 */
[----:B------:R-:W-:Y:S01]  /*11c0*/  DMUL R4, R12, UR4 ;  /* 0x000000040c047c28 */ /* 0x000fe20008000000 */
[----:B------:R-:W-:Y:S01]  /*11d0*/  UMOV UR4, 0x54442d18 ;  /* 0x54442d1800047882 */ /* 0x000fe20000000000 */
[----:B------:R-:W-:-:S04]  /*11e0*/  UMOV UR5, 0x3ff921fb ;  /* 0x3ff921fb00057882 */ /* 0x000fc80000000000 */
[----:B------:R-:W0:Y:S08]  /*11f0*/  F2I.F64 R0, R4 ;  /* 0x0000000400007311 */ /* 0x000e300000301100 */
[----:B0-----:R-:W0:Y:S02]  /*1200*/  I2F.F64 R2, R0 ;  /* 0x0000000000027312 */ /* 0x001e240000201c00 */
[----:B0-----:R-:W-:Y:S01]  /*1210*/  DFMA R6, R2, -UR4, R12 ;  /* 0x8000000402067c2b */ /* 0x001fe2000800000c */
[----:B------:R-:W-:Y:S01]  /*1220*/  UMOV UR4, 0x33145c00 ;  /* 0x33145c0000047882 */ /* 0x000fe20000000000 */
[----:B------:R-:W-:-:S06]  /*1230*/  UMOV UR5, 0x3c91a626 ;  /* 0x3c91a62600057882 */ /* 0x000fcc0000000000 */
[----:B------:R-:W-:Y:S01]  /*1240*/  DFMA R6, R2, -UR4, R6 ;  /* 0x8000000402067c2b */ /* 0x000fe20008000006 */
[----:B------:R-:W-:Y:S01]  /*1250*/  UMOV UR4, 0x252049c0 ;  /* 0x252049c000047882 */ /* 0x000fe20000000000 */
[----:B------:R-:W-:-:S06]  /*1260*/  UMOV UR5, 0x397b839a ;  /* 0x397b839a00057882 */ /* 0x000fcc0000000000 */
[----:B------:R-:W-:Y:S01]  /*1270*/  DFMA R2, R2, -UR4, R6 ;  /* 0x8000000402027c2b */ /* 0x000fe20008000006 */
[----:B------:R-:W-:Y:S10]  /*1280*/  @!P0 BRA `(.L_x_23) ;  /* 0x0000000000108947 */ /* 0x000ff40003800000 */
[----:B------:R-:W-:Y:S01]  /*1290*/  IMAD.MOV.U32 R0, RZ, RZ, R12 ;  /* 0x000000ffff007224 */ /* 0x000fe200078e000c */
[----:B------:R-:W-:Y:S02]  /*12a0*/  MOV R10, R13 ;  /* 0x0000000d000a7202 */ /* 0x000fe40000000f00 */
[----:B------:R-:W-:-:S07]  /*12b0*/  MOV R8, 0x12d0 ;  /* 0x000012d000087802 */ /* 0x000fce0000000f00 */
[----:B------:R-:W-:Y:S05]  /*12c0*/  CALL.REL.NOINC `($_Z13time_marchingP7double4S0_P7double3S2_ddddddidPdS3_PiddddP17curandStateXORWOWP6float4$__internal_trig_reduction_slowpathd) ;  /* 0x0000004800107944 */ /* 0x000fea0003c00000 */
.L_x_23:
[----:B------:R-:W-:Y:S05]  /*12d0*/  BSYNC.RECONVERGENT B2 ;  /* 0x0000000000027941 */ /* 0x000fea0003800200 */
.L_x_22:
[----:B------:R-:W-:-:S07]  /*12e0*/  VIADD R0, R0, 0x1 ;  /* 0x0000000100007836 */ /* 0x000fce0000000000 */
.L_x_21:
[----:B------:R-:W-:Y:S05]  /*12f0*/  BSYNC.RECONVERGENT B1 ;  /* 0x0000000000017941 */ /* 0x000fea0003800200 */
.L_x_20:
[----:B------:R-:W0:Y:S01]  /*1300*/  LDCU.64 UR4, c[0x4][0x48] ;  /* 0x01000900ff0477ac */ /* 0x000e220008000a00 */
[----:B------:R-:W-:-:S05]  /*1310*/  IMAD.SHL.U32 R4, R0, 0x40, RZ ;  /* 0x0000004000047824 */ /* 0x000fca00078e00ff */
[----:B------:R-:W-:-:S04]  /*1320*/  LOP3.LUT R4, R4, 0x40, RZ, 0xc0, !PT ;  /* 0x0000004004047812 */ /* 0x000fc800078ec0ff */
[----:B0-----:R-:W-:-:S05]  /*1330*/  IADD3 R4, P0, PT, R4, UR4, RZ ;  /* 0x0000000404047c10 */ /* 0x001fca000ff1e0ff */
[----:B------:R-:W-:-:S05]  /*1340*/  IMAD.X R5, RZ, RZ, UR5, P0 ;  /* 0x00000005ff057e24 */ /* 0x000fca00080e06ff */
[----:B------:R-:W2:Y:S04]  /*1350*/  LDG.E.128.CONSTANT R8, desc[UR6][R4.64] ;  /* 0x0000000604087981 */ /* 0x000ea8000c1e9d00 */
[----:B------:R-:W3:Y:S04]  /*1360*/  LDG.E.128.CONSTANT R20, desc[UR6][R4.64+0x10] ;  /* 0x0000100604147981 */ /* 0x000ee8000c1e9d00 */
[----:B------:R0:W4:Y:S01]  /*1370*/  LDG.E.128.CONSTANT R24, desc[UR6][R4.64+0x20] ;  /* 0x0000200604187981 */ /* 0x000122000c1e9d00 */
[----:B------:R-:W-:Y:S01]  /*1380*/  LOP3.LUT R6, R0, 0x1, RZ, 0xc0, !PT ;  /* 0x0000000100067812 */ /* 0x000fe200078ec0ff */
[----:B------:R-:W-:Y:S01]  /*1390*/  IMAD.MOV.U32 R18, RZ, RZ, 0x20fd8164 ;  /* 0x20fd8164ff127424 */ /* 0x000fe200078e00ff */
[----:B------:R-:W-:Y:S01]  /*13a0*/  MOV R19, 0x3da8ff83 ;  /* 0x3da8ff8300137802 */ /* 0x000fe20000000f00 */
[----:B------:R-:W-:Y:S01]  /*13b0*/  DSETP.NEU.AND P1, PT, |R12|, +INF , PT ;  /* 0x7ff000000c00742a */ /* 0x000fe20003f2d200 */
[----:B------:R-:W-:Y:S01]  /*13c0*/  ISETP.NE.U32.AND P0, PT, R6, 0x1, PT ;  /* 0x000000010600780c */ /* 0x000fe20003f05070 */
[----:B------:R-:W-:Y:S01]  /*13d0*/  DMUL R6, R2, R2 ;  /* 0x0000000202067228 */ /* 0x000fe20000000000 */
[----:B------:R-:W-:Y:S02]  /*13e0*/  BSSY.RECONVERGENT B1, `(.L_x_24) ;  /* 0x000002a000017945 */ /* 0x000fe40003800200 */
[----:B------:R-:W-:-:S02]  /*13f0*/  FSEL R18, R18, -8.06006814911005101289e+34, !P0 ;  /* 0xf9785eba12127808 */ /* 0x000fc40004000000 */
[----:B------:R-:W-:-:S07]  /*1400*/  FSEL R19, -R19, 0.11223486810922622681, !P0 ;  /* 0x3de5db6513137808 */ /* 0x000fce0004000100 */
[----:B0-----:R-:W-:Y:S02]  /*1410*/  @!P1 DMUL R4, RZ, R12 ;  /* 0x0000000cff049228 */ /* 0x001fe40000000000 */
[----:B--2---:R-:W-:-:S08]  /*1420*/  DFMA R8, R6, R18, R8 ;  /* 0x000000120608722b */ /* 0x004fd00000000008 */
[----:B------:R-:W-:-:S08]  /*1430*/  DFMA R8, R6, R8, R10 ;  /* 0x000000080608722b */ /* 0x000fd0000000000a */
[----:B---3--:R-:W-:-:S08]  /*1440*/  DFMA R8, R6, R8, R20 ;  /* 0x000000080608722b */ /* 0x008fd00000000014 */
[----:B------:R-:W-:-:S08]  /*1450*/  DFMA R8, R6, R8, R22 ;  /* 0x000000080608722b */ /* 0x000fd00000000016 */
[----:B----4-:R-:W-:-:S08]  /*1460*/  DFMA R8, R6, R8, R24 ;  /* 0x000000080608722b */ /* 0x010fd00000000018 */
[----:B------:R-:W-:-:S08]  /*1470*/  DFMA R8, R6, R8, R26 ;  /* 0x000000080608722b */ /* 0x000fd0000000001a */
[----:B------:R-:W-:Y:S02]  /*1480*/  DFMA R2, R8, R2, R2 ;  /* 0x000000020802722b */ /* 0x000fe40000000002 */
[----:B------:R-:W-:-:S10]  /*1490*/  DFMA R6, R6, R8, 1 ;  /* 0x3ff000000606742b */ /* 0x000fd40000000008 */
[----:B------:R-:W-:Y:S02]  /*14a0*/  FSEL R6, R6, R2, !P0 ;  /* 0x0000000206067208 */ /* 0x000fe40004000000 */
[----:B------:R-:W-:Y:S02]  /*14b0*/  FSEL R7, R7, R3, !P0 ;  /* 0x0000000307077208 */ /* 0x000fe40004000000 */
[----:B------:R-:W-:Y:S01]  /*14c0*/  LOP3.LUT P0, RZ, R0, 0x2, RZ, 0xc0, !PT ;  /* 0x0000000200ff7812 */ /* 0x000fe2000780c0ff */
[----:B------:R-:W-:-:S03]  /*14d0*/  @!P1 IMAD.MOV.U32 R0, RZ, RZ, RZ ;  /* 0x000000ffff009224 */ /* 0x000fc600078e00ff */
[----:B------:R-:W-:-:S10]  /*14e0*/  DADD R2, RZ, -R6 ;  /* 0x00000000ff027229 */ /* 0x000fd40000000806 */
[----:B------:R-:W-:Y:S02]  /*14f0*/  FSEL R22, R6, R2, !P0 ;  /* 0x0000000206167208 */ /* 0x000fe40004000000 */
[----:B------:R-:W-:Y:S01]  /*1500*/  FSEL R23, R7, R3, !P0 ;  /* 0x0000000307177208 */ /* 0x000fe20004000000 */
[----:B------:R-:W-:Y:S06]  /*1510*/  @!P1 BRA `(.L_x_25) ;  /* 0x0000000000589947 */ /* 0x000fec0003800000 */
[----:B------:R-:W-:Y:S01]  /*1520*/  UMOV UR4, 0x6dc9c883 ;  /* 0x6dc9c88300047882 */ /* 0x000fe20000000000 */
[----:B------:R-:W-:Y:S01]  /*1530*/  UMOV UR5, 0x3fe45f30 ;  /* 0x3fe45f3000057882 */ /* 0x000fe20000000000 */
[C---:B------:R-:W-:Y:S02]  /*1540*/  DSETP.GE.AND P0, PT, |R12|.reuse, 2.14748364800000000000e+09, PT ;  /* 0x41e000000c00742a */ /* 0x040fe40003f06200 */
        /* <DEDUP_REMOVED lines=14> */
[----:B------:R-:W-:Y:S01]  /*1630*/  MOV R8, 0x1660 ;  /* 0x0000166000087802 */ /* 0x000fe20000000f00 */
[----:B------:R-:W-:-:S07]  /*1640*/  IMAD.MOV.U32 R10, RZ, RZ, R13 ;  /* 0x000000ffff0a7224 */ /* 0x000fce00078e000d */
[----:B------:R-:W-:Y:S05]  /*1650*/  CALL.REL.NOINC `($_Z13time_marchingP7double4S0_P7double3S2_ddddddidPdS3_PiddddP17curandStateXORWOWP6float4$__internal_trig_reduction_slowpathd) ;  /* 0x00000044002c7944 */ /* 0x000fea0003c00000 */
[----:B------:R-:W-:Y:S01]  /*1660*/  IMAD.MOV.U32 R4, RZ, RZ, R2 ;  /* 0x000000ffff047224 */ /* 0x000fe200078e0002 */
[----:B------:R-:W-:-:S07]  /*1670*/  MOV R5, R3 ;  /* 0x0000000300057202 */ /* 0x000fce0000000f00 */
.L_x_25:
[----:B------:R-:W-:Y:S05]  /*1680*/  BSYNC.RECONVERGENT B1 ;  /* 0x0000000000017941 */ /* 0x000fea0003800200 */
.L_x_24:
[----:B------:R-:W0:Y:S01]  /*1690*/  LDCU.64 UR4, c[0x4][0x48] ;  /* 0x01000900ff0477ac */ /* 0x000e220008000a00 */
[----:B------:R-:W-:-:S05]  /*16a0*/  IMAD.SHL.U32 R2, R0, 0x40, RZ ;  /* 0x0000004000027824 */ /* 0x000fca00078e00ff */
[----:B------:R-:W-:-:S04]  /*16b0*/  LOP3.LUT R2, R2, 0x40, RZ, 0xc0, !PT ;  /* 0x0000004002027812 */ /* 0x000fc800078ec0ff */
[----:B0-----:R-:W-:-:S05]  /*16c0*/  IADD3 R2, P0, PT, R2, UR4, RZ ;  /* 0x0000000402027c10 */ /* 0x001fca000ff1e0ff */
[----:B------:R-:W-:-:S05]  /*16d0*/  IMAD.X R3, RZ, RZ, UR5, P0 ;  /* 0x00000005ff037e24 */ /* 0x000fca00080e06ff */
[----:B------:R-:W2:Y:S04]  /*16e0*/  LDG.E.128.CONSTANT R8, desc[UR6][R2.64] ;  /* 0x0000000602087981 */ /* 0x000ea8000c1e9d00 */
[----:B------:R-:W3:Y:S04]  /*16f0*/  LDG.E.128.CONSTANT R24, desc[UR6][R2.64+0x10] ;  /* 0x0000100602187981 */ /* 0x000ee8000c1e9d00 */
[----:B------:R-:W4:Y:S01]  /*1700*/  LDG.E.128.CONSTANT R28, desc[UR6][R2.64+0x20] ;  /* 0x00002006021c7981 */ /* 0x000f22000c1e9d00 */
[----:B------:R-:W-:Y:S01]  /*1710*/  LOP3.LUT R6, R0, 0x1, RZ, 0xc0, !PT ;  /* 0x0000000100067812 */ /* 0x000fe200078ec0ff */
[----:B------:R-:W-:Y:S01]  /*1720*/  IMAD.MOV.U32 R12, RZ, RZ, 0x20fd8164 ;  /* 0x20fd8164ff0c7424 */ /* 0x000fe200078e00ff */
[----:B------:R-:W-:Y:S01]  /*1730*/  CS2R R32, SRZ ;  /* 0x0000000000207805 */ /* 0x000fe2000001ff00 */
[----:B------:R-:W-:Y:S01]  /*1740*/  IMAD.MOV.U32 R13, RZ, RZ, 0x3da8ff83 ;  /* 0x3da8ff83ff0d7424 */ /* 0x000fe200078e00ff */
[----:B------:R-:W-:Y:S01]  /*1750*/  ISETP.NE.U32.AND P0, PT, R6, 0x1, PT ;  /* 0x000000010600780c */ /* 0x000fe20003f05070 */
[----:B------:R-:W-:-:S03]  /*1760*/  DMUL R6, R4, R4 ;  /* 0x0000000404067228 */ /* 0x000fc60000000000 */
[----:B------:R-:W-:Y:S02]  /*1770*/  FSEL R12, R12, -8.06006814911005101289e+34, !P0 ;  /* 0xf9785eba0c0c7808 */ /* 0x000fe40004000000 */
[----:B------:R-:W-:-:S06]  /*1780*/  FSEL R13, -R13, 0.11223486810922622681, !P0 ;  /* 0x3de5db650d0d7808 */ /* 0x000fcc0004000100 */
        /* <DEDUP_REMOVED lines=10> */
[----:B------:R-:W-:-:S04]  /*1830*/  LOP3.LUT P0, RZ, R0, 0x2, RZ, 0xc0, !PT ;  /* 0x0000000200ff7812 */ /* 0x000fc8000780c0ff */
[----:B------:R-:W-:-:S10]  /*1840*/  DADD R2, RZ, -R4 ;  /* 0x00000000ff027229 */ /* 0x000fd40000000804 */
[----:B------:R-:W-:Y:S02]  /*1850*/  FSEL R2, R4, R2, !P0 ;  /* 0x0000000204027208 */ /* 0x000fe40004000000 */
[----:B------:R-:W-:-:S06]  /*1860*/  FSEL R3, R5, R3, !P0 ;  /* 0x0000000305037208 */ /* 0x000fcc0004000000 */
[-C--:B------:R-:W-:Y:S02]  /*1870*/  DMUL R4, R38, R2.reuse ;  /* 0x0000000226047228 */ /* 0x080fe40000000000 */
[----:B------:R-:W-:-:S06]  /*1880*/  DMUL R2, R36, R2 ;  /* 0x0000000224027228 */ /* 0x000fcc0000000000 */
[-C--:B------:R-:W-:Y:S02]  /*1890*/  DFMA R36, R36, R22.reuse, -R4 ;  /* 0x000000162424722b */ /* 0x080fe40000000804 */
[----:B------:R-:W-:Y:S01]  /*18a0*/  DFMA R38, R38, R22, R2 ;  /* 0x000000162626722b */ /* 0x000fe20000000002 */
[----:B------:R-:W-:Y:S10]  /*18b0*/  BRA `(.L_x_2) ;  /* 0x0000002c00b87947 */ /* 0x000ff40003800000 */
.L_x_1:
[----:B------:R-:W0:Y:S01]  /*18c0*/  LDC.64 R12, c[0x0][0x3e0] ;  /* 0x0000f800ff0c7b82 */ /* 0x000e220000000a00 */
[----:B------:R-:W1:Y:S01]  /*18d0*/  LDCU.64 UR4, c[0x0][0x420] ;  /* 0x00008400ff0477ac */ /* 0x000e620008000a00 */
[----:B------:R-:W2:Y:S06]  /*18e0*/  LDCU.64 UR10, c[0x0][0x3c8] ;  /* 0x00007900ff0a77ac */ /* 0x000eac0008000a00 */
[----:B------:R-:W3:Y:S08]  /*18f0*/  LDC.64 R2, c[0x0][0x390] ;  /* 0x0000e400ff027b82 */ /* 0x000ef00000000a00 */
[----:B------:R-:W4:Y:S01]  /*1900*/  LDC.64 R8, c[0x0][0x398] ;  /* 0x0000e600ff087b82 */ /* 0x000f220000000a00 */
[----:B0-----:R-:W-:-:S05]  /*1910*/  IMAD.WIDE R12, R5, 0x8, R12 ;  /* 0x00000008050c7825 */ /* 0x001fca00078e020c */
[----:B------:R-:W2:Y:S01]  /*1920*/  LDG.E.64 R18, desc[UR6][R12.64] ;  /* 0x000000060c127981 */ /* 0x000ea2000c1e1b00 */
[C---:B-1----:R-:W-:Y:S01]  /*1930*/  LEA R4, P0, R5.reuse, UR4, 0x4 ;  /* 0x0000000405047c11 */ /* 0x042fe2000f8020ff */
[----:B------:R-:W-:Y:S02]  /*1940*/  IMAD R7, R0, 0x18, RZ ;  /* 0x0000001800077824 */ /* 0x000fe400078e02ff */
[----:B---3--:R-:W-:-:S05]  /*1950*/  IMAD.WIDE.U32 R2, R5, 0x18, R2 ;  /* 0x0000001805027825 */ /* 0x008fca00078e0002 */
[----:B------:R-:W-:Y:S01]  /*1960*/  IADD3 R3, PT, PT, R3, R7, RZ ;  /* 0x0000000703037210 */ /* 0x000fe20007ffe0ff */
[C---:B----4-:R-:W-:Y:S01]  /*1970*/  IMAD.WIDE.U32 R8, R5.reuse, 0x18, R8 ;  /* 0x0000001805087825 */ /* 0x050fe200078e0008 */
[----:B------:R-:W-:Y:S01]  /*1980*/  LEA.HI.X R5, R5, UR5, R0, 0x4, P0 ;  /* 0x0000000505057c11 */ /* 0x000fe200080f2400 */
[----:B------:R-:W0:Y:S02]  /*1990*/  LDCU.64 UR4, c[0x0][0x3f8] ;  /* 0x00007f00ff0477ac */ /* 0x000e240008000a00 */
[----:B------:R1:W5:Y:S01]  /*19a0*/  LDG.E.64 R74, desc[UR6][R2.64] ;  /* 0x00000006024a7981 */ /* 0x000362000c1e1b00 */
[----:B------:R-:W-:-:S03]  /*19b0*/  IMAD.IADD R9, R7, 0x1, R9 ;  /* 0x0000000107097824 */ /* 0x000fc600078e0209 */
[----:B------:R1:W5:Y:S04]  /*19c0*/  LDG.E.64 R72, desc[UR6][R2.64+0x8] ;  /* 0x0000080602487981 */ /* 0x000368000c1e1b00 */
[----:B------:R1:W5:Y:S04]  /*19d0*/  LDG.E.64 R70, desc[UR6][R2.64+0x10] ;  /* 0x0000100602467981 */ /* 0x000368000c1e1b00 */
[----:B------:R1:W5:Y:S04]  /*19e0*/  LDG.E.64 R68, desc[UR6][R8.64] ;  /* 0x0000000608447981 */ /* 0x000368000c1e1b00 */
[----:B------:R1:W5:Y:S04]  /*19f0*/  LDG.E.64 R66, desc[UR6][R8.64+0x8] ;  /* 0x0000080608427981 */ /* 0x000368000c1e1b00 */
[----:B------:R1:W5:Y:S04]  /*1a00*/  LDG.E.64 R64, desc[UR6][R8.64+0x10] ;  /* 0x0000100608407981 */ /* 0x000368000c1e1b00 */
[----:B------:R-:W5:Y:S01]  /*1a10*/  LDG.E.128 R4, desc[UR6][R4.64] ;  /* 0x0000000604047981 */ /* 0x000f62000c1e1d00 */
[----:B--2---:R-:W-:-:S07]  /*1a20*/  DADD R18, R18, UR10 ;  /* 0x0000000a12127e29 */ /* 0x004fce0008000000 */
[----:B------:R1:W-:Y:S01]  /*1a30*/  STG.E.64 desc[UR6][R12.64], R18 ;  /* 0x000000120c007986 */ /* 0x0003e2000c101b06 */
[----:B0-----:R-:W-:-:S14]  /*1a40*/  DSETP.GEU.AND P0, PT, R18, UR4, PT ;  /* 0x0000000412007e2a */ /* 0x001fdc000bf0e000 */
[----:B-1----:R-:W-:Y:S05]  /*1a50*/  @P0 BRA `(.L_x_26) ;  /* 0x0000002c00440947 */ /* 0x002fea0003800000 */
[----:B-----5:R-:W0:Y:S01]  /*1a60*/  MUFU.RCP64H R3, R35 ;  /* 0x0000002300037308 */ /* 0x020e220000001800 */
[----:B------:R-:W-:Y:S01]  /*1a70*/  IMAD.MOV.U32 R2, RZ, RZ, 0x1 ;  /* 0x00000001ff027424 */ /* 0x000fe200078e00ff */
[----:B------:R-:W-:Y:S01]  /*1a80*/  FSETP.GEU.AND P1, PT, |R43|, 6.5827683646048100446e-37, PT ;  /* 0x036000002b00780b */ /* 0x000fe20003f2e200 */
[----:B------:R-:W-:Y:S04]  /*1a90*/  BSSY.RECONVERGENT B2, `(.L_x_27) ;  /* 0x0000014000027945 */ /* 0x000fe80003800200 */
[----:B0-----:R-:W-:-:S08]  /*1aa0*/  DFMA R8, -R34, R2, 1 ;  /* 0x3ff000002208742b */ /* 0x001fd00000000102 */
[----:B------:R-:W-:-:S08]  /*1ab0*/  DFMA R8, R8, R8, R8 ;  /* 0x000000080808722b */ /* 0x000fd00000000008 */
[----:B------:R-:W-:-:S08]  /*1ac0*/  DFMA R8, R2, R8, R2 ;  /* 0x000000080208722b */ /* 0x000fd00000000002 */
[----:B------:R-:W-:-:S08]  /*1ad0*/  DFMA R2, -R34, R8, 1 ;  /* 0x3ff000002202742b */ /* 0x000fd00000000108 */
[----:B------:R-:W-:-:S08]  /*1ae0*/  DFMA R2, R8, R2, R8 ;  /* 0x000000020802722b */ /* 0x000fd00000000008 */
[----:B------:R-:W-:-:S08]  /*1af0*/  DMUL R8, R42, R2 ;  /* 0x000000022a087228 */ /* 0x000fd00000000000 */
[----:B------:R-:W-:-:S08]  /*1b00*/  DFMA R10, -R34, R8, R42 ;  /* 0x00000008220a722b */ /* 0x000fd0000000012a */
[----:B------:R-:W-:-:S10]  /*1b10*/  DFMA R2, R2, R10, R8 ;  /* 0x0000000a0202722b */ /* 0x000fd40000000008 */
[----:B------:R-:W-:-:S05]  /*1b20*/  FFMA R0, RZ, R35, R3 ;  /* 0x00000023ff007223 */ /* 0x000fca0000000003 */
[----:B------:R-:W-:-:S13]  /*1b30*/  FSETP.GT.AND P0, PT, |R0|, 1.469367938527859385e-39, PT ;  /* 0x001000000000780b */ /* 0x000fda0003f04200 */
[----:B------:R-:W-:Y:S05]  /*1b40*/  @P0 BRA P1, `(.L_x_28) ;  /* 0x0000000000200947 */ /* 0x000fea0000800000 */
[----:B------:R-:W-:Y:S01]  /*1b50*/  IMAD.MOV.U32 R22, RZ, RZ, R42 ;  /* 0x000000ffff167224 */ /* 0x000fe200078e002a */
[----:B------:R-:W-:Y:S01]  /*1b60*/  MOV R20, R34 ;  /* 0x0000002200147202 */ /* 0x000fe20000000f00 */
[----:B------:R-:W-:Y:S01]  /*1b70*/  IMAD.MOV.U32 R23, RZ, RZ, R43 ;  /* 0x000000ffff177224 */ /* 0x000fe200078e002b */
[----:B------:R-:W-:Y:S01]  /*1b80*/  MOV R0, 0x1bb0 ;  /* 0x00001bb000007802 */ /* 0x000fe20000000f00 */
[----:B------:R-:W-:-:S07]  /*1b90*/  IMAD.MOV.U32 R21, RZ, RZ, R35 ;  /* 0x000000ffff157224 */ /* 0x000fce00078e0023 */
[----:B------:R-:W-:Y:S05]  /*1ba0*/  CALL.REL.NOINC `($__internal_1_$__cuda_sm20_div_rn_f64_full) ;  /* 0x0000003400747944 */ /* 0x000fea0003c00000 */
[----:B------:R-:W-:Y:S02]  /*1bb0*/  IMAD.MOV.U32 R2, RZ, RZ, R12 ;  /* 0x000000ffff027224 */ /* 0x000fe400078e000c */
[----:B------:R-:W-:-:S07]  /*1bc0*/  IMAD.MOV.U32 R3, RZ, RZ, R13 ;  /* 0x000000ffff037224 */ /* 0x000fce00078e000d */
.L_x_28:
[----:B------:R-:W-:Y:S05]  /*1bd0*/  BSYNC.RECONVERGENT B2 ;  /* 0x0000000000027941 */ /* 0x000fea0003800200 */
.L_x_27:
[----:B------:R-:W-:Y:S01]  /*1be0*/  ISETP.GT.AND P0, PT, R3, 0xfffff, PT ;  /* 0x000fffff0300780c */ /* 0x000fe20003f04270 */
[--C-:B------:R-:W-:Y:S01]  /*1bf0*/  IMAD.MOV.U32 R8, RZ, RZ, R2.reuse ;  /* 0x000000ffff087224 */ /* 0x100fe200078e0002 */
[----:B------:R-:W-:Y:S01]  /*1c00*/  MOV R9, R3 ;  /* 0x0000000300097202 */ /* 0x000fe20000000f00 */
[--C-:B------:R-:W-:Y:S01]  /*1c10*/  IMAD.MOV.U32 R25, RZ, RZ, R3.reuse ;  /* 0x000000ffff197224 */ /* 0x100fe200078e0003 */
[----:B------:R-:W-:Y:S01]  /*1c20*/  BSSY.RECONVERGENT B1, `(.L_x_29) ;  /* 0x0000053000017945 */ /* 0x000fe20003800200 */
[----:B------:R-:W-:Y:S01]  /*1c30*/  MOV R10, R2 ;  /* 0x00000002000a7202 */ /* 0x000fe20000000f00 */
[----:B------:R-:W-:Y:S02]  /*1c40*/  IMAD.MOV.U32 R48, RZ, RZ, R3 ;  /* 0x000000ffff307224 */ /* 0x000fe400078e0003 */
[----:B------:R-:W-:-:S05]  /*1c50*/  IMAD.MOV.U32 R50, RZ, RZ, R2 ;  /* 0x000000ffff327224 */ /* 0x000fca00078e0002 */
[----:B------:R-:W-:-:S10]  /*1c60*/  @!P0 DMUL R8, R2, 1.80143985094819840000e+16 ;  /* 0x4350000002088828 */ /* 0x000fd40000000000 */
[----:B------:R-:W-:Y:S02]  /*1c70*/  @!P0 IMAD.MOV.U32 R25, RZ, RZ, R9 ;  /* 0x000000ffff198224 */ /* 0x000fe400078e0009 */
[----:B------:R-:W-:Y:S02]  /*1c80*/  @!P0 IMAD.MOV.U32 R10, RZ, RZ, R8 ;  /* 0x000000ffff0a8224 */ /* 0x000fe400078e0008 */
[----:B------:R-:W-:-:S05]  /*1c90*/  VIADD R0, R25, 0xffffffff ;  /* 0xffffffff19007836 */ /* 0x000fca0000000000 */
[----:B------:R-:W-:Y:S01]  /*1ca0*/  ISETP.GT.U32.AND P1, PT, R0, 0x7feffffe, PT ;  /* 0x7feffffe0000780c */ /* 0x000fe20003f24070 */
[----:B------:R-:W-:Y:S02]  /*1cb0*/  IMAD.MOV.U32 R0, RZ, RZ, -0x3ff ;  /* 0xfffffc01ff007424 */ /* 0x000fe400078e00ff */
[----:B------:R-:W-:-:S10]  /*1cc0*/  @!P0 IMAD.MOV.U32 R0, RZ, RZ, -0x435 ;  /* 0xfffffbcbff008424 */ /* 0x000fd400078e00ff */
[----:B------:R-:W-:Y:S05]  /*1cd0*/  @P1 BRA `(.L_x_30) ;  /* 0x0000000400041947 */ /* 0x000fea0003800000 */
[----:B------:R-:W-:Y:S01]  /*1ce0*/  LOP3.LUT R8, R25, 0xfffff, RZ, 0xc0, !PT ;  /* 0x000fffff19087812 */ /* 0x000fe200078ec0ff */
[----:B------:R-:W-:Y:S01]  /*1cf0*/  IMAD.MOV.U32 R12, RZ, RZ, RZ ;  /* 0x000000ffff0c7224 */ /* 0x000fe200078e00ff */
[----:B------:R-:W-:Y:S01]  /*1d00*/  MOV R23, 0x3ed0ee25 ;  /* 0x3ed0ee2500177802 */ /* 0x000fe20000000f00 */
[----:B------:R-:W-:Y:S01]  /*1d10*/  IMAD.MOV.U32 R22, RZ, RZ, -0x748574fc ;  /* 0x8b7a8b04ff167424 */ /* 0x000fe200078e00ff */
[----:B------:R-:W-:Y:S01]  /*1d20*/  LOP3.LUT R9, R8, 0x3ff00000, RZ, 0xfc, !PT ;  /* 0x3ff0000008097812 */ /* 0x000fe200078efcff */
[----:B------:R-:W-:Y:S01]  /*1d30*/  UMOV UR4, 0x3ae80f1e ;  /* 0x3ae80f1e00047882 */ /* 0x000fe20000000000 */
[----:B------:R-:W-:Y:S01]  /*1d40*/  MOV R8, R10 ;  /* 0x0000000a00087202 */ /* 0x000fe20000000f00 */
[----:B------:R-:W-:Y:S01]  /*1d50*/  UMOV UR5, 0x3eb1380b ;  /* 0x3eb1380b00057882 */ /* 0x000fe20000000000 */
[----:B------:R-:W-:Y:S01]  /*1d60*/  ISETP.GE.U32.AND P0, PT, R9, 0x3ff6a09f, PT ;  /* 0x3ff6a09f0900780c */ /* 0x000fe20003f06070 */
[----:B------:R-:W-:Y:S01]  /*1d70*/  UMOV UR10, 0x80000000 ;  /* 0x80000000000a7882 */ /* 0x000fe20000000000 */
[----:B------:R-:W-:Y:S01]  /*1d80*/  LEA.HI R0, R25, R0, RZ, 0xc ;  /* 0x0000000019007211 */ /* 0x000fe200078f60ff */
[----:B------:R-:W-:Y:S01]  /*1d90*/  IMAD.MOV.U32 R25, RZ, RZ, 0x43300000 ;  /* 0x43300000ff197424 */ /* 0x000fe200078e00ff */
[----:B------:R-:W-:-:S09]  /*1da0*/  UMOV UR11, 0x43300000 ;  /* 0x43300000000b7882 */ /* 0x000fd20000000000 */
[----:B------:R-:W-:Y:S02]  /*1db0*/  @P0 VIADD R11, R9, 0xfff00000 ;  /* 0xfff00000090b0836 */ /* 0x000fe40000000000 */
[----:B------:R-:W-:Y:S02]  /*1dc0*/  @P0 VIADD R0, R0, 0x1 ;  /* 0x0000000100000836 */ /* 0x000fe40000000000 */
[----:B------:R-:W-:-:S03]  /*1dd0*/  @P0 IMAD.MOV.U32 R9, RZ, RZ, R11 ;  /* 0x000000ffff090224 */ /* 0x000fc600078e000b */
[----:B------:R-:W-:-:S03]  /*1de0*/  LOP3.LUT R24, R0, 0x80000000, RZ, 0x3c, !PT ;  /* 0x8000000000187812 */ /* 0x000fc600078e3cff */
[C---:B------:R-:W-:Y:S02]  /*1df0*/  DADD R10, R8.reuse, 1 ;  /* 0x3ff00000080a7429 */ /* 0x040fe40000000000 */
[----:B------:R-:W-:Y:S02]  /*1e00*/  DADD R8, R8, -1 ;  /* 0xbff0000008087429 */ /* 0x000fe40000000000 */
[----:B------:R-:W-:Y:S01]  /*1e10*/  DADD R24, R24, -UR10 ;  /* 0x8000000a18187e29 */ /* 0x000fe20008000000 */
[----:B------:R-:W-:Y:S01]  /*1e20*/  UMOV UR10, 0xfefa39ef ;  /* 0xfefa39ef000a7882 */ /* 0x000fe20000000000 */
[----:B------:R-:W0:Y:S01]  /*1e30*/  MUFU.RCP64H R13, R11 ;  /* 0x0000000b000d7308 */ /* 0x000e220000001800 */
[----:B------:R-:W-:Y:S01]  /*1e40*/  UMOV UR11, 0x3fe62e42 ;  /* 0x3fe62e42000b7882 */ /* 0x000fe20000000000 */
[----:B0-----:R-:W-:-:S08]  /*1e50*/  DFMA R18, -R10, R12, 1 ;  /* 0x3ff000000a12742b */ /* 0x001fd0000000010c */
[----:B------:R-:W-:-:S08]  /*1e60*/  DFMA R18, R18, R18, R18 ;  /* 0x000000121212722b */ /* 0x000fd00000000012 */
[----:B------:R-:W-:-:S08]  /*1e70*/  DFMA R18, R12, R18, R12 ;  /* 0x000000120c12722b */ /* 0x000fd0000000000c */
[----:B------:R-:W-:-:S08]  /*1e80*/  DMUL R12, R8, R18 ;  /* 0x00000012080c7228 */ /* 0x000fd00000000000 */
[----:B------:R-:W-:-:S08]  /*1e90*/  DFMA R12, R8, R18, R12 ;  /* 0x00000012080c722b */ /* 0x000fd0000000000c */
[----:B------:R-:W-:-:S08]  /*1ea0*/  DMUL R20, R12, R12 ;  /* 0x0000000c0c147228 */ /* 0x000fd00000000000 */
[----:B------:R-:W-:Y:S01]  /*1eb0*/  DFMA R10, R20, UR4, R22 ;  /* 0x00000004140a7c2b */ /* 0x000fe20008000016 */
[----:B------:R-:W-:Y:S01]  /*1ec0*/  UMOV UR4, 0x9f02676f ;  /* 0x9f02676f00047882 */ /* 0x000fe20000000000 */
[----:B------:R-:W-:Y:S01]  /*1ed0*/  UMOV UR5, 0x3ef3b266 ;  /* 0x3ef3b26600057882 */ /* 0x000fe20000000000 */
[----:B------:R-:W-:-:S05]  /*1ee0*/  DADD R22, R8, -R12 ;  /* 0x0000000008167229 */ /* 0x000fca000000080c */
[----:B------:R-:W-:Y:S01]  /*1ef0*/  DFMA R10, R20, R10, UR4 ;  /* 0x00000004140a7e2b */ /* 0x000fe2000800000a */
[----:B------:R-:W-:Y:S01]  /*1f00*/  UMOV UR4, 0xa9ab0956 ;  /* 0xa9ab095600047882 */ /* 0x000fe20000000000 */
[----:B------:R-:W-:Y:S01]  /*1f10*/  UMOV UR5, 0x3f1745cb ;  /* 0x3f1745cb00057882 */ /* 0x000fe20000000000 */
[----:B------:R-:W-:-:S05]  /*1f20*/  DADD R22, R22, R22 ;  /* 0x0000000016167229 */ /* 0x000fca0000000016 */
[----:B------:R-:W-:Y:S01]  /*1f30*/  DFMA R10, R20, R10, UR4 ;  /* 0x00000004140a7e2b */ /* 0x000fe2000800000a */
[----:B------:R-:W-:Y:S01]  /*1f40*/  UMOV UR4, 0x2d1b5154 ;  /* 0x2d1b515400047882 */ /* 0x000fe20000000000 */
[----:B------:R-:W-:Y:S01]  /*1f50*/  UMOV UR5, 0x3f3c71c7 ;  /* 0x3f3c71c700057882 */ /* 0x000fe20000000000 */
[----:B------:R-:W-:Y:S02]  /*1f60*/  DFMA R22, R8, -R12, R22 ;  /* 0x8000000c0816722b */ /* 0x000fe40000000016 */
[----:B------:R-:W-:-:S03]  /*1f70*/  DFMA R8, R24, UR10, R12 ;  /* 0x0000000a18087c2b */ /* 0x000fc6000800000c */
[----:B------:R-:W-:Y:S01]  /*1f80*/  DFMA R10, R20, R10, UR4 ;  /* 0x00000004140a7e2b */ /* 0x000fe2000800000a */
[----:B------:R-:W-:Y:S01]  /*1f90*/  UMOV UR4, 0x923be72d ;  /* 0x923be72d00047882 */ /* 0x000fe20000000000 */
[----:B------:R-:W-:Y:S01]  /*1fa0*/  UMOV UR5, 0x3f624924 ;  /* 0x3f62492400057882 */ /* 0x000fe20000000000 */
[----:B------:R-:W-:-:S05]  /*1fb0*/  DMUL R22, R18, R22 ;  /* 0x0000001612167228 */ /* 0x000fca0000000000 */
[----:B------:R-:W-:Y:S01]  /*1fc0*/  DFMA R10, R20, R10, UR4 ;  /* 0x00000004140a7e2b */ /* 0x000fe2000800000a */
[----:B------:R-:W-:Y:S01]  /*1fd0*/  UMOV UR4, 0x9999a3c4 ;  /* 0x9999a3c400047882 */ /* 0x000fe20000000000 */
[----:B------:R-:W-:-:S06]  /*1fe0*/  UMOV UR5, 0x3f899999 ;  /* 0x3f89999900057882 */ /* 0x000fcc0000000000 */
[----:B------:R-:W-:Y:S01]  /*1ff0*/  DFMA R10, R20, R10, UR4 ;  /* 0x00000004140a7e2b */ /* 0x000fe2000800000a */
[----:B------:R-:W-:Y:S01]  /*2000*/  UMOV UR4, 0x55555554 ;  /* 0x5555555400047882 */ /* 0x000fe20000000000 */
[----:B------:R-:W-:-:S06]  /*2010*/  UMOV UR5, 0x3fb55555 ;  /* 0x3fb5555500057882 */ /* 0x000fcc0000000000 */
[----:B------:R-:W-:Y:S01]  /*2020*/  DFMA R10, R20, R10, UR4 ;  /* 0x00000004140a7e2b */ /* 0x000fe2000800000a */
[----:B------:R-:W-:Y:S01]  /*2030*/  UMOV UR4, 0xfefa39ef ;  /* 0xfefa39ef00047882 */ /* 0x000fe20000000000 */
[----:B------:R-:W-:Y:S02]  /*2040*/  UMOV UR5, 0x3fe62e42 ;  /* 0x3fe62e4200057882 */ /* 0x000fe40000000000 */
[----:B------:R-:W-:Y:S01]  /*2050*/  DFMA R26, R24, -UR4, R8 ;  /* 0x80000004181a7c2b */ /* 0x000fe20008000008 */
[----:B------:R-:W-:Y:S01]  /*2060*/  UMOV UR4, 0x3b39803f ;  /* 0x3b39803f00047882 */ /* 0x000fe20000000000 */
[----:B------:R-:W-:Y:S02]  /*2070*/  UMOV UR5, 0x3c7abc9e ;  /* 0x3c7abc9e00057882 */ /* 0x000fe40000000000 */
[----:B------:R-:W-:-:S04]  /*2080*/  DMUL R10, R20, R10 ;  /* 0x0000000a140a7228 */ /* 0x000fc80000000000 */
[----:B------:R-:W-:-:S04]  /*2090*/  DADD R26, -R12, R26 ;  /* 0x000000000c1a7229 */ /* 0x000fc8000000011a */
[----:B------:R-:W-:-:S08]  /*20a0*/  DFMA R10, R12, R10, R22 ;  /* 0x0000000a0c0a722b */ /* 0x000fd00000000016 */
[----:B------:R-:W-:-:S08]  /*20b0*/  DADD R10, R10, -R26 ;  /* 0x000000000a0a7229 */ /* 0x000fd0000000081a */
[----:B------:R-:W-:-:S08]  /*20c0*/  DFMA R10, R24, UR4, R10 ;  /* 0x00000004180a7c2b */ /* 0x000fd0000800000a */
[----:B------:R-:W-:Y:S01]  /*20d0*/  DADD R58, R8, R10 ;  /* 0x00000000083a7229 */ /* 0x000fe2000000000a */
[----:B------:R-:W-:Y:S10]  /*20e0*/  BRA `(.L_x_31) ;  /* 0x0000000000187947 */ /* 0x000ff40003800000 */
.L_x_30:
[----:B------:R-:W-:Y:S01]  /*20f0*/  IMAD.MOV.U32 R10, RZ, RZ, 0x0 ;  /* 0x00000000ff0a7424 */ /* 0x000fe200078e00ff */
[----:B------:R-:W-:Y:S01]  /*2100*/  LOP3.LUT P0, RZ, R9, 0x7fffffff, RZ, 0xc0, !PT ;  /* 0x7fffffff09ff7812 */ /* 0x000fe2000780c0ff */
[----:B------:R-:W-:-:S06]  /*2110*/  IMAD.MOV.U32 R11, RZ, RZ, 0x7ff00000 ;  /* 0x7ff00000ff0b7424 */ /* 0x000fcc00078e00ff */
[----:B------:R-:W-:-:S10]  /*2120*/  DFMA R10, R8, R10, +INF ;  /* 0x7ff00000080a742b */ /* 0x000fd4000000000a */
[----:B------:R-:W-:Y:S02]  /*2130*/  FSEL R58, R10, RZ, P0 ;  /* 0x000000ff0a3a7208 */ /* 0x000fe40000000000 */
[----:B------:R-:W-:-:S07]  /*2140*/  FSEL R59, R11, -QNAN , P0 ;  /* 0xfff000000b3b7808 */ /* 0x000fce0000000000 */
.L_x_31:
[----:B------:R-:W-:Y:S05]  /*2150*/  BSYNC.RECONVERGENT B1 ;  /* 0x0000000000017941 */ /* 0x000fea0003800200 */
.L_x_29:
[----:B------:R-:W0:Y:S01]  /*2160*/  MUFU.RCP64H R9, R3 ;  /* 0x0000000300097308 */ /* 0x000e220000001800 */
[----:B------:R-:W-:Y:S01]  /*2170*/  MOV R8, 0x1 ;  /* 0x0000000100087802 */ /* 0x000fe20000000f00 */
[----:B------:R-:W-:Y:S01]  /*2180*/  UMOV UR4, 0xf5c28f5c ;  /* 0xf5c28f5c00047882 */ /* 0x000fe20000000000 */
[----:B------:R-:W-:Y:S01]  /*2190*/  UMOV UR5, 0x3fef5c28 ;  /* 0x3fef5c2800057882 */ /* 0x000fe20000000000 */
[----:B------:R-:W-:Y:S01]  /*21a0*/  BSSY.RECONVERGENT B2, `(.L_x_32) ;  /* 0x0000016000027945 */ /* 0x000fe20003800200 */
[----:B------:R-:W-:Y:S02]  /*21b0*/  ISETP.GT.AND P1, PT, R48, 0xfffff, PT ;  /* 0x000fffff3000780c */ /* 0x000fe40003f24270 */
[----:B0-----:R-:W-:-:S08]  /*21c0*/  DFMA R10, R8, -R2, 1 ;  /* 0x3ff00000080a742b */ /* 0x001fd00000000802 */
[----:B------:R-:W-:-:S08]  /*21d0*/  DFMA R10, R10, R10, R10 ;  /* 0x0000000a0a0a722b */ /* 0x000fd0000000000a */
[----:B------:R-:W-:-:S08]  /*21e0*/  DFMA R10, R8, R10, R8 ;  /* 0x0000000a080a722b */ /* 0x000fd00000000008 */
[----:B------:R-:W-:-:S08]  /*21f0*/  DFMA R8, R10, -R2, 1 ;  /* 0x3ff000000a08742b */ /* 0x000fd00000000802 */
[----:B------:R-:W-:-:S08]  /*2200*/  DFMA R8, R10, R8, R10 ;  /* 0x000000080a08722b */ /* 0x000fd0000000000a */
[----:B------:R-:W-:-:S08]  /*2210*/  DMUL R12, R8, UR4 ;  /* 0x00000004080c7c28 */ /* 0x000fd00008000000 */
[----:B------:R-:W-:Y:S01]  /*2220*/  DFMA R10, R12, -R2, UR4 ;  /* 0x000000040c0a7e2b */ /* 0x000fe20008000802 */
[----:B------:R-:W-:Y:S01]  /*2230*/  UMOV UR4, 0xdb22d0e5 ;  /* 0xdb22d0e500047882 */ /* 0x000fe20000000000 */
[----:B------:R-:W-:Y:S02]  /*2240*/  UMOV UR5, 0x3fca7ef9 ;  /* 0x3fca7ef900057882 */ /* 0x000fe40000000000 */
[----:B------:R-:W-:-:S04]  /*2250*/  DADD R58, R58, -UR4 ;  /* 0x800000043a3a7e29 */ /* 0x000fc80008000000 */
[----:B------:R-:W-:-:S10]  /*2260*/  DFMA R12, R8, R10, R12 ;  /* 0x0000000a080c722b */ /* 0x000fd4000000000c */
[----:B------:R-:W-:-:S05]  /*2270*/  FFMA R0, RZ, R3, R13 ;  /* 0x00000003ff007223 */ /* 0x000fca000000000d */
[----:B------:R-:W-:-:S13]  /*2280*/  FSETP.GT.AND P0, PT, |R0|, 1.469367938527859385e-39, PT ;  /* 0x001000000000780b */ /* 0x000fda0003f04200 */
[----:B------:R-:W-:Y:S05]  /*2290*/  @P0 BRA `(.L_x_33) ;  /* 0x0000000000180947 */ /* 0x000fea0003800000 */
[----:B------:R-:W-:Y:S01]  /*22a0*/  IMAD.MOV.U32 R22, RZ, RZ, -0xa3d70a4 ;  /* 0xf5c28f5cff167424 */ /* 0x000fe200078e00ff */
[----:B------:R-:W-:Y:S01]  /*22b0*/  MOV R0, 0x2300 ;  /* 0x0000230000007802 */ /* 0x000fe20000000f00 */
[----:B------:R-:W-:Y:S02]  /*22c0*/  IMAD.MOV.U32 R23, RZ, RZ, 0x3fef5c28 ;  /* 0x3fef5c28ff177424 */ /* 0x000fe400078e00ff */
[----:B------:R-:W-:Y:S02]  /*22d0*/  IMAD.MOV.U32 R20, RZ, RZ, R2 ;  /* 0x000000ffff147224 */ /* 0x000fe400078e0002 */
[----:B------:R-:W-:-:S07]  /*22e0*/  IMAD.MOV.U32 R21, RZ, RZ, R3 ;  /* 0x000000ffff157224 */ /* 0x000fce00078e0003 */
[----:B------:R-:W-:Y:S05]  /*22f0*/  CALL.REL.NOINC `($__internal_1_$__cuda_sm20_div_rn_f64_full) ;  /* 0x0000002c00a07944 */ /* 0x000fea0003c00000 */
.L_x_33:
[----:B------:R-:W-:Y:S05]  /*2300*/  BSYNC.RECONVERGENT B2 ;  /* 0x0000000000027941 */ /* 0x000fea0003800200 */
.L_x_32:
[----:B------:R-:W-:Y:S01]  /*2310*/  DMUL R62, R2, R2 ;  /* 0x00000002023e7228 */ /* 0x000fe20000000000 */
[----:B------:R-:W-:Y:S01]  /*2320*/  MOV R8, 0x1 ;  /* 0x0000000100087802 */ /* 0x000fe20000000f00 */
[----:B------:R-:W-:Y:S01]  /*2330*/  UMOV UR4, 0xdd2f1aa0 ;  /* 0xdd2f1aa000047882 */ /* 0x000fe20000000000 */
[----:B------:R-:W-:Y:S01]  /*2340*/  UMOV UR5, 0x3fc10624 ;  /* 0x3fc1062400057882 */ /* 0x000fe20000000000 */
[----:B------:R-:W-:Y:S01]  /*2350*/  BSSY.RECONVERGENT B2, `(.L_x_34) ;  /* 0x0000016000027945 */ /* 0x000fe20003800200 */
[----:B------:R-:W-:Y:S01]  /*2360*/  DADD R58, R58, R12 ;  /* 0x000000003a3a7229 */ /* 0x000fe2000000000c */
[----:B------:R-:W0:Y:S02]  /*2370*/  MUFU.RCP64H R9, R63 ;  /* 0x0000003f00097308 */ /* 0x000e240000001800 */
[----:B0-----:R-:W-:-:S08]  /*2380*/  DFMA R10, -R62, R8, 1 ;  /* 0x3ff000003e0a742b */ /* 0x001fd00000000108 */
[----:B------:R-:W-:-:S08]  /*2390*/  DFMA R10, R10, R10, R10 ;  /* 0x0000000a0a0a722b */ /* 0x000fd0000000000a */
[----:B------:R-:W-:-:S08]  /*23a0*/  DFMA R10, R8, R10, R8 ;  /* 0x0000000a080a722b */ /* 0x000fd00000000008 */
[----:B------:R-:W-:-:S08]  /*23b0*/  DFMA R8, -R62, R10, 1 ;  /* 0x3ff000003e08742b */ /* 0x000fd0000000010a */
[----:B------:R-:W-:-:S08]  /*23c0*/  DFMA R8, R10, R8, R10 ;  /* 0x000000080a08722b */ /* 0x000fd0000000000a */
[----:B------:R-:W-:-:S08]  /*23d0*/  DMUL R10, R8, -UR4 ;  /* 0x80000004080a7c28 */ /* 0x000fd00008000000 */
[----:B------:R-:W-:-:S08]  /*23e0*/  DFMA R18, -R62, R10, -UR4 ;  /* 0x800000043e127e2b */ /* 0x000fd0000800010a */
[----:B------:R-:W-:-:S10]  /*23f0*/  DFMA R8, R8, R18, R10 ;  /* 0x000000120808722b */ /* 0x000fd4000000000a */
[----:B------:R-:W-:-:S05]  /*2400*/  FFMA R0, RZ, R63, R9 ;  /* 0x0000003fff007223 */ /* 0x000fca0000000009 */
[----:B------:R-:W-:-:S13]  /*2410*/  FSETP.GT.AND P0, PT, |R0|, 1.469367938527859385e-39, PT ;  /* 0x001000000000780b */ /* 0x000fda0003f04200 */
[----:B------:R-:W-:Y:S05]  /*2420*/  @P0 BRA `(.L_x_35) ;  /* 0x0000000000200947 */ /* 0x000fea0003800000 */
[----:B------:R-:W-:Y:S01]  /*2430*/  IMAD.MOV.U32 R22, RZ, RZ, -0x22d0e560 ;  /* 0xdd2f1aa0ff167424 */ /* 0x000fe200078e00ff */
[----:B------:R-:W-:Y:S01]  /*2440*/  MOV R0, 0x2490 ;  /* 0x0000249000007802 */ /* 0x000fe20000000f00 */
[----:B------:R-:W-:Y:S02]  /*2450*/  IMAD.MOV.U32 R23, RZ, RZ, -0x403ef9dc ;  /* 0xbfc10624ff177424 */ /* 0x000fe400078e00ff */
[----:B------:R-:W-:Y:S02]  /*2460*/  IMAD.MOV.U32 R20, RZ, RZ, R62 ;  /* 0x000000ffff147224 */ /* 0x000fe400078e003e */
[----:B------:R-:W-:-:S07]  /*2470*/  IMAD.MOV.U32 R21, RZ, RZ, R63 ;  /* 0x000000ffff157224 */ /* 0x000fce00078e003f */
[----:B------:R-:W-:Y:S05]  /*2480*/  CALL.REL.NOINC `($__internal_1_$__cuda_sm20_div_rn_f64_full) ;  /* 0x0000002c003c7944 */ /* 0x000fea0003c00000 */
[----:B------:R-:W-:Y:S01]  /*2490*/  MOV R8, R12 ;  /* 0x0000000c00087202 */ /* 0x000fe20000000f00 */
[----:B------:R-:W-:-:S07]  /*24a0*/  IMAD.MOV.U32 R9, RZ, RZ, R13 ;  /* 0x000000ffff097224 */ /* 0x000fce00078e000d */
.L_x_35:
[----:B------:R-:W-:Y:S05]  /*24b0*/  BSYNC.RECONVERGENT B2 ;  /* 0x0000000000027941 */ /* 0x000fea0003800200 */
.L_x_34:
[----:B------:R-:W-:Y:S01]  /*24c0*/  IMAD.MOV.U32 R10, RZ, RZ, R2 ;  /* 0x000000ffff0a7224 */ /* 0x000fe200078e0002 */
[----:B------:R-:W-:Y:S01]  /*24d0*/  BSSY.RECONVERGENT B1, `(.L_x_36) ;  /* 0x0000053000017945 */ /* 0x000fe20003800200 */
[----:B------:R-:W-:Y:S01]  /*24e0*/  IMAD.MOV.U32 R11, RZ, RZ, R3 ;  /* 0x000000ffff0b7224 */ /* 0x000fe200078e0003 */
[----:B------:R-:W-:Y:S01]  /*24f0*/  @!P1 DMUL R10, R2, 1.80143985094819840000e+16 ;  /* 0x43500000020a9828 */ /* 0x000fe20000000000 */
[----:B------:R-:W-:Y:S01]  /*2500*/  IMAD.MOV.U32 R25, RZ, RZ, R48 ;  /* 0x000000ffff197224 */ /* 0x000fe200078e0030 */
[----:B------:R-:W-:Y:S01]  /*2510*/  DADD R58, R58, R8 ;  /* 0x000000003a3a7229 */ /* 0x000fe20000000008 */
[----:B------:R-:W-:-:S07]  /*2520*/  IMAD.MOV.U32 R8, RZ, RZ, R50 ;  /* 0x000000ffff087224 */ /* 0x000fce00078e0032 */
[----:B------:R-:W-:Y:S02]  /*2530*/  @!P1 MOV R25, R11 ;  /* 0x0000000b00199202 */ /* 0x000fe40000000f00 */
[----:B------:R-:W-:-:S03]  /*2540*/  @!P1 MOV R8, R10 ;  /* 0x0000000a00089202 */ /* 0x000fc60000000f00 */
        /* <DEDUP_REMOVED lines=11> */
[----:B------:R-:W-:Y:S01]  /*2600*/  UMOV UR5, 0x3eb1380b ;  /* 0x3eb1380b00057882 */ /* 0x000fe20000000000 */
[----:B------:R-:W-:Y:S01]  /*2610*/  LEA.HI R0, R25, R0, RZ, 0xc ;  /* 0x0000000019007211 */ /* 0x000fe200078f60ff */
[----:B------:R-:W-:Y:S01]  /*2620*/  IMAD.MOV.U32 R25, RZ, RZ, 0x43300000 ;  /* 0x43300000ff197424 */ /* 0x000fe200078e00ff */
[----:B------:R-:W-:Y:S01]  /*2630*/  ISETP.GE.U32.AND P0, PT, R9, 0x3ff6a09f, PT ;  /* 0x3ff6a09f0900780c */ /* 0x000fe20003f06070 */
[----:B------:R-:W-:Y:S01]  /*2640*/  UMOV UR10, 0x80000000 ;  /* 0x80000000000a7882 */ /* 0x000fe20000000000 */
[----:B------:R-:W-:-:S11]  /*2650*/  UMOV UR11, 0x43300000 ;  /* 0x43300000000b7882 */ /* 0x000fd60000000000 */
[----:B------:R-:W-:Y:S02]  /*2660*/  @P0 VIADD R11, R9, 0xfff00000 ;  /* 0xfff00000090b0836 */ /* 0x000fe40000000000 */
[----:B------:R-:W-:Y:S02]  /*2670*/  @P0 VIADD R0, R0, 0x1 ;  /* 0x0000000100000836 */ /* 0x000fe40000000000 */
[----:B------:R-:W-:-:S03]  /*2680*/  @P0 IMAD.MOV.U32 R9, RZ, RZ, R11 ;  /* 0x000000ffff090224 */ /* 0x000fc600078e000b */
[----:B------:R-:W-:-:S03]  /*2690*/  LOP3.LUT R24, R0, 0x80000000, RZ, 0x3c, !PT ;  /* 0x8000000000187812 */ /* 0x000fc600078e3cff */
[----:B------:R-:W-:-:S03]  /*26a0*/  DADD R12, R8, 1 ;  /* 0x3ff00000080c7429 */ /* 0x000fc60000000000 */
[----:B------:R-:W-:Y:S01]  /*26b0*/  DADD R24, R24, -UR10 ;  /* 0x8000000a18187e29 */ /* 0x000fe20008000000 */
[----:B------:R-:W-:Y:S01]  /*26c0*/  UMOV UR10, 0xfefa39ef ;  /* 0xfefa39ef000a7882 */ /* 0x000fe20000000000 */
[----:B------:R-:W-:Y:S01]  /*26d0*/  UMOV UR11, 0x3fe62e42 ;  /* 0x3fe62e42000b7882 */ /* 0x000fe20000000000 */
[----:B------:R-:W0:Y:S02]  /*26e0*/  MUFU.RCP64H R19, R13 ;  /* 0x0000000d00137308 */ /* 0x000e240000001800 */
[----:B0-----:R-:W-:-:S08]  /*26f0*/  DFMA R10, -R12, R18, 1 ;  /* 0x3ff000000c0a742b */ /* 0x001fd00000000112 */
[----:B------:R-:W-:Y:S02]  /*2700*/  DFMA R20, R10, R10, R10 ;  /* 0x0000000a0a14722b */ /* 0x000fe4000000000a */
[----:B------:R-:W-:-:S06]  /*2710*/  DADD R10, R8, -1 ;  /* 0xbff00000080a7429 */ /* 0x000fcc0000000000 */
        /* <DEDUP_REMOVED lines=40> */
.L_x_37:
[----:B------:R-:W-:Y:S01]  /*29a0*/  IMAD.MOV.U32 R8, RZ, RZ, 0x0 ;  /* 0x00000000ff087424 */ /* 0x000fe200078e00ff */
[----:B------:R-:W-:Y:S01]  /*29b0*/  LOP3.LUT P0, RZ, R11, 0x7fffffff, RZ, 0xc0, !PT ;  /* 0x7fffffff0bff7812 */ /* 0x000fe2000780c0ff */
[----:B------:R-:W-:-:S06]  /*29c0*/  IMAD.MOV.U32 R9, RZ, RZ, 0x7ff00000 ;  /* 0x7ff00000ff097424 */ /* 0x000fcc00078e00ff */
[----:B------:R-:W-:-:S10]  /*29d0*/  DFMA R8, R10, R8, +INF ;  /* 0x7ff000000a08742b */ /* 0x000fd40000000008 */
[----:B------:R-:W-:Y:S02]  /*29e0*/  FSEL R40, R8, RZ, P0 ;  /* 0x000000ff08287208 */ /* 0x000fe40000000000 */
[----:B------:R-:W-:-:S07]  /*29f0*/  FSEL R41, R9, -QNAN , P0 ;  /* 0xfff0000009297808 */ /* 0x000fce0000000000 */
.L_x_38:
[----:B------:R-:W-:Y:S05]  /*2a00*/  BSYNC.RECONVERGENT B1 ;  /* 0x0000000000017941 */ /* 0x000fea0003800200 */
.L_x_36:
        /* <DEDUP_REMOVED lines=15> */
[----:B------:R-:W-:-:S04]  /*2b00*/  DADD R40, R40, UR4 ;  /* 0x0000000428287e29 */ /* 0x000fc80008000000 */
[----:B------:R-:W-:-:S10]  /*2b10*/  DFMA R12, R10, R8, R12 ;  /* 0x000000080a0c722b */ /* 0x000fd4000000000c */
[----:B------:R-:W-:-:S05]  /*2b20*/  FFMA R0, RZ, R3, R13 ;  /* 0x00000003ff007223 */ /* 0x000fca000000000d */
[----:B------:R-:W-:-:S13]  /*2b30*/  FSETP.GT.AND P0, PT, |R0|, 1.469367938527859385e-39, PT ;  /* 0x001000000000780b */ /* 0x000fda0003f04200 */
[----:B------:R-:W-:Y:S05]  /*2b40*/  @P0 BRA `(.L_x_40) ;  /* 0x0000000000180947 */ /* 0x000fea0003800000 */
[----:B------:R-:W-:Y:S01]  /*2b50*/  IMAD.MOV.U32 R22, RZ, RZ, 0x7ae147ae ;  /* 0x7ae147aeff167424 */ /* 0x000fe200078e00ff */
[----:B------:R-:W-:Y:S01]  /*2b60*/  MOV R0, 0x2bb0 ;  /* 0x00002bb000007802 */ /* 0x000fe20000000f00 */
[----:B------:R-:W-:Y:S02]  /*2b70*/  IMAD.MOV.U32 R23, RZ, RZ, 0x3fc7ae14 ;  /* 0x3fc7ae14ff177424 */ /* 0x000fe400078e00ff */
[----:B------:R-:W-:Y:S02]  /*2b80*/  IMAD.MOV.U32 R20, RZ, RZ, R2 ;  /* 0x000000ffff147224 */ /* 0x000fe400078e0002 */
[----:B------:R-:W-:-:S07]  /*2b90*/  IMAD.MOV.U32 R21, RZ, RZ, R3 ;  /* 0x000000ffff157224 */ /* 0x000fce00078e0003 */
[----:B------:R-:W-:Y:S05]  /*2ba0*/  CALL.REL.NOINC `($__internal_1_$__cuda_sm20_div_rn_f64_full) ;  /* 0x0000002400747944 */ /* 0x000fea0003c00000 */
.L_x_40:
[----:B------:R-:W-:Y:S05]  /*2bb0*/  BSYNC.RECONVERGENT B2 ;  /* 0x0000000000027941 */ /* 0x000fea0003800200 */
.L_x_39:
[----:B------:R-:W0:Y:S01]  /*2bc0*/  MUFU.RCP64H R9, R63 ;  /* 0x0000003f00097308 */ /* 0x000e220000001800 */
[----:B------:R-:W-:Y:S01]  /*2bd0*/  MOV R8, 0x1 ;  /* 0x0000000100087802 */ /* 0x000fe20000000f00 */
[----:B------:R-:W-:Y:S01]  /*2be0*/  UMOV UR4, 0xa9fbe76d ;  /* 0xa9fbe76d00047882 */ /* 0x000fe20000000000 */
[----:B------:R-:W-:Y:S01]  /*2bf0*/  UMOV UR5, 0x3fcdd2f1 ;  /* 0x3fcdd2f100057882 */ /* 0x000fe20000000000 */
[----:B------:R-:W-:Y:S01]  /*2c00*/  BSSY.RECONVERGENT B2, `(.L_x_41) ;  /* 0x0000015000027945 */ /* 0x000fe20003800200 */
[----:B------:R-:W-:Y:S02]  /*2c10*/  DADD R40, R40, R12 ;  /* 0x0000000028287229 */ /* 0x000fe4000000000c */
[----:B0-----:R-:W-:-:S08]  /*2c20*/  DFMA R10, -R62, R8, 1 ;  /* 0x3ff000003e0a742b */ /* 0x001fd00000000108 */
[----:B------:R-:W-:-:S08]  /*2c30*/  DFMA R10, R10, R10, R10 ;  /* 0x0000000a0a0a722b */ /* 0x000fd0000000000a */
[----:B------:R-:W-:-:S08]  /*2c40*/  DFMA R10, R8, R10, R8 ;  /* 0x0000000a080a722b */ /* 0x000fd00000000008 */
[----:B------:R-:W-:-:S08]  /*2c50*/  DFMA R8, -R62, R10, 1 ;  /* 0x3ff000003e08742b */ /* 0x000fd0000000010a */
[----:B------:R-:W-:-:S08]  /*2c60*/  DFMA R18, R10, R8, R10 ;  /* 0x000000080a12722b */ /* 0x000fd0000000000a */
[----:B------:R-:W-:-:S08]  /*2c70*/  DMUL R8, R18, UR4 ;  /* 0x0000000412087c28 */ /* 0x000fd00008000000 */
[----:B------:R-:W-:-:S08]  /*2c80*/  DFMA R10, -R62, R8, UR4 ;  /* 0x000000043e0a7e2b */ /* 0x000fd00008000108 */
        /* <DEDUP_REMOVED lines=10> */
[----:B------:R-:W-:Y:S01]  /*2d30*/  MOV R8, R12 ;  /* 0x0000000c00087202 */ /* 0x000fe20000000f00 */
[----:B------:R-:W-:-:S07]  /*2d40*/  IMAD.MOV.U32 R9, RZ, RZ, R13 ;  /* 0x000000ffff097224 */ /* 0x000fce00078e000d */
.L_x_42:
[----:B------:R-:W-:Y:S05]  /*2d50*/  BSYNC.RECONVERGENT B2 ;  /* 0x0000000000027941 */ /* 0x000fea0003800200 */
.L_x_41:
[----:B------:R-:W-:Y:S01]  /*2d60*/  IMAD.MOV.U32 R10, RZ, RZ, R2 ;  /* 0x000000ffff0a7224 */ /* 0x000fe200078e0002 */
[----:B------:R-:W-:Y:S01]  /*2d70*/  BSSY.RECONVERGENT B1, `(.L_x_43) ;  /* 0x0000051000017945 */ /* 0x000fe20003800200 */
[----:B------:R-:W-:Y:S01]  /*2d80*/  IMAD.MOV.U32 R11, RZ, RZ, R3 ;  /* 0x000000ffff0b7224 */ /* 0x000fe200078e0003 */
[----:B------:R-:W-:Y:S01]  /*2d90*/  @!P1 DMUL R10, R2, 1.80143985094819840000e+16 ;  /* 0x43500000020a9828 */ /* 0x000fe20000000000 */
[----:B------:R-:W-:Y:S01]  /*2da0*/  IMAD.MOV.U32 R23, RZ, RZ, -0x3ff ;  /* 0xfffffc01ff177424 */ /* 0x000fe200078e00ff */
[----:B------:R-:W-:Y:S01]  /*2db0*/  DADD R40, R40, R8 ;  /* 0x0000000028287229 */ /* 0x000fe20000000008 */
[----:B------:R-:W-:-:S07]  /*2dc0*/  @!P1 IMAD.MOV.U32 R23, RZ, RZ, -0x435 ;  /* 0xfffffbcbff179424 */ /* 0x000fce00078e00ff */
[----:B------:R-:W-:Y:S02]  /*2dd0*/  @!P1 IMAD.MOV.U32 R48, RZ, RZ, R11 ;  /* 0x000000ffff309224 */ /* 0x000fe400078e000b */
[----:B------:R-:W-:-:S03]  /*2de0*/  @!P1 IMAD.MOV.U32 R50, RZ, RZ, R10 ;  /* 0x000000ffff329224 */ /* 0x000fc600078e000a */
[----:B------:R-:W-:-:S04]  /*2df0*/  IADD3 R0, PT, PT, R48, -0x1, RZ ;  /* 0xffffffff30007810 */ /* 0x000fc80007ffe0ff */
[----:B------:R-:W-:-:S13]  /*2e00*/  ISETP.GT.U32.AND P0, PT, R0, 0x7feffffe, PT ;  /* 0x7feffffe0000780c */ /* 0x000fda0003f04070 */
[----:B------:R-:W-:Y:S05]  /*2e10*/  @P0 BRA `(.L_x_44) ;  /* 0x0000000400000947 */ /* 0x000fea0003800000 */
[----:B------:R-:W-:Y:S01]  /*2e20*/  LOP3.LUT R0, R48, 0xfffff, RZ, 0xc0, !PT ;  /* 0x000fffff30007812 */ /* 0x000fe200078ec0ff */
[----:B------:R-:W-:Y:S01]  /*2e30*/  IMAD.MOV.U32 R10, RZ, RZ, RZ ;  /* 0x000000ffff0a7224 */ /* 0x000fe200078e00ff */
[----:B------:R-:W-:Y:S01]  /*2e40*/  UMOV UR4, 0x3ae80f1e ;  /* 0x3ae80f1e00047882 */ /* 0x000fe20000000000 */
[----:B------:R-:W-:Y:S01]  /*2e50*/  IMAD.MOV.U32 R20, RZ, RZ, -0x748574fc ;  /* 0x8b7a8b04ff147424 */ /* 0x000fe200078e00ff */
[----:B------:R-:W-:Y:S01]  /*2e60*/  LOP3.LUT R51, R0, 0x3ff00000, RZ, 0xfc, !PT ;  /* 0x3ff0000000337812 */ /* 0x000fe200078efcff */
[----:B------:R-:W-:Y:S01]  /*2e70*/  IMAD.MOV.U32 R21, RZ, RZ, 0x3ed0ee25 ;  /* 0x3ed0ee25ff157424 */ /* 0x000fe200078e00ff */
[----:B------:R-:W-:Y:S01]  /*2e80*/  UMOV UR5, 0x3eb1380b ;  /* 0x3eb1380b00057882 */ /* 0x000fe20000000000 */
[----:B------:R-:W-:Y:S01]  /*2e90*/  LEA.HI R23, R48, R23, RZ, 0xc ;  /* 0x0000001730177211 */ /* 0x000fe200078f60ff */
[----:B------:R-:W-:Y:S01]  /*2ea0*/  UMOV UR10, 0x80000000 ;  /* 0x80000000000a7882 */ /* 0x000fe20000000000 */
[----:B------:R-:W-:Y:S01]  /*2eb0*/  ISETP.GE.U32.AND P0, PT, R51, 0x3ff6a09f, PT ;  /* 0x3ff6a09f3300780c */ /* 0x000fe20003f06070 */
[----:B------:R-:W-:-:S12]  /*2ec0*/  UMOV UR11, 0x43300000 ;  /* 0x43300000000b7882 */ /* 0x000fd80000000000 */
[----:B------:R-:W-:Y:S02]  /*2ed0*/  @P0 VIADD R9, R51, 0xfff00000 ;  /* 0xfff0000033090836 */ /* 0x000fe40000000000 */
[----:B------:R-:W-:-:S03]  /*2ee0*/  @P0 VIADD R23, R23, 0x1 ;  /* 0x0000000117170836 */ /* 0x000fc60000000000 */
[----:B------:R-:W-:Y:S02]  /*2ef0*/  @P0 MOV R51, R9 ;  /* 0x0000000900330202 */ /* 0x000fe40000000f00 */
[----:B------:R-:W-:Y:S02]  /*2f00*/  LOP3.LUT R22, R23, 0x80000000, RZ, 0x3c, !PT ;  /* 0x8000000017167812 */ /* 0x000fe400078e3cff */
[----:B------:R-:W-:Y:S02]  /*2f10*/  MOV R23, 0x43300000 ;  /* 0x4330000000177802 */ /* 0x000fe40000000f00 */
        /* <DEDUP_REMOVED lines=11> */
[----:B------:R-:W-:Y:S02]  /*2fd0*/  DMUL R18, R10, R10 ;  /* 0x0000000a0a127228 */ /* 0x000fe40000000000 */
[----:B------:R-:W-:-:S06]  /*2fe0*/  DFMA R84, R22, UR10, R10 ;  /* 0x0000000a16547c2b */ /* 0x000fcc000800000a */
        /* <DEDUP_REMOVED lines=11> */
[----:B------:R-:W-:-:S05]  /*30a0*/  DFMA R20, R50, -R10, R20 ;  /* 0x8000000a3214722b */ /* 0x000fca0000000014 */
        /* <DEDUP_REMOVED lines=23> */
.L_x_44:
[----:B------:R-:W-:Y:S01]  /*3220*/  IMAD.MOV.U32 R8, RZ, RZ, 0x0 ;  /* 0x00000000ff087424 */ /* 0x000fe200078e00ff */
[----:B------:R-:W-:Y:S01]  /*3230*/  LOP3.LUT P0, RZ, R11, 0x7fffffff, RZ, 0xc0, !PT ;  /* 0x7fffffff0bff7812 */ /* 0x000fe2000780c0ff */
[----:B------:R-:W-:-:S06]  /*3240*/  IMAD.MOV.U32 R9, RZ, RZ, 0x7ff00000 ;  /* 0x7ff00000ff097424 */ /* 0x000fcc00078e00ff */
[----:B------:R-:W-:-:S10]  /*3250*/  DFMA R8, R10, R8, +INF ;  /* 0x7ff000000a08742b */ /* 0x000fd40000000008 */
[----:B------:R-:W-:Y:S02]  /*3260*/  FSEL R84, R8, RZ, P0 ;  /* 0x000000ff08547208 */ /* 0x000fe40000000000 */
[----:B------:R-:W-:-:S07]  /*3270*/  FSEL R85, R9, -QNAN , P0 ;  /* 0xfff0000009557808 */ /* 0x000fce0000000000 */
.L_x_45:
[----:B------:R-:W-:Y:S05]  /*3280*/  BSYNC.RECONVERGENT B1 ;  /* 0x0000000000017941 */ /* 0x000fea0003800200 */
.L_x_43:
[----:B------:R-:W-:Y:S01]  /*3290*/  UMOV UR4, 0x54442d11 ;  /* 0x54442d1100047882 */ /* 0x000fe20000000000 */
[----:B------:R-:W-:Y:S01]  /*32a0*/  UMOV UR5, 0x402921fb ;  /* 0x402921fb00057882 */ /* 0x000fe20000000000 */
[----:B------:R-:W-:Y:S01]  /*32b0*/  BSSY.RECONVERGENT B1, `(.L_x_46) ;  /* 0x0000011000017945 */ /* 0x000fe20003800200 */
[----:B------:R-:W-:-:S06]  /*32c0*/  DMUL R18, R2, UR4 ;  /* 0x0000000402127c28 */ /* 0x000fcc0008000000 */
[----:B------:R-:W0:Y:S04]  /*32d0*/  MUFU.RCP64H R9, R19 ;  /* 0x0000001300097308 */ /* 0x000e280000001800 */
[----:B------:R-:W-:-:S05]  /*32e0*/  VIADD R8, R19, 0x300402 ;  /* 0x0030040213087836 */ /* 0x000fca0000000000 */
[----:B------:R-:W-:Y:S01]  /*32f0*/  FSETP.GEU.AND P0, PT, |R8|, 5.8789094863358348022e-39, PT ;  /* 0x004004020800780b */ /* 0x000fe20003f0e200 */
[----:B0-----:R-:W-:-:S08]  /*3300*/  DFMA R10, -R18, R8, 1 ;  /* 0x3ff00000120a742b */ /* 0x001fd00000000108 */
[----:B------:R-:W-:-:S08]  /*3310*/  DFMA R10, R10, R10, R10 ;  /* 0x0000000a0a0a722b */ /* 0x000fd0000000000a */
[----:B------:R-:W-:-:S08]  /*3320*/  DFMA R10, R8, R10, R8 ;  /* 0x0000000a080a722b */ /* 0x000fd00000000008 */
[----:B------:R-:W-:-:S08]  /*3330*/  DFMA R12, -R18, R10, 1 ;  /* 0x3ff00000120c742b */ /* 0x000fd0000000010a */
[----:B------:R-:W-:Y:S01]  /*3340*/  DFMA R60, R10, R12, R10 ;  /* 0x0000000c0a3c722b */ /* 0x000fe2000000000a */
[----:B------:R-:W-:Y:S10]  /*3350*/  @P0 BRA `(.L_x_47) ;  /* 0x0000000000180947 */ /* 0x000ff40003800000 */
[----:B------:R-:W-:-:S05]  /*3360*/  LOP3.LUT R0, R19, 0x7fffffff, RZ, 0xc0, !PT ;  /* 0x7fffffff13007812 */ /* 0x000fca00078ec0ff */
[----:B------:R-:W-:Y:S01]  /*3370*/  VIADD R13, R0, 0xfff00000 ;  /* 0xfff00000000d7836 */ /* 0x000fe20000000000 */
[----:B------:R-:W-:-:S07]  /*3380*/  MOV R0, 0x33a0 ;  /* 0x000033a000007802 */ /* 0x000fce0000000f00 */
[----:B------:R-:W-:Y:S05]  /*3390*/  CALL.REL.NOINC `($__internal_0_$__cuda_sm20_dblrcp_rn_slowpath_v3) ;  /* 0x0000001800cc7944 */ /* 0x000fea0003c00000 */
[----:B------:R-:W-:Y:S01]  /*33a0*/  MOV R60, R10 ;  /* 0x0000000a003c7202 */ /* 0x000fe20000000f00 */
[----:B------:R-:W-:-:S07]  /*33b0*/  IMAD.MOV.U32 R61, RZ, RZ, R11 ;  /* 0x000000ffff3d7224 */ /* 0x000fce00078e000b */
.L_x_47:
[----:B------:R-:W-:Y:S05]  /*33c0*/  BSYNC.RECONVERGENT B1 ;  /* 0x0000000000017941 */ /* 0x000fea0003800200 */
.L_x_46:
[----:B------:R-:W-:Y:S01]  /*33d0*/  UMOV UR4, 0x54442d11 ;  /* 0x54442d1100047882 */ /* 0x000fe20000000000 */
[----:B------:R-:W-:Y:S01]  /*33e0*/  UMOV UR5, 0x401921fb ;  /* 0x401921fb00057882 */ /* 0x000fe20000000000 */
[----:B------:R-:W-:Y:S01]  /*33f0*/  BSSY.RECONVERGENT B1, `(.L_x_48) ;  /* 0x0000010000017945 */ /* 0x000fe20003800200 */
[----:B------:R-:W-:Y:S02]  /*3400*/  DMUL R18, R2, UR4 ;  /* 0x0000000402127c28 */ /* 0x000fe40008000000 */
[----:B------:R-:W-:-:S04]  /*3410*/  DMUL R60, R40, R60 ;  /* 0x0000003c283c7228 */ /* 0x000fc80000000000 */
        /* <DEDUP_REMOVED lines=13> */
.L_x_49:
[----:B------:R-:W-:Y:S05]  /*34f0*/  BSYNC.RECONVERGENT B1 ;  /* 0x0000000000017941 */ /* 0x000fea0003800200 */
.L_x_48:
[----:B------:R-:W0:Y:S01]  /*3500*/  MUFU.RCP64H R9, R3 ;  /* 0x0000000300097308 */ /* 0x000e220000001800 */
[----:B------:R-:W-:Y:S01]  /*3510*/  IMAD.MOV.U32 R8, RZ, RZ, 0x1 ;  /* 0x00000001ff087424 */ /* 0x000fe200078e00ff */
[----:B------:R-:W-:Y:S01]  /*3520*/  UMOV UR4, 0x624dd2f2 ;  /* 0x624dd2f200047882 */ /* 0x000fe20000000000 */
[----:B------:R-:W-:Y:S01]  /*3530*/  UMOV UR5, 0x3fed5810 ;  /* 0x3fed581000057882 */ /* 0x000fe20000000000 */
[-C--:B------:R-:W-:Y:S01]  /*3540*/  DMUL R54, R38, R38.reuse ;  /* 0x0000002626367228 */ /* 0x080fe20000000000 */
[----:B------:R-:W-:Y:S01]  /*3550*/  BSSY.RECONVERGENT B2, `(.L_x_50) ;  /* 0x000001f000027945 */ /* 0x000fe20003800200 */
[C---:B------:R-:W-:Y:S01]  /*3560*/  DMUL R52, R36.reuse, R38 ;  /* 0x0000002624347228 */ /* 0x040fe20000000000 */
[----:B------:R-:W-:Y:S01]  /*3570*/  CS2R R40, SRZ ;  /* 0x0000000000287805 */ /* 0x000fe2000001ff00 */
[-C--:B------:R-:W-:Y:S02]  /*3580*/  DMUL R50, R36, R32.reuse ;  /* 0x0000002024327228 */ /* 0x080fe40000000000 */
[----:B------:R-:W-:-:S02]  /*3590*/  DMUL R48, R38, R32 ;  /* 0x0000002026307228 */ /* 0x000fc40000000000 */
[----:B------:R-:W-:Y:S02]  /*35a0*/  DMUL R58, R58, R10 ;  /* 0x0000000a3a3a7228 */ /* 0x000fe40000000000 */
[----:B------:R-:W-:Y:S02]  /*35b0*/  DMUL R56, R36, R36 ;  /* 0x0000002424387228 */ /* 0x000fe40000000000 */
[----:B------:R-:W-:Y:S02]  /*35c0*/  DADD R76, -R54, 1 ;  /* 0x3ff00000364c7429 */ /* 0x000fe40000000100 */
[----:B0-----:R-:W-:Y:S02]  /*35d0*/  DFMA R12, R8, -R2, 1 ;  /* 0x3ff00000080c742b */ /* 0x001fe40000000802 */
[----:B------:R-:W-:Y:S02]  /*35e0*/  DADD R78, RZ, -R52 ;  /* 0x00000000ff4e7229 */ /* 0x000fe40000000834 */
[----:B------:R-:W-:-:S02]  /*35f0*/  DADD R80, RZ, -R50 ;  /* 0x00000000ff507229 */ /* 0x000fc40000000832 */
[----:B------:R-:W-:Y:S02]  /*3600*/  DADD R82, RZ, -R48 ;  /* 0x00000000ff527229 */ /* 0x000fe40000000830 */
        /* <DEDUP_REMOVED lines=13> */
[----:B------:R-:W-:Y:S01]  /*36e0*/  MOV R22, 0x624dd2f2 ;  /* 0x624dd2f200167802 */ /* 0x000fe20000000f00 */
[----:B------:R-:W-:Y:S01]  /*36f0*/  IMAD.MOV.U32 R23, RZ, RZ, 0x3fed5810 ;  /* 0x3fed5810ff177424 */ /* 0x000fe200078e00ff */
[----:B------:R-:W-:Y:S01]  /*3700*/  MOV R0, 0x3740 ;  /* 0x0000374000007802 */ /* 0x000fe20000000f00 */
[----:B------:R-:W-:Y:S02]  /*3710*/  IMAD.MOV.U32 R20, RZ, RZ, R2 ;  /* 0x000000ffff147224 */ /* 0x000fe400078e0002 */
[----:B------:R-:W-:-:S07]  /*3720*/  IMAD.MOV.U32 R21, RZ, RZ, R3 ;  /* 0x000000ffff157224 */ /* 0x000fce00078e0003 */
[----:B------:R-:W-:Y:S05]  /*3730*/  CALL.REL.NOINC `($__internal_1_$__cuda_sm20_div_rn_f64_full) ;  /* 0x0000001800907944 */ /* 0x000fea0003c00000 */
.L_x_51:
[----:B------:R-:W-:Y:S05]  /*3740*/  BSYNC.RECONVERGENT B2 ;  /* 0x0000000000027941 */ /* 0x000fea0003800200 */
.L_x_50:
[----:B------:R-:W0:Y:S01]  /*3750*/  MUFU.RCP64H R9, R63 ;  /* 0x0000003f00097308 */ /* 0x000e220000001800 */
[----:B------:R-:W-:Y:S01]  /*3760*/  IMAD.MOV.U32 R8, RZ, RZ, 0x1 ;  /* 0x00000001ff087424 */ /* 0x000fe200078e00ff */
        /* <DEDUP_REMOVED lines=15> */
[----:B------:R-:W-:Y:S01]  /*3860*/  MOV R20, R62 ;  /* 0x0000003e00147202 */ /* 0x000fe20000000f00 */
[----:B------:R-:W-:Y:S01]  /*3870*/  IMAD.MOV.U32 R21, RZ, RZ, R63 ;  /* 0x000000ffff157224 */ /* 0x000fe200078e003f */
[----:B------:R-:W-:Y:S01]  /*3880*/  MOV R0, 0x38c0 ;  /* 0x000038c000007802 */ /* 0x000fe20000000f00 */
[----:B------:R-:W-:Y:S02]  /*3890*/  IMAD.MOV.U32 R22, RZ, RZ, -0x66666666 ;  /* 0x9999999aff167424 */ /* 0x000fe400078e00ff */
[----:B------:R-:W-:-:S07]  /*38a0*/  IMAD.MOV.U32 R23, RZ, RZ, -0x40566667 ;  /* 0xbfa99999ff177424 */ /* 0x000fce00078e00ff */
[----:B------:R-:W-:Y:S05]  /*38b0*/  CALL.REL.NOINC `($__internal_1_$__cuda_sm20_div_rn_f64_full) ;  /* 0x0000001800307944 */ /* 0x000fea0003c00000 */
[----:B------:R-:W-:Y:S01]  /*38c0*/  IMAD.MOV.U32 R8, RZ, RZ, R12 ;  /* 0x000000ffff087224 */ /* 0x000fe200078e000c */
[----:B------:R-:W-:-:S07]  /*38d0*/  MOV R9, R13 ;  /* 0x0000000d00097202 */ /* 0x000fce0000000f00 */
.L_x_53:
[----:B------:R-:W-:Y:S05]  /*38e0*/  BSYNC.RECONVERGENT B2 ;  /* 0x0000000000027941 */ /* 0x000fea0003800200 */
.L_x_52:
[----:B------:R-:W-:Y:S01]  /*38f0*/  UMOV UR4, 0x54442d11 ;  /* 0x54442d1100047882 */ /* 0x000fe20000000000 */
[----:B------:R-:W-:Y:S01]  /*3900*/  UMOV UR5, 0x400921fb ;  /* 0x400921fb00057882 */ /* 0x000fe20000000000 */
[----:B------:R-:W-:Y:S01]  /*3910*/  BSSY.RECONVERGENT B2, `(.L_x_54) ;  /* 0x0000016000027945 */ /* 0x000fe20003800200 */
[----:B------:R-:W-:Y:S02]  /*3920*/  DMUL R10, R2, UR4 ;  /* 0x00000004020a7c28 */ /* 0x000fe40008000000 */
[----:B------:R-:W-:-:S06]  /*3930*/  DADD R84, R84, R8 ;  /* 0x0000000054547229 */ /* 0x000fcc0000000008 */
[----:B------:R-:W-:Y:S01]  /*3940*/  DMUL R20, R10, R2 ;  /* 0x000000020a147228 */ /* 0x000fe20000000000 */
[----:B------:R-:W-:-:S05]  /*3950*/  IMAD.MOV.U32 R2, RZ, RZ, 0x1 ;  /* 0x00000001ff027424 */ /* 0x000fca00078e00ff */
[----:B------:R-:W0:Y:S02]  /*3960*/  MUFU.RCP64H R3, R21 ;  /* 0x0000001500037308 */ /* 0x000e240000001800 */
[----:B0-----:R-:W-:-:S08]  /*3970*/  DFMA R10, -R20, R2, 1 ;  /* 0x3ff00000140a742b */ /* 0x001fd00000000102 */
[----:B------:R-:W-:-:S08]  /*3980*/  DFMA R10, R10, R10, R10 ;  /* 0x0000000a0a0a722b */ /* 0x000fd0000000000a */
[----:B------:R-:W-:-:S08]  /*3990*/  DFMA R10, R2, R10, R2 ;  /* 0x0000000a020a722b */ /* 0x000fd00000000002 */
[----:B------:R-:W-:-:S08]  /*39a0*/  DFMA R2, -R20, R10, 1 ;  /* 0x3ff000001402742b */ /* 0x000fd0000000010a */
[----:B------:R-:W-:-:S08]  /*39b0*/  DFMA R2, R10, R2, R10 ;  /* 0x000000020a02722b */ /* 0x000fd0000000000a */
[----:B------:R-:W-:-:S08]  /*39c0*/  DMUL R12, R2, -3 ;  /* 0xc0080000020c7828 */ /* 0x000fd00000000000 */
[----:B------:R-:W-:-:S08]  /*39d0*/  DFMA R10, -R20, R12, -3 ;  /* 0xc0080000140a742b */ /* 0x000fd0000000010c */
[----:B------:R-:W-:Y:S02]  /*39e0*/  DFMA R12, R2, R10, R12 ;  /* 0x0000000a020c722b */ /* 0x000fe4000000000c */
[----:B------:R-:W-:-:S08]  /*39f0*/  DFMA R2, -R36, R36, 1 ;  /* 0x3ff000002402742b */ /* 0x000fd00000000124 */
[----:B------:R-:W-:-:S05]  /*3a00*/  FFMA R0, RZ, R21, R13 ;  /* 0x00000015ff007223 */ /* 0x000fca000000000d */
[----:B------:R-:W-:-:S13]  /*3a10*/  FSETP.GT.AND P0, PT, |R0|, 1.469367938527859385e-39, PT ;  /* 0x001000000000780b */ /* 0x000fda0003f04200 */
[----:B------:R-:W-:Y:S05]  /*3a20*/  @P0 BRA `(.L_x_55) ;  /* 0x0000000000100947 */ /* 0x000fea0003800000 */
[----:B------:R-:W-:Y:S01]  /*3a30*/  IMAD.MOV.U32 R22, RZ, RZ, RZ ;  /* 0x000000ffff167224 */ /* 0x000fe200078e00ff */
[----:B------:R-:W-:Y:S01]  /*3a40*/  MOV R0, 0x3a70 ;  /* 0x00003a7000007802 */ /* 0x000fe20000000f00 */
[----:B------:R-:W-:-:S07]  /*3a50*/  IMAD.MOV.U32 R23, RZ, RZ, -0x3ff80000 ;  /* 0xc0080000ff177424 */ /* 0x000fce00078e00ff */
[----:B------:R-:W-:Y:S05]  /*3a60*/  CALL.REL.NOINC `($__internal_1_$__cuda_sm20_div_rn_f64_full) ;  /* 0x0000001400c47944 */ /* 0x000fea0003c00000 */
.L_x_55:
[----:B------:R-:W-:Y:S05]  /*3a70*/  BSYNC.RECONVERGENT B2 ;  /* 0x0000000000027941 */ /* 0x000fea0003800200 */
.L_x_54:
[----:B------:R-:W0:Y:S01]  /*3a80*/  LDCU UR4, c[0x0][0x3b4] ;  /* 0x00007680ff0477ac */ /* 0x000e220008000800 */
[----:B------:R-:W1:Y:S01]  /*3a90*/  LDC.64 R10, c[0x0][0x3b0] ;  /* 0x0000ec00ff0a7b82 */ /* 0x000e620000000a00 */
[----:B------:R-:W-:Y:S01]  /*3aa0*/  MOV R20, 0x0 ;  /* 0x0000000000147802 */ /* 0x000fe20000000f00 */
[----:B------:R-:W-:Y:S01]  /*3ab0*/  IMAD.MOV.U32 R21, RZ, RZ, 0x3fd80000 ;  /* 0x3fd80000ff157424 */ /* 0x000fe200078e00ff */
[C---:B------:R-:W-:Y:S02]  /*3ac0*/  DMUL R28, R60.reuse, R2 ;  /* 0x000000023c1c7228 */ /* 0x040fe40000000000 */
[C---:B------:R-:W-:Y:S02]  /*3ad0*/  DMUL R26, R60.reuse, R78 ;  /* 0x0000004e3c1a7228 */ /* 0x040fe40000000000 */
[----:B------:R-:W-:Y:S02]  /*3ae0*/  DMUL R24, R60, R80 ;  /* 0x000000503c187228 */ /* 0x000fe40000000000 */
[----:B------:R-:W-:-:S02]  /*3af0*/  DMUL R84, R84, R12 ;  /* 0x0000000c54547228 */ /* 0x000fc40000000000 */
[C---:B------:R-:W-:Y:S02]  /*3b00*/  DMUL R22, R60.reuse, R76 ;  /* 0x0000004c3c167228 */ /* 0x040fe40000000000 */
[----:B------:R-:W-:Y:S02]  /*3b10*/  DMUL R60, R60, R82 ;  /* 0x000000523c3c7228 */ /* 0x000fe40000000000 */
[C---:B------:R-:W-:Y:S01]  /*3b20*/  DFMA R28, R58.reuse, R56, R28 ;  /* 0x000000383a1c722b */ /* 0x040fe2000000001c */
[----:B0-----:R-:W0:Y:S01]  /*3b30*/  MUFU.RSQ64H R19, UR4 ;  /* 0x0000000400137d08 */ /* 0x001e220008001c00 */
[----:B------:R-:W-:Y:S01]  /*3b40*/  UIADD3 UR4, UPT, UPT, UR4, -0x3500000, URZ ;  /* 0xfcb0000004047890 */ /* 0x000fe2000fffe0ff */
[C---:B------:R-:W-:Y:S02]  /*3b50*/  DFMA R26, R58.reuse, R52, R26 ;  /* 0x000000343a1a722b */ /* 0x040fe4000000001a */
[C---:B------:R-:W-:Y:S01]  /*3b60*/  DFMA R24, R58.reuse, R50, R24 ;  /* 0x000000323a18722b */ /* 0x040fe20000000018 */
[----:B------:R-:W-:Y:S01]  /*3b70*/  UISETP.GE.U32.AND UP0, UPT, UR4, 0x7ca00000, UPT ;  /* 0x7ca000000400788c */ /* 0x000fe2000bf06070 */
[C---:B------:R-:W-:Y:S01]  /*3b80*/  DFMA R22, R58.reuse, R54, R22 ;  /* 0x000000363a16722b */ /* 0x040fe20000000016 */
[----:B------:R-:W-:Y:S01]  /*3b90*/  IMAD.U32 R18, RZ, RZ, UR4 ;  /* 0x00000004ff127e24 */ /* 0x000fe2000f8e00ff */
[----:B------:R-:W-:-:S05]  /*3ba0*/  DFMA R58, R58, R48, R60 ;  /* 0x000000303a3a722b */ /* 0x000fca000000003c */
[----:B0-----:R-:W-:-:S08]  /*3bb0*/  DMUL R8, R18, R18 ;  /* 0x0000001212087228 */ /* 0x001fd00000000000 */
[----:B-1----:R-:W-:-:S08]  /*3bc0*/  DFMA R8, -R8, R10, 1 ;  /* 0x3ff000000808742b */ /* 0x002fd0000000010a */
[----:B------:R-:W-:Y:S02]  /*3bd0*/  DFMA R20, R8, R20, 0.5 ;  /* 0x3fe000000814742b */ /* 0x000fe40000000014 */
[----:B------:R-:W-:-:S08]  /*3be0*/  DMUL R8, R18, R8 ;  /* 0x0000000812087228 */ /* 0x000fd00000000000 */
[----:B------:R-:W-:-:S08]  /*3bf0*/  DFMA R18, R20, R8, R18 ;  /* 0x000000081412722b */ /* 0x000fd00000000012 */
[----:B------:R-:W-:-:S08]  /*3c00*/  DMUL R8, R18, R10 ;  /* 0x0000000a12087228 */ /* 0x000fd00000000000 */
[----:B------:R-:W-:Y:S01]  /*3c10*/  DFMA R12, R8, -R8, R10 ;  /* 0x80000008080c722b */ /* 0x000fe2000000000a */
[----:B------:R-:W-:Y:S02]  /*3c20*/  VIADD R11, R19, 0xfff00000 ;  /* 0xfff00000130b7836 */ /* 0x000fe40000000000 */
[----:B------:R-:W-:-:S06]  /*3c30*/  IMAD.MOV.U32 R10, RZ, RZ, R18 ;  /* 0x000000ffff0a7224 */ /* 0x000fcc00078e0012 */
[----:B------:R-:W-:Y:S01]  /*3c40*/  DFMA R30, R12, R10, R8 ;  /* 0x0000000a0c1e722b */ /* 0x000fe20000000008 */
[----:B------:R-:W-:Y:S10]  /*3c50*/  BRA.U !UP0, `(.L_x_56) ;  /* 0x0000000108247547 */ /* 0x000ff4000b800000 */
[----:B------:R-:W0:Y:S01]  /*3c60*/  LDCU.64 UR10, c[0x0][0x3b0] ;  /* 0x00007600ff0a77ac */ /* 0x000e220008000a00 */
[----:B------:R-:W-:Y:S01]  /*3c70*/  IMAD.MOV.U32 R0, RZ, RZ, R18 ;  /* 0x000000ffff007224 */ /* 0x000fe200078e0012 */
[----:B------:R-:W-:Y:S01]  /*3c80*/  MOV R10, 0x3cd0 ;  /* 0x00003cd0000a7802 */ /* 0x000fe20000000f00 */
[----:B------:R-:W-:Y:S01]  /*3c90*/  IMAD.U32 R20, RZ, RZ, UR4 ;  /* 0x00000004ff147e24 */ /* 0x000fe2000f8e00ff */
[----:B0-----:R-:W-:Y:S01]  /*3ca0*/  MOV R18, UR10 ;  /* 0x0000000a00127c02 */ /* 0x001fe20008000f00 */
[----:B------:R-:W-:-:S07]  /*3cb0*/  IMAD.U32 R19, RZ, RZ, UR11 ;  /* 0x0000000bff137e24 */ /* 0x000fce000f8e00ff */
[----:B------:R-:W-:Y:S05]  /*3cc0*/  CALL.REL.NOINC `($__internal_2_$__cuda_sm20_dsqrt_rn_f64_mediumpath_v1) ;  /* 0x0000001800987944 */ /* 0x000fea0003c00000 */
[----:B------:R-:W-:Y:S02]  /*3cd0*/  IMAD.MOV.U32 R30, RZ, RZ, R8 ;  /* 0x000000ffff1e7224 */ /* 0x000fe400078e0008 */
[----:B------:R-:W-:-:S07]  /*3ce0*/  IMAD.MOV.U32 R31, RZ, RZ, R9 ;  /* 0x000000ffff1f7224 */ /* 0x000fce00078e0009 */
.L_x_56:
[----:B------:R-:W0:Y:S01]  /*3cf0*/  LDCU UR4, c[0x0][0x3bc] ;  /* 0x00007780ff0477ac */ /* 0x000e220008000800 */
[----:B------:R-:W1:Y:S01]  /*3d00*/  LDC.64 R20, c[0x0][0x3b8] ;  /* 0x0000ee00ff147b82 */ /* 0x000e620000000a00 */
[----:B------:R-:W-:Y:S02]  /*3d10*/  IMAD.MOV.U32 R12, RZ, RZ, 0x0 ;  /* 0x00000000ff0c7424 */ /* 0x000fe400078e00ff */
[----:B------:R-:W-:Y:S01]  /*3d20*/  IMAD.MOV.U32 R13, RZ, RZ, 0x3fd80000 ;  /* 0x3fd80000ff0d7424 */ /* 0x000fe200078e00ff */
[----:B0-----:R-:W0:Y:S01]  /*3d30*/  MUFU.RSQ64H R9, UR4 ;  /* 0x0000000400097d08 */ /* 0x001e220008001c00 */
[----:B------:R-:W-:-:S04]  /*3d40*/  UIADD3 UR4, UPT, UPT, UR4, -0x3500000, URZ ;  /* 0xfcb0000004047890 */ /* 0x000fc8000fffe0ff */
[----:B------:R-:W-:Y:S02]  /*3d50*/  UISETP.GE.U32.AND UP0, UPT, UR4, 0x7ca00000, UPT ;  /* 0x7ca000000400788c */ /* 0x000fe4000bf06070 */
[----:B------:R-:W-:-:S06]  /*3d60*/  MOV R8, UR4 ;  /* 0x0000000400087c02 */ /* 0x000fcc0008000f00 */
[----:B0-----:R-:W-:-:S08]  /*3d70*/  DMUL R10, R8, R8 ;  /* 0x00000008080a7228 */ /* 0x001fd00000000000 */
[----:B-1----:R-:W-:-:S08]  /*3d80*/  DFMA R10, -R10, R20, 1 ;  /* 0x3ff000000a0a742b */ /* 0x002fd00000000114 */
[----:B------:R-:W-:Y:S02]  /*3d90*/  DFMA R12, R10, R12, 0.5 ;  /* 0x3fe000000a0c742b */ /* 0x000fe4000000000c */
[----:B------:R-:W-:-:S08]  /*3da0*/  DMUL R10, R8, R10 ;  /* 0x0000000a080a7228 */ /* 0x000fd00000000000 */
[----:B------:R-:W-:-:S08]  /*3db0*/  DFMA R8, R12, R10, R8 ;  /* 0x0000000a0c08722b */ /* 0x000fd00000000008 */
[----:B------:R-:W-:Y:S02]  /*3dc0*/  DMUL R18, R8, R20 ;  /* 0x0000001408127228 */ /* 0x000fe40000000000 */
[----:B------:R-:W-:Y:S02]  /*3dd0*/  VIADD R11, R9, 0xfff00000 ;  /* 0xfff00000090b7836 */ /* 0x000fe40000000000 */
[----:B------:R-:W-:-:S04]  /*3de0*/  IMAD.MOV.U32 R10, RZ, RZ, R8 ;  /* 0x000000ffff0a7224 */ /* 0x000fc800078e0008 */
[----:B------:R-:W-:-:S08]  /*3df0*/  DFMA R20, R18, -R18, R20 ;  /* 0x800000121214722b */ /* 0x000fd00000000014 */
[----:B------:R-:W-:Y:S01]  /*3e00*/  DFMA R12, R20, R10, R18 ;  /* 0x0000000a140c722b */ /* 0x000fe20000000012 */
[----:B------:R-:W-:Y:S10]  /*3e10*/  BRA.U !UP0, `(.L_x_57) ;  /* 0x0000000108347547 */ /* 0x000ff4000b800000 */
[----:B------:R-:W0:Y:S01]  /*3e20*/  LDCU.64 UR10, c[0x0][0x3b8] ;  /* 0x00007700ff0a77ac */ /* 0x000e220008000a00 */
[----:B------:R-:W-:Y:S01]  /*3e30*/  MOV R0, R8 ;  /* 0x0000000800007202 */ /* 0x000fe20000000f00 */
[----:B------:R-:W-:Y:S01]  /*3e40*/  IMAD.MOV.U32 R12, RZ, RZ, R20 ;  /* 0x000000ffff0c7224 */ /* 0x000fe200078e0014 */
[----:B------:R-:W-:Y:S01]  /*3e50*/  MOV R10, 0x3ed0 ;  /* 0x00003ed0000a7802 */ /* 0x000fe20000000f00 */
[----:B------:R-:W-:Y:S02]  /*3e60*/  IMAD.MOV.U32 R8, RZ, RZ, R18 ;  /* 0x000000ffff087224 */ /* 0x000fe400078e0012 */
[----:B------:R-:W-:Y:S02]  /*3e70*/  IMAD.MOV.U32 R9, RZ, RZ, R19 ;  /* 0x000000ffff097224 */ /* 0x000fe400078e0013 */
[----:B------:R-:W-:Y:S02]  /*3e80*/  IMAD.MOV.U32 R13, RZ, RZ, R21 ;  /* 0x000000ffff0d7224 */ /* 0x000fe400078e0015 */
[----:B------:R-:W-:Y:S01]  /*3e90*/  IMAD.U32 R20, RZ, RZ, UR4 ;  /* 0x00000004ff147e24 */ /* 0x000fe2000f8e00ff */
[----:B0-----:R-:W-:Y:S01]  /*3ea0*/  MOV R18, UR10 ;  /* 0x0000000a00127c02 */ /* 0x001fe20008000f00 */
[----:B------:R-:W-:-:S07]  /*3eb0*/  IMAD.U32 R19, RZ, RZ, UR11 ;  /* 0x0000000bff137e24 */ /* 0x000fce000f8e00ff */
[----:B------:R-:W-:Y:S05]  /*3ec0*/  CALL.REL.NOINC `($__internal_2_$__cuda_sm20_dsqrt_rn_f64_mediumpath_v1) ;  /* 0x0000001800187944 */ /* 0x000fea0003c00000 */
[----:B------:R-:W-:Y:S02]  /*3ed0*/  IMAD.MOV.U32 R12, RZ, RZ, R8 ;  /* 0x000000ffff0c7224 */ /* 0x000fe400078e0008 */
[----:B------:R-:W-:-:S07]  /*3ee0*/  IMAD.MOV.U32 R13, RZ, RZ, R9 ;  /* 0x000000ffff0d7224 */ /* 0x000fce00078e0009 */
.L_x_57:
[----:B------:R-:W0:Y:S01]  /*3ef0*/  LDC.64 R18, c[0x0][0x3c8] ;  /* 0x0000f200ff127b82 */ /* 0x000e220000000a00 */
[----:B------:R-:W-:-:S07]  /*3f00*/  DMUL R60, R12, R2 ;  /* 0x000000020c3c7228 */ /* 0x000fce0000000000 */
[----:B------:R-:W1:Y:S01]  /*3f10*/  LDC.64 R10, c[0x0][0x3a0] ;  /* 0x0000e800ff0a7b82 */ /* 0x000e620000000a00 */
[----:B------:R-:W-:Y:S02]  /*3f20*/  DFMA R56, R56, R30, R60 ;  /* 0x0000001e3838722b */ /* 0x000fe4000000003c */
[----:B------:R-:W-:-:S05]  /*3f30*/  DMUL R60, R78, R12 ;  /* 0x0000000c4e3c7228 */ /* 0x000fca0000000000 */
[----:B------:R-:W1:Y:S03]  /*3f40*/  LDC.64 R8, c[0x0][0x3a8] ;  /* 0x0000ea00ff087b82 */ /* 0x000e660000000a00 */
[----:B------:R-:W-:Y:S01]  /*3f50*/  DFMA R52, R52, R30, R60 ;  /* 0x0000001e3434722b */ /* 0x000fe2000000003c */
[----:B------:R-:W-:Y:S02]  /*3f60*/  IMAD.MOV.U32 R60, RZ, RZ, 0x0 ;  /* 0x00000000ff3c7424 */ /* 0x000fe400078e00ff */
[----:B------:R-:W-:Y:S01]  /*3f70*/  IMAD.MOV.U32 R61, RZ, RZ, 0x3fd80000 ;  /* 0x3fd80000ff3d7424 */ /* 0x000fe200078e00ff */
[----:B0-----:R-:W-:-:S06]  /*3f80*/  DADD R18, R18, R18 ;  /* 0x0000000012127229 */ /* 0x001fcc0000000012 */
[----:B------:R-:W0:Y:S04]  /*3f90*/  MUFU.RSQ64H R21, R19 ;  /* 0x0000001300157308 */ /* 0x000e280000001c00 */
[----:B------:R-:W-:-:S04]  /*3fa0*/  IADD3 R20, PT, PT, R19, -0x3500000, RZ ;  /* 0xfcb0000013147810 */ /* 0x000fc80007ffe0ff */
[----:B------:R-:W-:Y:S01]  /*3fb0*/  ISETP.GE.U32.AND P0, PT, R20, 0x7ca00000, PT ;  /* 0x7ca000001400780c */ /* 0x000fe20003f06070 */
[----:B-1----:R-:W-:Y:S02]  /*3fc0*/  DMUL R8, R8, -R10 ;  /* 0x8000000a08087228 */ /* 0x002fe40000000000 */
[----:B------:R-:W-:Y:S02]  /*3fd0*/  DMUL R10, R80, R12 ;  /* 0x0000000c500a7228 */ /* 0x000fe40000000000 */
[----:B0-----:R-:W-:-:S04]  /*3fe0*/  DMUL R62, R20, R20 ;  /* 0x00000014143e7228 */ /* 0x001fc80000000000 */
[----:B------:R-:W-:Y:S02]  /*3ff0*/  DMUL R72, R72, R8 ;  /* 0x0000000848487228 */ /* 0x000fe40000000000 */
[----:B------:R-:W-:Y:S02]  /*4000*/  DFMA R50, R50, R30, R10 ;  /* 0x0000001e3232722b */ /* 0x000fe4000000000a */
[----:B------:R-:W-:Y:S02]  /*4010*/  DMUL R74, R74, R8 ;  /* 0x000000084a4a7228 */ /* 0x000fe40000000000 */
[----:B------:R-:W-:Y:S02]  /*4020*/  DFMA R62, R18, -R62, 1 ;  /* 0x3ff00000123e742b */ /* 0x000fe4000000083e */
[----:B------:R-:W-:-:S06]  /*4030*/  DMUL R70, R70, R8 ;  /* 0x0000000846467228 */ /* 0x000fcc0000000000 */
[----:B------:R-:W-:Y:S02]  /*4040*/  DFMA R60, R62, R60, 0.5 ;  /* 0x3fe000003e3c742b */ /* 0x000fe4000000003c */
[----:B------:R-:W-:-:S08]  /*4050*/  DMUL R62, R20, R62 ;  /* 0x0000003e143e7228 */ /* 0x000fd00000000000 */
[----:B------:R-:W-:Y:S02]  /*4060*/  DFMA R10, R60, R62, R20 ;  /* 0x0000003e3c0a722b */ /* 0x000fe40000000014 */
[-C--:B------:R-:W-:Y:S02]  /*4070*/  DMUL R62, R26, R72.reuse ;  /* 0x000000481a3e7228 */ /* 0x080fe40000000000 */
[----:B------:R-:W-:Y:S02]  /*4080*/  DMUL R72, R22, R72 ;  /* 0x0000004816487228 */ /* 0x000fe40000000000 */
[----:B------:R-:W-:Y:S02]  /*4090*/  DMUL R22, R76, R12 ;  /* 0x0000000c4c167228 */ /* 0x000fe40000000000 */
[----:B------:R-:W-:Y:S02]  /*40a0*/  DMUL R8, R18, R10 ;  /* 0x0000000a12087228 */ /* 0x000fe40000000000 */
[----:B------:R-:W-:-:S02]  /*40b0*/  DMUL R60, R82, R12 ;  /* 0x0000000c523c7228 */ /* 0x000fc40000000000 */
[----:B------:R-:W-:Y:S02]  /*40c0*/  DFMA R28, R28, R74, R62 ;  /* 0x0000004a1c1c722b */ /* 0x000fe4000000003e */
[----:B------:R-:W-:Y:S02]  /*40d0*/  DFMA R54, R54, R30, R22 ;  /* 0x0000001e3636722b */ /* 0x000fe40000000016 */
[----:B------:R0:W1:Y:S01]  /*40e0*/  F2F.F64.F32 R22, R4 ;  /* 0x0000000400167310 */ /* 0x0000620000201800 */
[----:B------:R-:W-:Y:S02]  /*40f0*/  DFMA R72, R26, R74, R72 ;  /* 0x0000004a1a48722b */ /* 0x000fe40000000048 */
[----:B------:R-:W-:Y:S01]  /*4100*/  DFMA R12, R8, -R8, R18 ;  /* 0x80000008080c722b */ /* 0x000fe20000000012 */
[----:B------:R-:W-:Y:S01]  /*4110*/  VIADD R27, R11, 0xfff00000 ;  /* 0xfff000000b1b7836 */ /* 0x000fe20000000000 */
[----:B------:R-:W-:Y:S01]  /*4120*/  DFMA R24, R24, R70, R28 ;  /* 0x000000461818722b */ /* 0x000fe2000000001c */
[----:B------:R-:W-:Y:S01]  /*4130*/  IMAD.MOV.U32 R26, RZ, RZ, R10 ;  /* 0x000000ffff1a7224 */ /* 0x000fe200078e000a */
[----:B------:R-:W-:-:S02]  /*4140*/  DFMA R30, R48, R30, R60 ;  /* 0x0000001e301e722b */ /* 0x000fc4000000003c */
[----:B------:R-:W-:-:S03]  /*4150*/  DFMA R58, R58, R70, R72 ;  /* 0x000000463a3a722b */ /* 0x000fc60000000048 */
[----:B------:R-:W-:Y:S01]  /*4160*/  DFMA R28, R12, R26, R8 ;  /* 0x0000001a0c1c722b */ /* 0x000fe20000000008 */
[----:B0-----:R-:W-:Y:S10]  /*4170*/  @!P0 BRA `(.L_x_58) ;  /* 0x0000000000188947 */ /* 0x001ff40003800000 */
[----:B------:R-:W-:Y:S01]  /*4180*/  MOV R0, R10 ;  /* 0x0000000a00007202 */ /* 0x000fe20000000f00 */
[----:B------:R-:W-:Y:S01]  /*4190*/  IMAD.MOV.U32 R11, RZ, RZ, R27 ;  /* 0x000000ffff0b7224 */ /* 0x000fe200078e001b */
[----:B------:R-:W-:-:S07]  /*41a0*/  MOV R10, 0x41c0 ;  /* 0x000041c0000a7802 */ /* 0x000fce0000000f00 */
[----:B-1----:R-:W-:Y:S05]  /*41b0*/  CALL.REL.NOINC `($__internal_2_$__cuda_sm20_dsqrt_rn_f64_mediumpath_v1) ;  /* 0x00000014005c7944 */ /* 0x002fea0003c00000 */
[----:B------:R-:W-:Y:S02]  /*41c0*/  IMAD.MOV.U32 R28, RZ, RZ, R8 ;  /* 0x000000ffff1c7224 */ /* 0x000fe400078e0008 */
[----:B------:R-:W-:-:S07]  /*41d0*/  IMAD.MOV.U32 R29, RZ, RZ, R9 ;  /* 0x000000ffff1d7224 */ /* 0x000fce00078e0009 */
.L_x_58:
[----:B------:R-:W0:Y:S01]  /*41e0*/  F2F.F64.F32 R4, R5 ;  /* 0x0000000500047310 */ /* 0x000e220000201800 */
[----:B------:R-:W2:Y:S01]  /*41f0*/  LDC.64 R10, c[0x0][0x3c0] ;  /* 0x0000f000ff0a7b82 */ /* 0x000ea20000000a00 */
[-C--:B-1----:R-:W-:Y:S01]  /*4200*/  DMUL R22, R22, R28.reuse ;  /* 0x0000001c16167228 */ /* 0x082fe20000000000 */
[----:B------:R-:W1:Y:S06]  /*4210*/  LDCU.64 UR4, c[0x0][0x3a0] ;  /* 0x00007400ff0477ac */ /* 0x000e6c0008000a00 */
[----:B------:R-:W3:Y:S03]  /*4220*/  LDC.64 R8, c[0x0][0x3c8] ;  /* 0x0000f200ff087b82 */ /* 0x000ee60000000a00 */
[----:B------:R-:W4:Y:S01]  /*4230*/  F2F.F32.F64 R22, R22 ;  /* 0x0000001600167310 */ /* 0x000f220000301000 */
[----:B0-----:R-:W-:-:S07]  /*4240*/  DMUL R12, R4, R28 ;  /* 0x0000001c040c7228 */ /* 0x001fce0000000000 */
[----:B------:R1:W0:Y:S01]  /*4250*/  F2F.F32.F64 R0, R12 ;  /* 0x0000000c00007310 */ /* 0x0002220000301000 */
[----:B--2---:R-:W-:Y:S02]  /*4260*/  DADD R18, R10, R10 ;  /* 0x000000000a127229 */ /* 0x004fe4000000000a */
[----:B------:R-:W-:-:S05]  /*4270*/  DMUL R32, R32, R10 ;  /* 0x0000000a20207228 */ /* 0x000fca0000000000 */
[----:B----4-:R2:W-:Y:S01]  /*4280*/  F2F.F64.F32 R26, R22 ;  /* 0x00000016001a7310 */ /* 0x0105e20000201800 */
[----:B-1----:R-:W-:Y:S02]  /*4290*/  DMUL R12, R10, UR4 ;  /* 0x000000040a0c7c28 */ /* 0x002fe40008000000 */
[-C--:B---3--:R-:W-:Y:S02]  /*42a0*/  DMUL R18, R18, R8.reuse ;  /* 0x0000000812127228 */ /* 0x088fe40000000000 */
[----:B------:R-:W-:-:S03]  /*42b0*/  DFMA R44, R36, R8, R44 ;  /* 0x00000008242c722b */ /* 0x000fc6000000002c */
[----:B0-----:R-:W0:Y:S01]  /*42c0*/  F2F.F64.F32 R28, R0 ;  /* 0x00000000001c7310 */ /* 0x001e220000201800 */
[----:B--2---:R-:W-:Y:S02]  /*42d0*/  DMUL R22, R38, R10 ;  /* 0x0000000a26167228 */ /* 0x004fe40000000000 */
[----:B------:R-:W-:Y:S02]  /*42e0*/  DMUL R12, R84, R12 ;  /* 0x0000000c540c7228 */ /* 0x000fe40000000000 */
[----:B------:R-:W-:Y:S01]  /*42f0*/  DMUL R10, R36, R10 ;  /* 0x0000000a240a7228 */ /* 0x000fe20000000000 */
[----:B------:R-:W-:Y:S01]  /*4300*/  VIADD R20, R19, 0xfcb00000 ;  /* 0xfcb0000013147836 */ /* 0x000fe20000000000 */
[-C--:B------:R-:W-:Y:S01]  /*4310*/  DFMA R46, R38, R8.reuse, R46 ;  /* 0x00000008262e722b */ /* 0x080fe2000000002e */
[----:B------:R-:W1:Y:S01]  /*4320*/  MUFU.RSQ64H R21, R19 ;  /* 0x0000001300157308 */ /* 0x000e620000001c00 */
[----:B------:R-:W-:Y:S02]  /*4330*/  DFMA R44, R24, R8, R44 ;  /* 0x00000008182c722b */ /* 0x000fe4000000002c */
[-C--:B------:R-:W-:Y:S01]  /*4340*/  DFMA R22, R66, R12.reuse, -R22 ;  /* 0x0000000c4216722b */ /* 0x080fe20000000816 */
[----:B------:R-:W-:Y:S01]  /*4350*/  ISETP.GE.U32.AND P0, PT, R20, 0x7ca00000, PT ;  /* 0x7ca000001400780c */ /* 0x000fe20003f06070 */
[----:B------:R-:W-:-:S02]  /*4360*/  DFMA R68, R68, R12, -R10 ;  /* 0x0000000c4444722b */ /* 0x000fc4000000080a */
[-C--:B0-----:R-:W-:Y:S01]  /*4370*/  DMUL R4, R52, R28.reuse ;  /* 0x0000001c34047228 */ /* 0x081fe20000000000 */
[----:B------:R-:W-:Y:S01]  /*4380*/  F2F.F64.F32 R24, R6 ;  /* 0x0000000600187310 */ /* 0x000fe20000201800 */
[----:B------:R-:W-:Y:S01]  /*4390*/  DMUL R54, R54, R28 ;  /* 0x0000001c36367228 */ /* 0x000fe20000000000 */
[----:B------:R-:W-:Y:S01]  /*43a0*/  MOV R28, 0x0 ;  /* 0x00000000001c7802 */ /* 0x000fe20000000f00 */
[----:B------:R-:W-:Y:S01]  /*43b0*/  IMAD.MOV.U32 R29, RZ, RZ, 0x3fd80000 ;  /* 0x3fd80000ff1d7424 */ /* 0x000fe200078e00ff */
[----:B------:R-:W-:-:S03]  /*43c0*/  DFMA R32, R64, R12, -R32 ;  /* 0x0000000c4020722b */ /* 0x000fc60000000820 */
[-C--:B------:R-:W-:Y:S02]  /*43d0*/  DFMA R4, R56, R26.reuse, R4 ;  /* 0x0000001a3804722b */ /* 0x080fe40000000004 */
[----:B------:R-:W-:Y:S02]  /*43e0*/  DFMA R54, R52, R26, R54 ;  /* 0x0000001a3436722b */ /* 0x000fe40000000036 */
[----:B-1----:R-:W-:Y:S02]  /*43f0*/  DMUL R26, R20, R20 ;  /* 0x00000014141a7228 */ /* 0x002fe40000000000 */
[----:B------:R-:W-:Y:S02]  /*4400*/  DFMA R46, R58, R8, R46 ;  /* 0x000000083a2e722b */ /* 0x000fe4000000002e */
[----:B------:R-:W-:Y:S02]  /*4410*/  DFMA R4, RZ, R50, R4 ;  /* 0x00000032ff04722b */ /* 0x000fe40000000004 */
[----:B------:R-:W-:-:S02]  /*4420*/  DFMA R30, RZ, R30, R54 ;  /* 0x0000001eff1e722b */ /* 0x000fc40000000036 */
[----:B------:R-:W-:Y:S02]  /*4430*/  DFMA R26, R18, -R26, 1 ;  /* 0x3ff00000121a742b */ /* 0x000fe4000000081a */
[----:B------:R0:W1:Y:S06]  /*4440*/  F2F.F32.F64 R0, R4 ;  /* 0x0000000400007310 */ /* 0x00006c0000301000 */
[----:B------:R-:W-:Y:S02]  /*4450*/  DFMA R28, R26, R28, 0.5 ;  /* 0x3fe000001a1c742b */ /* 0x000fe4000000001c */
[----:B------:R-:W-:Y:S01]  /*4460*/  DMUL R48, R20, R26 ;  /* 0x0000001a14307228 */ /* 0x000fe20000000000 */
[----:B------:R-:W2:Y:S01]  /*4470*/  F2F.F32.F64 R50, R30 ;  /* 0x0000001e00327310 */ /* 0x000ea20000301000 */
[----:B------:R-:W-:-:S02]  /*4480*/  DMUL R26, R78, R22 ;  /* 0x000000164e1a7228 */ /* 0x000fc40000000000 */
[----:B0-----:R-:W-:-:S04]  /*4490*/  DMUL R4, R76, R22 ;  /* 0x000000164c047228 */ /* 0x001fc80000000000 */
[----:B------:R-:W-:Y:S01]  /*44a0*/  DFMA R28, R28, R48, R20 ;  /* 0x000000301c1c722b */ /* 0x000fe20000000014 */
[----:B-1----:R-:W0:Y:S01]  /*44b0*/  F2F.F64.F32 R10, R0 ;  /* 0x00000000000a7310 */ /* 0x002e220000201800 */
[----:B------:R-:W-:Y:S02]  /*44c0*/  DFMA R22, R68, R2, R26 ;  /* 0x000000024416722b */ /* 0x000fe4000000001a */
[----:B------:R-:W-:-:S04]  /*44d0*/  DFMA R4, R78, R68, R4 ;  /* 0x000000444e04722b */ /* 0x000fc80000000004 */
[----:B------:R-:W-:Y:S01]  /*44e0*/  DMUL R26, R18, R28 ;  /* 0x0000001c121a7228 */ /* 0x000fe20000000000 */
[----:B--2---:R-:W1:Y:S01]  /*44f0*/  F2F.F64.F32 R12, R50 ;  /* 0x00000032000c7310 */ /* 0x004e620000201800 */
[----:B------:R-:W-:Y:S01]  /*4500*/  VIADD R31, R29, 0xfff00000 ;  /* 0xfff000001d1f7836 */ /* 0x000fe20000000000 */
[-C--:B------:R-:W-:Y:S01]  /*4510*/  DFMA R22, R80, R32.reuse, R22 ;  /* 0x000000205016722b */ /* 0x080fe20000000016 */
[----:B------:R-:W-:Y:S01]  /*4520*/  IMAD.MOV.U32 R30, RZ, RZ, R28 ;  /* 0x000000ffff1e7224 */ /* 0x000fe200078e001c */
[----:B------:R-:W-:-:S03]  /*4530*/  DFMA R4, R82, R32, R4 ;  /* 0x000000205204722b */ /* 0x000fc60000000004 */
[----:B------:R-:W-:Y:S02]  /*4540*/  DFMA R8, R26, -R26, R18 ;  /* 0x8000001a1a08722b */ /* 0x000fe40000000012 */
[----:B0-----:R-:W-:Y:S02]  /*4550*/  DADD R44, R44, R10 ;  /* 0x000000002c2c7229 */ /* 0x001fe4000000000a */
[----:B-1----:R-:W-:-:S04]  /*4560*/  DADD R46, R46, R12 ;  /* 0x000000002e2e7229 */ /* 0x002fc8000000000c */
[----:B------:R-:W-:Y:S01]  /*4570*/  DFMA R10, R8, R30, R26 ;  /* 0x0000001e080a722b */ /* 0x000fe2000000001a */
[----:B------:R-:W-:Y:S10]  /*4580*/  @!P0 BRA `(.L_x_59) ;  /* 0x0000000000288947 */ /* 0x000ff40003800000 */
[----:B------:R-:W-:Y:S01]  /*4590*/  MOV R12, R8 ;  /* 0x00000008000c7202 */ /* 0x000fe20000000f00 */
[----:B------:R-:W-:Y:S01]  /*45a0*/  IMAD.MOV.U32 R13, RZ, RZ, R9 ;  /* 0x000000ffff0d7224 */ /* 0x000fe200078e0009 */
[----:B------:R-:W-:Y:S01]  /*45b0*/  MOV R10, 0x4610 ;  /* 0x00004610000a7802 */ /* 0x000fe20000000f00 */
[----:B------:R-:W-:Y:S02]  /*45c0*/  IMAD.MOV.U32 R0, RZ, RZ, R28 ;  /* 0x000000ffff007224 */ /* 0x000fe400078e001c */
[----:B------:R-:W-:Y:S02]  /*45d0*/  IMAD.MOV.U32 R8, RZ, RZ, R26 ;  /* 0x000000ffff087224 */ /* 0x000fe400078e001a */
[----:B------:R-:W-:Y:S02]  /*45e0*/  IMAD.MOV.U32 R9, RZ, RZ, R27 ;  /* 0x000000ffff097224 */ /* 0x000fe400078e001b */
[----:B------:R-:W-:-:S07]  /*45f0*/  IMAD.MOV.U32 R11, RZ, RZ, R31 ;  /* 0x000000ffff0b7224 */ /* 0x000fce00078e001f */
[----:B------:R-:W-:Y:S05]  /*4600*/  CALL.REL.NOINC `($__internal_2_$__cuda_sm20_dsqrt_rn_f64_mediumpath_v1) ;  /* 0x0000001000487944 */ /* 0x000fea0003c00000 */
[----:B------:R-:W-:Y:S01]  /*4610*/  MOV R10, R8 ;  /* 0x00000008000a7202 */ /* 0x000fe20000000f00 */
[----:B------:R-:W-:-:S07]  /*4620*/  IMAD.MOV.U32 R11, RZ, RZ, R9 ;  /* 0x000000ffff0b7224 */ /* 0x000fce00078e0009 */
.L_x_59:
[----:B------:R-:W0:Y:S01]  /*4630*/  F2F.F64.F32 R6, R7 ;  /* 0x0000000700067310 */ /* 0x000e220000201800 */
[-C--:B------:R-:W-:Y:S01]  /*4640*/  DMUL R24, R24, R10.reuse ;  /* 0x0000000a18187228 */ /* 0x080fe20000000000 */
[----:B------:R-:W1:Y:S01]  /*4650*/  LDCU.64 UR4, c[0x0][0x3c8] ;  /* 0x00007900ff0477ac */ /* 0x000e620008000a00 */
[----:B------:R-:W-:Y:S01]  /*4660*/  CS2R R32, SRZ ;  /* 0x0000000000207805 */ /* 0x000fe2000001ff00 */
[----:B0-----:R-:W-:-:S04]  /*4670*/  DMUL R8, R6, R10 ;  /* 0x0000000a06087228 */ /* 0x001fc80000000000 */
[----:B------:R-:W0:Y:S01]  /*4680*/  F2F.F32.F64 R10, R24 ;  /* 0x00000018000a7310 */ /* 0x000e220000301000 */
[----:B-1----:R-:W-:Y:S02]  /*4690*/  DFMA R22, R22, UR4, R36 ;  /* 0x0000000416167c2b */ /* 0x002fe40008000024 */
[----:B------:R-:W-:-:S05]  /*46a0*/  DFMA R4, R4, UR4, R38 ;  /* 0x0000000404047c2b */ /* 0x000fca0008000026 */
[----:B------:R-:W1:Y:S08]  /*46b0*/  F2F.F32.F64 R8, R8 ;  /* 0x0000000800087310 */ /* 0x000e700000301000 */
[----:B0-----:R-:W-:Y:S08]  /*46c0*/  F2F.F64.F32 R10, R10 ;  /* 0x0000000a000a7310 */ /* 0x001ff00000201800 */
[----:B-1----:R-:W0:Y:S02]  /*46d0*/  F2F.F64.F32 R12, R8 ;  /* 0x00000008000c7310 */ /* 0x002e240000201800 */
[----:B0-----:R-:W-:-:S02]  /*46e0*/  DMUL R18, R78, R12 ;  /* 0x0000000c4e127228 */ /* 0x001fc40000000000 */
[----:B------:R-:W-:-:S06]  /*46f0*/  DMUL R12, R76, R12 ;  /* 0x0000000c4c0c7228 */ /* 0x000fcc0000000000 */
[----:B------:R-:W-:Y:S02]  /*4700*/  DFMA R18, R10, R2, R18 ;  /* 0x000000020a12722b */ /* 0x000fe40000000012 */
[----:B------:R-:W-:-:S06]  /*4710*/  DFMA R12, R78, R10, R12 ;  /* 0x0000000a4e0c722b */ /* 0x000fcc000000000c */
[----:B------:R-:W-:Y:S02]  /*4720*/  DFMA R18, RZ, R80, R18 ;  /* 0x00000050ff12722b */ /* 0x000fe40000000012 */
[----:B------:R-:W-:-:S06]  /*4730*/  DFMA R12, RZ, R82, R12 ;  /* 0x00000052ff0c722b */ /* 0x000fcc000000000c */
[----:B------:R-:W-:Y:S02]  /*4740*/  DADD R36, R18, R22 ;  /* 0x0000000012247229 */ /* 0x000fe40000000016 */
[----:B------:R-:W-:Y:S01]  /*4750*/  DADD R38, R12, R4 ;  /* 0x000000000c267229 */ /* 0x000fe20000000004 */
[----:B------:R-:W-:Y:S10]  /*4760*/  BRA `(.L_x_2) ;  /* 0x00000000000c7947 */ /* 0x000ff40003800000 */
.L_x_26:
[----:B------:R-:W-:-:S05]  /*4770*/  IMAD.MOV.U32 R3, RZ, RZ, 0x1 ;  /* 0x00000001ff037424 */ /* 0x000fca00078e00ff */
[----:B------:R0:W-:Y:S04]  /*4780*/  STG.E desc[UR6][R10.64], R3 ;  /* 0x000000030a007986 */ /* 0x0001e8000c101906 */
[----:B------:R0:W-:Y:S02]  /*4790*/  STG.E.64 desc[UR6][R12.64], RZ ;  /* 0x000000ff0c007986 */ /* 0x0001e4000c101b06 */
.L_x_2:
[----:B------:R-:W-:Y:S05]  /*47a0*/  BSYNC.RECONVERGENT B0 ;  /* 0x0000000000007941 */ /* 0x000fea0003800200 */
.L_x_0:
[----:B0----5:R-:W-:Y:S01]  /*47b0*/  DMUL R2, R38, R38 ;  /* 0x0000002626027228 */ /* 0x021fe20000000000 */
[----:B------:R-:W-:Y:S01]  /*47c0*/  IMAD.MOV.U32 R4, RZ, RZ, 0x0 ;  /* 0x00000000ff047424 */ /* 0x000fe200078e00ff */
[----:B------:R-:W-:Y:S01]  /*47d0*/  MOV R5, 0x3fd80000 ;  /* 0x3fd8000000057802 */ /* 0x000fe20000000f00 */
[----:B------:R-:W-:Y:S05]  /*47e0*/  BSSY.RECONVERGENT B0, `(.L_x_60) ;  /* 0x0000016000007945 */ /* 0x000fea0003800200 */
[----:B------:R-:W-:-:S08]  /*47f0*/  DFMA R2, R36, R36, R2 ;  /* 0x000000242402722b */ /* 0x000fd00000000002 */
[----:B------:R-:W-:-:S06]  /*4800*/  DFMA R18, R32, R32, R2 ;  /* 0x000000202012722b */ /* 0x000fcc0000000002 */
[----:B------:R-:W0:Y:S04]  /*4810*/  MUFU.RSQ64H R21, R19 ;  /* 0x0000001300157308 */ /* 0x000e280000001c00 */
[----:B------:R-:W-:-:S05]  /*4820*/  VIADD R20, R19, 0xfcb00000 ;  /* 0xfcb0000013147836 */ /* 0x000fca0000000000 */
[----:B------:R-:W-:Y:S01]  /*4830*/  ISETP.GE.U32.AND P0, PT, R20, 0x7ca00000, PT ;  /* 0x7ca000001400780c */ /* 0x000fe20003f06070 */
[----:B0-----:R-:W-:-:S08]  /*4840*/  DMUL R2, R20, R20 ;  /* 0x0000001414027228 */ /* 0x001fd00000000000 */
[----:B------:R-:W-:-:S08]  /*4850*/  DFMA R2, R18, -R2, 1 ;  /* 0x3ff000001202742b */ /* 0x000fd00000000802 */
        /* <DEDUP_REMOVED lines=8> */
[----:B------:R-:W-:Y:S10]  /*48e0*/  @!P0 BRA `(.L_x_61) ;  /* 0x0000000000148947 */ /* 0x000ff40003800000 */
[----:B------:R-:W-:Y:S01]  /*48f0*/  IMAD.MOV.U32 R0, RZ, RZ, R4 ;  /* 0x000000ffff007224 */ /* 0x000fe200078e0004 */
[----:B------:R-:W-:-:S07]  /*4900*/  MOV R10, 0x4920 ;  /* 0x00004920000a7802 */ /* 0x000fce0000000f00 */
[----:B------:R-:W-:Y:S05]  /*4910*/  CALL.REL.NOINC `($__internal_2_$__cuda_sm20_dsqrt_rn_f64_mediumpath_v1) ;  /* 0x0000000c00847944 */ /* 0x000fea0003c00000 */
[----:B------:R-:W-:Y:S01]  /*4920*/  IMAD.MOV.U32 R2, RZ, RZ, R8 ;  /* 0x000000ffff027224 */ /* 0x000fe200078e0008 */
[----:B------:R-:W-:-:S07]  /*4930*/  MOV R3, R9 ;  /* 0x0000000900037202 */ /* 0x000fce0000000f00 */
.L_x_61:
[----:B------:R-:W-:Y:S05]  /*4940*/  BSYNC.RECONVERGENT B0 ;  /* 0x0000000000007941 */ /* 0x000fea0003800200 */
.L_x_60:
[----:B------:R-:W0:Y:S01]  /*4950*/  MUFU.RCP64H R5, R3 ;  /* 0x0000000300057308 */ /* 0x000e220000001800 */
[----:B------:R-:W-:Y:S01]  /*4960*/  IMAD.MOV.U32 R4, RZ, RZ, 0x1 ;  /* 0x00000001ff047424 */ /* 0x000fe200078e00ff */
[----:B------:R-:W-:Y:S01]  /*4970*/  FSETP.GEU.AND P1, PT, |R37|, 6.5827683646048100446e-37, PT ;  /* 0x036000002500780b */ /* 0x000fe20003f2e200 */
[----:B------:R-:W-:Y:S04]  /*4980*/  BSSY.RECONVERGENT B0, `(.L_x_62) ;  /* 0x0000014000007945 */ /* 0x000fe80003800200 */
[----:B0-----:R-:W-:-:S08]  /*4990*/  DFMA R6, R4, -R2, 1 ;  /* 0x3ff000000406742b */ /* 0x001fd00000000802 */
[----:B------:R-:W-:-:S08]  /*49a0*/  DFMA R6, R6, R6, R6 ;  /* 0x000000060606722b */ /* 0x000fd00000000006 */
[----:B------:R-:W-:-:S08]  /*49b0*/  DFMA R6, R4, R6, R4 ;  /* 0x000000060406722b */ /* 0x000fd00000000004 */
[----:B------:R-:W-:-:S08]  /*49c0*/  DFMA R4, R6, -R2, 1 ;  /* 0x3ff000000604742b */ /* 0x000fd00000000802 */
[----:B------:R-:W-:-:S08]  /*49d0*/  DFMA R4, R6, R4, R6 ;  /* 0x000000040604722b */ /* 0x000fd00000000006 */
[----:B------:R-:W-:-:S08]  /*49e0*/  DMUL R6, R4, R36 ;  /* 0x0000002404067228 */ /* 0x000fd00000000000 */
[----:B------:R-:W-:-:S08]  /*49f0*/  DFMA R8, R6, -R2, R36 ;  /* 0x800000020608722b */ /* 0x000fd00000000024 */
        /* <DEDUP_REMOVED lines=12> */
.L_x_63:
[----:B------:R-:W-:Y:S05]  /*4ac0*/  BSYNC.RECONVERGENT B0 ;  /* 0x0000000000007941 */ /* 0x000fea0003800200 */
.L_x_62:
        /* <DEDUP_REMOVED lines=23> */
.L_x_65:
[----:B------:R-:W-:Y:S05]  /*4c40*/  BSYNC.RECONVERGENT B0 ;  /* 0x0000000000007941 */ /* 0x000fea0003800200 */
.L_x_64:
[----:B------:R-:W0:Y:S01]  /*4c50*/  MUFU.RCP64H R9, R3 ;  /* 0x0000000300097308 */ /* 0x000e220000001800 */
[----:B------:R-:W-:Y:S01]  /*4c60*/  MOV R8, 0x1 ;  /* 0x0000000100087802 */ /* 0x000fe20000000f00 */
[----:B------:R-:W-:Y:S01]  /*4c70*/  BSSY.RECONVERGENT B0, `(.L_x_66) ;  /* 0x0000015000007945 */ /* 0x000fe20003800200 */
[----:B------:R-:W-:-:S04]  /*4c80*/  FSETP.GEU.AND P1, PT, |R33|, 6.5827683646048100446e-37, PT ;  /* 0x036000002100780b */ /* 0x000fc80003f2e200 */
        /* <DEDUP_REMOVED lines=12> */
[----:B------:R-:W-:Y:S01]  /*4d50*/  MOV R0, 0x4da0 ;  /* 0x00004da000007802 */ /* 0x000fe20000000f00 */
[----:B------:R-:W-:Y:S02]  /*4d60*/  IMAD.MOV.U32 R23, RZ, RZ, R33 ;  /* 0x000000ffff177224 */ /* 0x000fe400078e0021 */
[----:B------:R-:W-:Y:S02]  /*4d70*/  IMAD.MOV.U32 R20, RZ, RZ, R2 ;  /* 0x000000ffff147224 */ /* 0x000fe400078e0002 */
[----:B------:R-:W-:-:S07]  /*4d80*/  IMAD.MOV.U32 R21, RZ, RZ, R3 ;  /* 0x000000ffff157224 */ /* 0x000fce00078e0003 */
[----:B------:R-:W-:Y:S05]  /*4d90*/  CALL.REL.NOINC `($__internal_1_$__cuda_sm20_div_rn_f64_full) ;  /* 0x0000000000f87944 */ /* 0x000fea0003c00000 */
[----:B------:R-:W-:Y:S01]  /*4da0*/  MOV R8, R12 ;  /* 0x0000000c00087202 */ /* 0x000fe20000000f00 */
[----:B------:R-:W-:-:S07]  /*4db0*/  IMAD.MOV.U32 R9, RZ, RZ, R13 ;  /* 0x000000ffff097224 */ /* 0x000fce00078e000d */
.L_x_67:
[----:B------:R-:W-:Y:S05]  /*4dc0*/  BSYNC.RECONVERGENT B0 ;  /* 0x0000000000007941 */ /* 0x000fea0003800200 */
.L_x_66:
[----:B------:R-:W-:Y:S01]  /*4dd0*/  DSETP.GEU.AND P0, PT, R44, RZ, PT ;  /* 0x000000ff2c00722a */ /* 0x000fe20003f0e000 */
[----:B------:R0:W-:Y:S01]  /*4de0*/  STG.E.128 desc[UR6][R16.64+0x10], R40 ;  /* 0x0000102810007986 */ /* 0x0001e2000c101d06 */
[----:B------:R-:W-:Y:S01]  /*4df0*/  BSSY.RECONVERGENT B0, `(.L_x_68) ;  /* 0x0000009000007945 */ /* 0x000fe20003800200 */
[----:B------:R-:W-:Y:S02]  /*4e00*/  IMAD.MOV.U32 R10, RZ, RZ, R34 ;  /* 0x000000ffff0a7224 */ /* 0x000fe400078e0022 */
[----:B------:R-:W-:-:S09]  /*4e10*/  IMAD.MOV.U32 R11, RZ, RZ, R35 ;  /* 0x000000ffff0b7224 */ /* 0x000fd200078e0023 */
[----:B------:R-:W1:Y:S02]  /*4e20*/  @!P0 LDC.64 R2, c[0x0][0x3d8] ;  /* 0x0000f600ff028b82 */ /* 0x000e640000000a00 */
[----:B-1----:R-:W-:Y:S01]  /*4e30*/  @!P0 DADD R44, -R44, R2 ;  /* 0x000000002c2c8229 */ /* 0x002fe20000000102 */
[----:B0-----:R-:W-:Y:S10]  /*4e40*/  @!P0 BRA `(.L_x_69) ;  /* 0x00000000000c8947 */ /* 0x001ff40003800000 */
[----:B------:R-:W0:Y:S02]  /*4e50*/  LDCU.64 UR4, c[0x0][0x3d8] ;  /* 0x00007b00ff0477ac */ /* 0x000e240008000a00 */
[----:B0-----:R-:W-:-:S14]  /*4e60*/  DSETP.GT.AND P0, PT, R44, UR4, PT ;  /* 0x000000042c007e2a */ /* 0x001fdc000bf04000 */
[----:B------:R-:W-:-:S11]  /*4e70*/  @P0 DADD R44, R44, -UR4 ;  /* 0x800000042c2c0e29 */ /* 0x000fd60008000000 */
.L_x_69:
[----:B------:R-:W-:Y:S05]  /*4e80*/  BSYNC.RECONVERGENT B0 ;  /* 0x0000000000007941 */ /* 0x000fea0003800200 */
.L_x_68:
[----:B------:R-:W-:Y:S04]  /*4e90*/  STG.E.128 desc[UR6][R16.64], R44 ;  /* 0x0000002c10007986 */ /* 0x000fe8000c101d06 */
[----:B------:R-:W-:Y:S04]  /*4ea0*/  STG.E.128 desc[UR6][R14.64], R4 ;  /* 0x000000040e007986 */ /* 0x000fe8000c101d06 */
[----:B------:R-:W-:Y:S01]  /*4eb0*/  STG.E.128 desc[UR6][R14.64+0x10], R8 ;  /* 0x000010080e007986 */ /* 0x000fe2000c101d06 */
[----:B------:R-:W-:Y:S05]  /*4ec0*/  EXIT ;  /* 0x000000000000794d */ /* 0x000fea0003800000 */
        .weak           $__internal_0_$__cuda_sm20_dblrcp_rn_slowpath_v3
        .type           $__internal_0_$__cuda_sm20_dblrcp_rn_slowpath_v3,@function
        .size           $__internal_0_$__cuda_sm20_dblrcp_rn_slowpath_v3,($__internal_1_$__cuda_sm20_div_rn_f64_full - $__internal_0_$__cuda_sm20_dblrcp_rn_slowpath_v3)
$__internal_0_$__cuda_sm20_dblrcp_rn_slowpath_v3:
[----:B------:R-:W-:Y:S01]  /*4ed0*/  DSETP.GTU.AND P0, PT, |R18|, +INF , PT ;  /* 0x7ff000001200742a */ /* 0x000fe20003f0c200 */
[----:B------:R-:W-:-:S13]  /*4ee0*/  BSSY.RECONVERGENT B2, `(.L_x_70) ;  /* 0x0000024000027945 */ /* 0x000fda0003800200 */
[----:B------:R-:W-:Y:S05]  /*4ef0*/  @P0 BRA `(.L_x_71) ;  /* 0x0000000000800947 */ /* 0x000fea0003800000 */
[----:B------:R-:W-:-:S05]  /*4f00*/  LOP3.LUT R10, R19, 0x7fffffff, RZ, 0xc0, !PT ;  /* 0x7fffffff130a7812 */ /* 0x000fca00078ec0ff */
[----:B------:R-:W-:-:S05]  /*4f10*/  VIADD R8, R10, 0xffffffff ;  /* 0xffffffff0a087836 */ /* 0x000fca0000000000 */
[----:B------:R-:W-:-:S13]  /*4f20*/  ISETP.GE.U32.AND P0, PT, R8, 0x7fefffff, PT ;  /* 0x7fefffff0800780c */ /* 0x000fda0003f06070 */
[----:B------:R-:W-:Y:S02]  /*4f30*/  @P0 LOP3.LUT R9, R19, 0x7ff00000, RZ, 0x3c, !PT ;  /* 0x7ff0000013090812 */ /* 0x000fe400078e3cff */
[----:B------:R-:W-:Y:S01]  /*4f40*/  @P0 MOV R8, RZ ;  /* 0x000000ff00080202 */ /* 0x000fe20000000f00 */
[----:B------:R-:W-:Y:S06]  /*4f50*/  @P0 BRA `(.L_x_72) ;  /* 0x0000000000700947 */ /* 0x000fec0003800000 */
[----:B------:R-:W-:-:S13]  /*4f60*/  ISETP.GE.U32.AND P0, PT, R10, 0x1000001, PT ;  /* 0x010000010a00780c */ /* 0x000fda0003f06070 */
[----:B------:R-:W-:Y:S05]  /*4f70*/  @!P0 BRA `(.L_x_73) ;  /* 0x0000000000388947 */ /* 0x000fea0003800000 */
[----:B------:R-:W-:Y:S02]  /*4f80*/  VIADD R9, R19, 0xc0200000 ;  /* 0xc020000013097836 */ /* 0x000fe40000000000 */
[----:B------:R-:W-:Y:S02]  /*4f90*/  IMAD.MOV.U32 R8, RZ, RZ, R18 ;  /* 0x000000ffff087224 */ /* 0x000fe400078e0012 */
[----:B------:R-:W0:Y:S01]  /*4fa0*/  MUFU.RCP64H R11, R9 ;  /* 0x00000009000b7308 */ /* 0x000e220000001800 */
[----:B------:R-:W-:-:S06]  /*4fb0*/  IMAD.MOV.U32 R10, RZ, RZ, R13 ;  /* 0x000000ffff0a7224 */ /* 0x000fcc00078e000d */
[----:B0-----:R-:W-:-:S08]  /*4fc0*/  DFMA R12, -R8, R10, 1 ;  /* 0x3ff00000080c742b */ /* 0x001fd0000000010a */
[----:B------:R-:W-:-:S08]  /*4fd0*/  DFMA R12, R12, R12, R12 ;  /* 0x0000000c0c0c722b */ /* 0x000fd0000000000c */
[----:B------:R-:W-:-:S08]  /*4fe0*/  DFMA R12, R10, R12, R10 ;  /* 0x0000000c0a0c722b */ /* 0x000fd0000000000a */
[----:B------:R-:W-:-:S08]  /*4ff0*/  DFMA R10, -R8, R12, 1 ;  /* 0x3ff00000080a742b */ /* 0x000fd0000000010c */
[----:B------:R-:W-:-:S08]  /*5000*/  DFMA R10, R12, R10, R12 ;  /* 0x0000000a0c0a722b */ /* 0x000fd0000000000c */
[----:B------:R-:W-:-:S08]  /*5010*/  DMUL R10, R10, 2.2250738585072013831e-308 ;  /* 0x001000000a0a7828 */ /* 0x000fd00000000000 */
[----:B------:R-:W-:-:S08]  /*5020*/  DFMA R12, -R18, R10, 1 ;  /* 0x3ff00000120c742b */ /* 0x000fd0000000010a */
[----:B------:R-:W-:-:S08]  /*5030*/  DFMA R12, R12, R12, R12 ;  /* 0x0000000c0c0c722b */ /* 0x000fd0000000000c */
[----:B------:R-:W-:Y:S01]  /*5040*/  DFMA R8, R10, R12, R10 ;  /* 0x0000000c0a08722b */ /* 0x000fe2000000000a */
[----:B------:R-:W-:Y:S10]  /*5050*/  BRA `(.L_x_72) ;  /* 0x0000000000307947 */ /* 0x000ff40003800000 */
.L_x_73:
[----:B------:R-:W-:Y:S01]  /*5060*/  DMUL R10, R18, 8.11296384146066816958e+31 ;  /* 0x46900000120a7828 */ /* 0x000fe20000000000 */
[----:B------:R-:W-:-:S05]  /*5070*/  IMAD.MOV.U32 R8, RZ, RZ, R13 ;  /* 0x000000ffff087224 */ /* 0x000fca00078e000d */
[----:B------:R-:W0:Y:S02]  /*5080*/  MUFU.RCP64H R9, R11 ;  /* 0x0000000b00097308 */ /* 0x000e240000001800 */
[----:B0-----:R-:W-:-:S08]  /*5090*/  DFMA R12, -R10, R8, 1 ;  /* 0x3ff000000a0c742b */ /* 0x001fd00000000108 */
[----:B------:R-:W-:-:S08]  /*50a0*/  DFMA R12, R12, R12, R12 ;  /* 0x0000000c0c0c722b */ /* 0x000fd0000000000c */
[----:B------:R-:W-:-:S08]  /*50b0*/  DFMA R12, R8, R12, R8 ;  /* 0x0000000c080c722b */ /* 0x000fd00000000008 */
[----:B------:R-:W-:-:S08]  /*50c0*/  DFMA R8, -R10, R12, 1 ;  /* 0x3ff000000a08742b */ /* 0x000fd0000000010c */
[----:B------:R-:W-:-:S08]  /*50d0*/  DFMA R8, R12, R8, R12 ;  /* 0x000000080c08722b */ /* 0x000fd0000000000c */
[----:B------:R-:W-:Y:S01]  /*50e0*/  DMUL R8, R8, 8.11296384146066816958e+31 ;  /* 0x4690000008087828 */ /* 0x000fe20000000000 */
[----:B------:R-:W-:Y:S10]  /*50f0*/  BRA `(.L_x_72) ;  /* 0x0000000000087947 */ /* 0x000ff40003800000 */
.L_x_71:
[----:B------:R-:W-:Y:S02]  /*5100*/  LOP3.LUT R9, R19, 0x80000, RZ, 0xfc, !PT ;  /* 0x0008000013097812 */ /* 0x000fe400078efcff */
[----:B------:R-:W-:-:S07]  /*5110*/  MOV R8, R18 ;  /* 0x0000001200087202 */ /* 0x000fce0000000f00 */
.L_x_72:
[----:B------:R-:W-:Y:S05]  /*5120*/  BSYNC.RECONVERGENT B2 ;  /* 0x0000000000027941 */ /* 0x000fea0003800200 */
.L_x_70:
[----:B------:R-:W-:Y:S02]  /*5130*/  IMAD.MOV.U32 R10, RZ, RZ, R8 ;  /* 0x000000ffff0a7224 */ /* 0x000fe400078e0008 */
[----:B------:R-:W-:Y:S02]  /*5140*/  IMAD.MOV.U32 R11, RZ, RZ, R9 ;  /* 0x000000ffff0b7224 */ /* 0x000fe400078e0009 */
[----:B------:R-:W-:Y:S02]  /*5150*/  IMAD.MOV.U32 R8, RZ, RZ, R0 ;  /* 0x000000ffff087224 */ /* 0x000fe400078e0000 */
[----:B------:R-:W-:-:S04]  /*5160*/  IMAD.MOV.U32 R9, RZ, RZ, 0x0 ;  /* 0x00000000ff097424 */ /* 0x000fc800078e00ff */
[----:B------:R-:W-:Y:S05]  /*5170*/  RET.REL.NODEC R8 `(_Z13time_marchingP7double4S0_P7double3S2_ddddddidPdS3_PiddddP17curandStateXORWOWP6float4) ;  /* 0xffffffac08a07950 */ /* 0x000fea0003c3ffff */
        .weak           $__internal_1_$__cuda_sm20_div_rn_f64_full
        .type           $__internal_1_$__cuda_sm20_div_rn_f64_full,@function
        .size           $__internal_1_$__cuda_sm20_div_rn_f64_full,($__internal_2_$__cuda_sm20_dsqrt_rn_f64_mediumpath_v1 - $__internal_1_$__cuda_sm20_div_rn_f64_full)
$__internal_1_$__cuda_sm20_div_rn_f64_full:
[C---:B------:R-:W-:Y:S01]  /*5180*/  FSETP.GEU.AND P0, PT, |R21|.reuse, 1.469367938527859385e-39, PT ;  /* 0x001000001500780b */ /* 0x040fe20003f0e200 */
[----:B------:R-:W-:Y:S01]  /*5190*/  IMAD.MOV.U32 R12, RZ, RZ, 0x1 ;  /* 0x00000001ff0c7424 */ /* 0x000fe200078e00ff */
[----:B------:R-:W-:Y:S01]  /*51a0*/  LOP3.LUT R18, R21, 0x800fffff, RZ, 0xc0, !PT ;  /* 0x800fffff15127812 */ /* 0x000fe200078ec0ff */
[----:B------:R-:W-:Y:S01]  /*51b0*/  BSSY.RECONVERGENT B1, `(.L_x_74) ;  /* 0x0000054000017945 */ /* 0x000fe20003800200 */
[C---:B------:R-:W-:Y:S02]  /*51c0*/  FSETP.GEU.AND P3, PT, |R23|.reuse, 1.469367938527859385e-39, PT ;  /* 0x001000001700780b */ /* 0x040fe40003f6e200 */
[----:B------:R-:W-:Y:S02]  /*51d0*/  LOP3.LUT R19, R18, 0x3ff00000, RZ, 0xfc, !PT ;  /* 0x3ff0000012137812 */ /* 0x000fe400078efcff */
[----:B------:R-:W-:Y:S02]  /*51e0*/  MOV R18, R20 ;  /* 0x0000001400127202 */ /* 0x000fe40000000f00 */
[----:B------:R-:W-:-:S02]  /*51f0*/  LOP3.LUT R8, R23, 0x7ff00000, RZ, 0xc0, !PT ;  /* 0x7ff0000017087812 */ /* 0x000fc400078ec0ff */
[----:B------:R-:W-:Y:S01]  /*5200*/  LOP3.LUT R11, R21, 0x7ff00000, RZ, 0xc0, !PT ;  /* 0x7ff00000150b7812 */ /* 0x000fe200078ec0ff */
[----:B------:R-:W-:-:S03]  /*5210*/  @!P0 DMUL R18, R20, 8.98846567431157953865e+307 ;  /* 0x7fe0000014128828 */ /* 0x000fc60000000000 */
[C---:B------:R-:W-:Y:S01]  /*5220*/  ISETP.GE.U32.AND P2, PT, R8.reuse, R11, PT ;  /* 0x0000000b0800720c */ /* 0x040fe20003f46070 */
[----:B------:R-:W-:Y:S01]  /*5230*/  @!P3 IMAD.MOV.U32 R28, RZ, RZ, RZ ;  /* 0x000000ffff1cb224 */ /* 0x000fe200078e00ff */
[----:B------:R-:W-:Y:S01]  /*5240*/  @!P3 LOP3.LUT R9, R21, 0x7ff00000, RZ, 0xc0, !PT ;  /* 0x7ff000001509b812 */ /* 0x000fe200078ec0ff */
[----:B------:R-:W0:Y:S03]  /*5250*/  MUFU.RCP64H R13, R19 ;  /* 0x00000013000d7308 */ /* 0x000e260000001800 */
[----:B------:R-:W-:Y:S01]  /*5260*/  @!P3 ISETP.GE.U32.AND P4, PT, R8, R9, PT ;  /* 0x000000090800b20c */ /* 0x000fe20003f86070 */
[----:B------:R-:W-:Y:S01]  /*5270*/  IMAD.MOV.U32 R9, RZ, RZ, 0x1ca00000 ;  /* 0x1ca00000ff097424 */ /* 0x000fe200078e00ff */
[----:B------:R-:W-:-:S04]  /*5280*/  @!P0 LOP3.LUT R11, R19, 0x7ff00000, RZ, 0xc0, !PT ;  /* 0x7ff00000130b8812 */ /* 0x000fc800078ec0ff */
[----:B------:R-:W-:-:S04]  /*5290*/  @!P3 SEL R27, R9, 0x63400000, !P4 ;  /* 0x63400000091bb807 */ /* 0x000fc80006000000 */
[----:B------:R-:W-:Y:S01]  /*52a0*/  @!P3 LOP3.LUT R10, R27, 0x80000000, R23, 0xf8, !PT ;  /* 0x800000001b0ab812 */ /* 0x000fe200078ef817 */
[----:B0-----:R-:W-:-:S03]  /*52b0*/  DFMA R24, R12, -R18, 1 ;  /* 0x3ff000000c18742b */ /* 0x001fc60000000812 */
[----:B------:R-:W-:Y:S02]  /*52c0*/  @!P3 LOP3.LUT R29, R10, 0x100000, RZ, 0xfc, !PT ;  /* 0x001000000a1db812 */ /* 0x000fe400078efcff */
[----:B------:R-:W-:-:S03]  /*52d0*/  MOV R10, R8 ;  /* 0x00000008000a7202 */ /* 0x000fc60000000f00 */
[----:B------:R-:W-:-:S08]  /*52e0*/  DFMA R24, R24, R24, R24 ;  /* 0x000000181818722b */ /* 0x000fd00000000018 */
[----:B------:R-:W-:Y:S01]  /*52f0*/  DFMA R12, R12, R24, R12 ;  /* 0x000000180c0c722b */ /* 0x000fe2000000000c */
[----:B------:R-:W-:Y:S01]  /*5300*/  SEL R25, R9, 0x63400000, !P2 ;  /* 0x6340000009197807 */ /* 0x000fe20005000000 */
[----:B------:R-:W-:-:S03]  /*5310*/  IMAD.MOV.U32 R24, RZ, RZ, R22 ;  /* 0x000000ffff187224 */ /* 0x000fc600078e0016 */
[----:B------:R-:W-:-:S03]  /*5320*/  LOP3.LUT R25, R25, 0x800fffff, R23, 0xf8, !PT ;  /* 0x800fffff19197812 */ /* 0x000fc600078ef817 */
[----:B------:R-:W-:-:S03]  /*5330*/  DFMA R26, R12, -R18, 1 ;  /* 0x3ff000000c1a742b */ /* 0x000fc60000000812 */
[----:B------:R-:W-:-:S05]  /*5340*/  @!P3 DFMA R24, R24, 2, -R28 ;  /* 0x400000001818b82b */ /* 0x000fca000000081c */
[----:B------:R-:W-:-:S05]  /*5350*/  DFMA R26, R12, R26, R12 ;  /* 0x0000001a0c1a722b */ /* 0x000fca000000000c */
[----:B------:R-:W-:-:S03]  /*5360*/  @!P3 LOP3.LUT R10, R25, 0x7ff00000, RZ, 0xc0, !PT ;  /* 0x7ff00000190ab812 */ /* 0x000fc600078ec0ff */
[----:B------:R-:W-:Y:S02]  /*5370*/  DMUL R28, R26, R24 ;  /* 0x000000181a1c7228 */ /* 0x000fe40000000000 */
[----:B------:R-:W-:-:S05]  /*5380*/  VIADD R12, R10, 0xffffffff ;  /* 0xffffffff0a0c7836 */ /* 0x000fca0000000000 */
[----:B------:R-:W-:Y:S01]  /*5390*/  ISETP.GT.U32.AND P0, PT, R12, 0x7feffffe, PT ;  /* 0x7feffffe0c00780c */ /* 0x000fe20003f04070 */
[----:B------:R-:W-:Y:S01]  /*53a0*/  VIADD R12, R11, 0xffffffff ;  /* 0xffffffff0b0c7836 */ /* 0x000fe20000000000 */
[----:B------:R-:W-:-:S04]  /*53b0*/  DFMA R30, R28, -R18, R24 ;  /* 0x800000121c1e722b */ /* 0x000fc80000000018 */
[----:B------:R-:W-:-:S04]  /*53c0*/  ISETP.GT.U32.OR P0, PT, R12, 0x7feffffe, P0 ;  /* 0x7feffffe0c00780c */ /* 0x000fc80000704470 */
[----:B------:R-:W-:-:S09]  /*53d0*/  DFMA R30, R26, R30, R28 ;  /* 0x0000001e1a1e722b */ /* 0x000fd2000000001c */
[----:B------:R-:W-:Y:S05]  /*53e0*/  @P0 BRA `(.L_x_75) ;  /* 0x00000000006c0947 */ /* 0x000fea0003800000 */
[----:B------:R-:W-:-:S04]  /*53f0*/  LOP3.LUT R11, R21, 0x7ff00000, RZ, 0xc0, !PT ;  /* 0x7ff00000150b7812 */ /* 0x000fc800078ec0ff */
[CC--:B------:R-:W-:Y:S02]  /*5400*/  VIADDMNMX R10, R8.reuse, -R11.reuse, 0xb9600000, !PT ;  /* 0xb9600000080a7446 */ /* 0x0c0fe4000780090b */
[----:B------:R-:W-:Y:S02]  /*5410*/  ISETP.GE.U32.AND P0, PT, R8, R11, PT ;  /* 0x0000000b0800720c */ /* 0x000fe40003f06070 */
[----:B------:R-:W-:Y:S02]  /*5420*/  VIMNMX R10, PT, PT, R10, 0x46a00000, PT ;  /* 0x46a000000a0a7848 */ /* 0x000fe40003fe0100 */
[----:B------:R-:W-:-:S05]  /*5430*/  SEL R9, R9, 0x63400000, !P0 ;  /* 0x6340000009097807 */ /* 0x000fca0004000000 */
[----:B------:R-:W-:Y:S01]  /*5440*/  IMAD.IADD R9, R10, 0x1, -R9 ;  /* 0x000000010a097824 */ /* 0x000fe200078e0a09 */
[----:B------:R-:W-:-:S03]  /*5450*/  MOV R10, RZ ;  /* 0x000000ff000a7202 */ /* 0x000fc60000000f00 */
[----:B------:R-:W-:-:S06]  /*5460*/  VIADD R11, R9, 0x7fe00000 ;  /* 0x7fe00000090b7836 */ /* 0x000fcc0000000000 */
[----:B------:R-:W-:-:S10]  /*5470*/  DMUL R12, R30, R10 ;  /* 0x0000000a1e0c7228 */ /* 0x000fd40000000000 */
[----:B------:R-:W-:-:S13]  /*5480*/  FSETP.GTU.AND P0, PT, |R13|, 1.469367938527859385e-39, PT ;  /* 0x001000000d00780b */ /* 0x000fda0003f0c200 */
[----:B------:R-:W-:Y:S05]  /*5490*/  @P0 BRA `(.L_x_76) ;  /* 0x0000000000940947 */ /* 0x000fea0003800000 */
[----:B------:R-:W-:-:S06]  /*54a0*/  DFMA R18, R30, -R18, R24 ;  /* 0x800000121e12722b */ /* 0x000fcc0000000018 */
[----:B------:R-:W-:-:S04]  /*54b0*/  IMAD.MOV.U32 R18, RZ, RZ, RZ ;  /* 0x000000ffff127224 */ /* 0x000fc800078e00ff */
[C---:B------:R-:W-:Y:S02]  /*54c0*/  FSETP.NEU.AND P0, PT, R19.reuse, RZ, PT ;  /* 0x000000ff1300720b */ /* 0x040fe40003f0d000 */
[----:B------:R-:W-:-:S04]  /*54d0*/  LOP3.LUT R20, R19, 0x80000000, R21, 0x48, !PT ;  /* 0x8000000013147812 */ /* 0x000fc800078e4815 */
[----:B------:R-:W-:-:S07]  /*54e0*/  LOP3.LUT R19, R20, R11, RZ, 0xfc, !PT ;  /* 0x0000000b14137212 */ /* 0x000fce00078efcff */
[----:B------:R-:W-:Y:S05]  /*54f0*/  @!P0 BRA `(.L_x_76) ;  /* 0x00000000007c8947 */ /* 0x000fea0003800000 */
[----:B------:R-:W-:Y:S01]  /*5500*/  IMAD.MOV R11, RZ, RZ, -R9 ;  /* 0x000000ffff0b7224 */ /* 0x000fe200078e0a09 */
[----:B------:R-:W-:Y:S01]  /*5510*/  IADD3 R9, PT, PT, -R9, -0x43300000, RZ ;  /* 0xbcd0000009097810 */ /* 0x000fe20007ffe1ff */
[----:B------:R-:W-:-:S06]  /*5520*/  IMAD.MOV.U32 R10, RZ, RZ, RZ ;  /* 0x000000ffff0a7224 */ /* 0x000fcc00078e00ff */
[----:B------:R-:W-:Y:S02]  /*5530*/  DFMA R10, R12, -R10, R30 ;  /* 0x8000000a0c0a722b */ /* 0x000fe4000000001e */
[----:B------:R-:W-:-:S08]  /*5540*/  DMUL.RP R30, R30, R18 ;  /* 0x000000121e1e7228 */ /* 0x000fd00000008000 */
[----:B------:R-:W-:Y:S02]  /*5550*/  FSETP.NEU.AND P0, PT, |R11|, R9, PT ;  /* 0x000000090b00720b */ /* 0x000fe40003f0d200 */
[----:B------:R-:W-:Y:S02]  /*5560*/  LOP3.LUT R9, R31, R20, RZ, 0x3c, !PT ;  /* 0x000000141f097212 */ /* 0x000fe400078e3cff */
[----:B------:R-:W-:Y:S02]  /*5570*/  FSEL R12, R30, R12, !P0 ;  /* 0x0000000c1e0c7208 */ /* 0x000fe40004000000 */
[----:B------:R-:W-:Y:S01]  /*5580*/  FSEL R13, R9, R13, !P0 ;  /* 0x0000000d090d7208 */ /* 0x000fe20004000000 */
[----:B------:R-:W-:Y:S06]  /*5590*/  BRA `(.L_x_76) ;  /* 0x0000000000547947 */ /* 0x000fec0003800000 */
.L_x_75:
[----:B------:R-:W-:-:S14]  /*55a0*/  DSETP.NAN.AND P0, PT, R22, R22, PT ;  /* 0x000000161600722a */ /* 0x000fdc0003f08000 */
[----:B------:R-:W-:Y:S05]  /*55b0*/  @P0 BRA `(.L_x_77) ;  /* 0x0000000000440947 */ /* 0x000fea0003800000 */
[----:B------:R-:W-:-:S14]  /*55c0*/  DSETP.NAN.AND P0, PT, R20, R20, PT ;  /* 0x000000141400722a */ /* 0x000fdc0003f08000 */
[----:B------:R-:W-:Y:S05]  /*55d0*/  @P0 BRA `(.L_x_78) ;  /* 0x0000000000300947 */ /* 0x000fea0003800000 */
[----:B------:R-:W-:Y:S01]  /*55e0*/  ISETP.NE.AND P0, PT, R10, R11, PT ;  /* 0x0000000b0a00720c */ /* 0x000fe20003f05270 */
[----:B------:R-:W-:Y:S01]  /*55f0*/  IMAD.MOV.U32 R12, RZ, RZ, 0x0 ;  /* 0x00000000ff0c7424 */ /* 0x000fe200078e00ff */
[----:B------:R-:W-:-:S11]  /*5600*/  MOV R13, 0xfff80000 ;  /* 0xfff80000000d7802 */ /* 0x000fd60000000f00 */
[----:B------:R-:W-:Y:S05]  /*5610*/  @!P0 BRA `(.L_x_76) ;  /* 0x0000000000348947 */ /* 0x000fea0003800000 */
[----:B------:R-:W-:Y:S02]  /*5620*/  ISETP.NE.AND P0, PT, R10, 0x7ff00000, PT ;  /* 0x7ff000000a00780c */ /* 0x000fe40003f05270 */
[----:B------:R-:W-:Y:S02]  /*5630*/  LOP3.LUT R13, R23, 0x80000000, R21, 0x48, !PT ;  /* 0x80000000170d7812 */ /* 0x000fe400078e4815 */
[----:B------:R-:W-:-:S13]  /*5640*/  ISETP.EQ.OR P0, PT, R11, RZ, !P0 ;  /* 0x000000ff0b00720c */ /* 0x000fda0004702670 */
[----:B------:R-:W-:Y:S01]  /*5650*/  @P0 LOP3.LUT R8, R13, 0x7ff00000, RZ, 0xfc, !PT ;  /* 0x7ff000000d080812 */ /* 0x000fe200078efcff */
[----:B------:R-:W-:Y:S02]  /*5660*/  @!P0 IMAD.MOV.U32 R12, RZ, RZ, RZ ;  /* 0x000000ffff0c8224 */ /* 0x000fe400078e00ff */
[----:B------:R-:W-:Y:S02]  /*5670*/  @P0 IMAD.MOV.U32 R12, RZ, RZ, RZ ;  /* 0x000000ffff0c0224 */ /* 0x000fe400078e00ff */
[----:B------:R-:W-:Y:S01]  /*5680*/  @P0 IMAD.MOV.U32 R13, RZ, RZ, R8 ;  /* 0x000000ffff0d0224 */ /* 0x000fe200078e0008 */
[----:B------:R-:W-:Y:S06]  /*5690*/  BRA `(.L_x_76) ;  /* 0x0000000000147947 */ /* 0x000fec0003800000 */
.L_x_78:
[----:B------:R-:W-:Y:S02]  /*56a0*/  LOP3.LUT R13, R21, 0x80000, RZ, 0xfc, !PT ;  /* 0x00080000150d7812 */ /* 0x000fe400078efcff */
[----:B------:R-:W-:Y:S01]  /*56b0*/  MOV R12, R20 ;  /* 0x00000014000c7202 */ /* 0x000fe20000000f00 */
[----:B------:R-:W-:Y:S06]  /*56c0*/  BRA `(.L_x_76) ;  /* 0x0000000000087947 */ /* 0x000fec0003800000 */
.L_x_77:
[----:B------:R-:W-:Y:S01]  /*56d0*/  LOP3.LUT R13, R23, 0x80000, RZ, 0xfc, !PT ;  /* 0x00080000170d7812 */ /* 0x000fe200078efcff */
[----:B------:R-:W-:-:S07]  /*56e0*/  IMAD.MOV.U32 R12, RZ, RZ, R22 ;  /* 0x000000ffff0c7224 */ /* 0x000fce00078e0016 */
.L_x_76:
[----:B------:R-:W-:Y:S05]  /*56f0*/  BSYNC.RECONVERGENT B1 ;  /* 0x0000000000017941 */ /* 0x000fea0003800200 */
.L_x_74:
[----:B------:R-:W-:Y:S02]  /*5700*/  IMAD.MOV.U32 R8, RZ, RZ, R0 ;  /* 0x000000ffff087224 */ /* 0x000fe400078e0000 */
[----:B------:R-:W-:-:S04]  /*5710*/  IMAD.MOV.U32 R9, RZ, RZ, 0x0 ;  /* 0x00000000ff097424 */ /* 0x000fc800078e00ff */
[----:B------:R-:W-:Y:S05]  /*5720*/  RET.REL.NODEC R8 `(_Z13time_marchingP7double4S0_P7double3S2_ddddddidPdS3_PiddddP17curandStateXORWOWP6float4) ;  /* 0xffffffa808347950 */ /* 0x000fea0003c3ffff */
        .weak           $__internal_2_$__cuda_sm20_dsqrt_rn_f64_mediumpath_v1
        .type           $__internal_2_$__cuda_sm20_dsqrt_rn_f64_mediumpath_v1,@function
        .size           $__internal_2_$__cuda_sm20_dsqrt_rn_f64_mediumpath_v1,($__internal_3_$__cuda_sm20_sqrt_rn_f32_slowpath - $__internal_2_$__cuda_sm20_dsqrt_rn_f64_mediumpath_v1)
$__internal_2_$__cuda_sm20_dsqrt_rn_f64_mediumpath_v1:
[----:B------:R-:W-:Y:S01]  /*5730*/  ISETP.GE.U32.AND P0, PT, R20, -0x3400000, PT ;  /* 0xfcc000001400780c */ /* 0x000fe20003f06070 */
[----:B------:R-:W-:Y:S01]  /*5740*/  BSSY.RECONVERGENT B1, `(.L_x_79) ;  /* 0x0000025000017945 */ /* 0x000fe20003800200 */
[----:B------:R-:W-:Y:S01]  /*5750*/  MOV R20, R0 ;  /* 0x0000000000147202 */ /* 0x000fe20000000f00 */
[----:B------:R-:W-:-:S10]  /*5760*/  IMAD.MOV.U32 R21, RZ, RZ, R11 ;  /* 0x000000ffff157224 */ /* 0x000fd400078e000b */
[----:B------:R-:W-:Y:S05]  /*5770*/  @!P0 BRA `(.L_x_80) ;  /* 0x0000000000208947 */ /* 0x000fea0003800000 */
[----:B------:R-:W-:-:S10]  /*5780*/  DFMA.RM R12, R12, R20, R8 ;  /* 0x000000140c0c722b */ /* 0x000fd40000004008 */
[----:B------:R-:W-:-:S05]  /*5790*/  IADD3 R8, P0, PT, R12, 0x1, RZ ;  /* 0x000000010c087810 */ /* 0x000fca0007f1e0ff */
[----:B------:R-:W-:-:S06]  /*57a0*/  IMAD.X R9, RZ, RZ, R13, P0 ;  /* 0x000000ffff097224 */ /* 0x000fcc00000e060d */
[----:B------:R-:W-:-:S08]  /*57b0*/  DFMA.RP R18, -R12, R8, R18 ;  /* 0x000000080c12722b */ /* 0x000fd00000008112 */
[----:B------:R-:W-:-:S06]  /*57c0*/  DSETP.GT.AND P0, PT, R18, RZ, PT ;  /* 0x000000ff1200722a */ /* 0x000fcc0003f04000 */
[----:B------:R-:W-:Y:S02]  /*57d0*/  FSEL R8, R8, R12, P0 ;  /* 0x0000000c08087208 */ /* 0x000fe40000000000 */
[----:B------:R-:W-:Y:S01]  /*57e0*/  FSEL R9, R9, R13, P0 ;  /* 0x0000000d09097208 */ /* 0x000fe20000000000 */
[----:B------:R-:W-:Y:S06]  /*57f0*/  BRA `(.L_x_81) ;  /* 0x0000000000647947 */ /* 0x000fec0003800000 */
.L_x_80:
[----:B------:R-:W-:-:S14]  /*5800*/  DSETP.NE.AND P0, PT, R18, RZ, PT ;  /* 0x000000ff1200722a */ /* 0x000fdc0003f05000 */
[----:B------:R-:W-:Y:S05]  /*5810*/  @!P0 BRA `(.L_x_82) ;  /* 0x0000000000588947 */ /* 0x000fea0003800000 */
[----:B------:R-:W-:-:S13]  /*5820*/  ISETP.GE.AND P0, PT, R19, RZ, PT ;  /* 0x000000ff1300720c */ /* 0x000fda0003f06270 */
[----:B------:R-:W-:Y:S01]  /*5830*/  @!P0 IMAD.MOV.U32 R8, RZ, RZ, 0x0 ;  /* 0x00000000ff088424 */ /* 0x000fe200078e00ff */
[----:B------:R-:W-:Y:S01]  /*5840*/  @!P0 MOV R9, 0xfff80000 ;  /* 0xfff8000000098802 */ /* 0x000fe20000000f00 */
[----:B------:R-:W-:Y:S06]  /*5850*/  @!P0 BRA `(.L_x_81) ;  /* 0x00000000004c8947 */ /* 0x000fec0003800000 */
[----:B------:R-:W-:-:S13]  /*5860*/  ISETP.GT.AND P0, PT, R19, 0x7fefffff, PT ;  /* 0x7fefffff1300780c */ /* 0x000fda0003f04270 */
[----:B------:R-:W-:Y:S05]  /*5870*/  @P0 BRA `(.L_x_82) ;  /* 0x0000000000400947 */ /* 0x000fea0003800000 */
[----:B------:R-:W-:Y:S01]  /*5880*/  DMUL R20, R18, 8.11296384146066816958e+31 ;  /* 0x4690000012147828 */ /* 0x000fe20000000000 */
[----:B------:R-:W-:Y:S02]  /*5890*/  IMAD.MOV.U32 R12, RZ, RZ, 0x0 ;  /* 0x00000000ff0c7424 */ /* 0x000fe400078e00ff */
[----:B------:R-:W-:Y:S02]  /*58a0*/  IMAD.MOV.U32 R18, RZ, RZ, RZ ;  /* 0x000000ffff127224 */ /* 0x000fe400078e00ff */
[----:B------:R-:W-:Y:S01]  /*58b0*/  IMAD.MOV.U32 R13, RZ, RZ, 0x3fd80000 ;  /* 0x3fd80000ff0d7424 */ /* 0x000fe200078e00ff */
[----:B------:R-:W0:Y:S03]  /*58c0*/  MUFU.RSQ64H R19, R21 ;  /* 0x0000001500137308 */ /* 0x000e260000001c00 */
[----:B0-----:R-:W-:-:S08]  /*58d0*/  DMUL R8, R18, R18 ;  /* 0x0000001212087228 */ /* 0x001fd00000000000 */
[----:B------:R-:W-:-:S08]  /*58e0*/  DFMA R8, R20, -R8, 1 ;  /* 0x3ff000001408742b */ /* 0x000fd00000000808 */
[----:B------:R-:W-:Y:S02]  /*58f0*/  DFMA R12, R8, R12, 0.5 ;  /* 0x3fe00000080c742b */ /* 0x000fe4000000000c */
[----:B------:R-:W-:-:S08]  /*5900*/  DMUL R8, R18, R8 ;  /* 0x0000000812087228 */ /* 0x000fd00000000000 */
[----:B------:R-:W-:-:S08]  /*5910*/  DFMA R12, R12, R8, R18 ;  /* 0x000000080c0c722b */ /* 0x000fd00000000012 */
[----:B------:R-:W-:Y:S02]  /*5920*/  DMUL R8, R20, R12 ;  /* 0x0000000c14087228 */ /* 0x000fe40000000000 */
[----:B------:R-:W-:-:S06]  /*5930*/  IADD3 R13, PT, PT, R13, -0x100000, RZ ;  /* 0xfff000000d0d7810 */ /* 0x000fcc0007ffe0ff */
[----:B------:R-:W-:-:S08]  /*5940*/  DFMA R18, R8, -R8, R20 ;  /* 0x800000080812722b */ /* 0x000fd00000000014 */
[----:B------:R-:W-:-:S10]  /*5950*/  DFMA R8, R12, R18, R8 ;  /* 0x000000120c08722b */ /* 0x000fd40000000008 */
[----:B------:R-:W-:Y:S01]  /*5960*/  VIADD R9, R9, 0xfcb00000 ;  /* 0xfcb0000009097836 */ /* 0x000fe20000000000 */
[----:B------:R-:W-:Y:S06]  /*5970*/  BRA `(.L_x_81) ;  /* 0x0000000000047947 */ /* 0x000fec0003800000 */
.L_x_82:
[----:B------:R-:W-:-:S11]  /*5980*/  DADD R8, R18, R18 ;  /* 0x0000000012087229 */ /* 0x000fd60000000012 */
.L_x_81:
[----:B------:R-:W-:Y:S05]  /*5990*/  BSYNC.RECONVERGENT B1 ;  /* 0x0000000000017941 */ /* 0x000fea0003800200 */
.L_x_79:
[----:B------:R-:W-:-:S04]  /*59a0*/  IMAD.MOV.U32 R11, RZ, RZ, 0x0 ;  /* 0x00000000ff0b7424 */ /* 0x000fc800078e00ff */
[----:B------:R-:W-:Y:S05]  /*59b0*/  RET.REL.NODEC R10 `(_Z13time_marchingP7double4S0_P7double3S2_ddddddidPdS3_PiddddP17curandStateXORWOWP6float4) ;  /* 0xffffffa40a907950 */ /* 0x000fea0003c3ffff */
        .weak           $__internal_3_$__cuda_sm20_sqrt_rn_f32_slowpath
        .type           $__internal_3_$__cuda_sm20_sqrt_rn_f32_slowpath,@function
        .size           $__internal_3_$__cuda_sm20_sqrt_rn_f32_slowpath,($_Z13time_marchingP7double4S0_P7double3S2_ddddddidPdS3_PiddddP17curandStateXORWOWP6float4$__internal_trig_reduction_slowpathd - $__internal_3_$__cuda_sm20_sqrt_rn_f32_slowpath)
$__internal_3_$__cuda_sm20_sqrt_rn_f32_slowpath:
[----:B------:R-:W-:-:S13]  /*59c0*/  LOP3.LUT P0, RZ, R0, 0x7fffffff, RZ, 0xc0, !PT ;  /* 0x7fffffff00ff7812 */ /* 0x000fda000780c0ff */
[----:B------:R-:W-:Y:S01]  /*59d0*/  @!P0 IMAD.MOV.U32 R6, RZ, RZ, R0 ;  /* 0x000000ffff068224 */ /* 0x000fe200078e0000 */
[----:B------:R-:W-:Y:S06]  /*59e0*/  @!P0 BRA `(.L_x_83) ;  /* 0x0000000000408947 */ /* 0x000fec0003800000 */
[----:B------:R-:W-:-:S13]  /*59f0*/  FSETP.GEU.FTZ.AND P0, PT, R0, RZ, PT ;  /* 0x000000ff0000720b */ /* 0x000fda0003f1e000 */
[----:B------:R-:W-:Y:S01]  /*5a00*/  @!P0 MOV R6, 0x7fffffff ;  /* 0x7fffffff00068802 */ /* 0x000fe20000000f00 */
[----:B------:R-:W-:Y:S06]  /*5a10*/  @!P0 BRA `(.L_x_83) ;  /* 0x0000000000348947 */ /* 0x000fec0003800000 */
[----:B------:R-:W-:-:S13]  /*5a20*/  FSETP.GTU.FTZ.AND P0, PT, |R0|, +INF , PT ;  /* 0x7f8000000000780b */ /* 0x000fda0003f1c200 */
[----:B------:R-:W-:Y:S01]  /*5a30*/  @P0 FADD.FTZ R6, R0, 1 ;  /* 0x3f80000000060421 */ /* 0x000fe20000010000 */
[----:B------:R-:W-:Y:S06]  /*5a40*/  @P0 BRA `(.L_x_83) ;  /* 0x0000000000280947 */ /* 0x000fec0003800000 */
[----:B------:R-:W-:-:S13]  /*5a50*/  FSETP.NEU.FTZ.AND P0, PT, |R0|, +INF , PT ;  /* 0x7f8000000000780b */ /* 0x000fda0003f1d200 */
[----:B------:R-:W-:-:S04]  /*5a60*/  @P0 FFMA R8, R0, 1.84467440737095516160e+19, RZ ;  /* 0x5f80000000080823 */ /* 0x000fc800000000ff */
[----:B------:R-:W0:Y:S02]  /*5a70*/  @P0 MUFU.RSQ R13, R8 ;  /* 0x00000008000d0308 */ /* 0x000e240000001400 */
[----:B0-----:R-:W-:Y:S01]  /*5a80*/  @P0 FMUL.FTZ R21, R8, R13 ;  /* 0x0000000d08150220 */ /* 0x001fe20000410000 */
[----:B------:R-:W-:-:S03]  /*5a90*/  @P0 FMUL.FTZ R13, R13, 0.5 ;  /* 0x3f0000000d0d0820 */ /* 0x000fc60000410000 */
[----:B------:R-:W-:-:S04]  /*5aa0*/  @P0 FADD.FTZ R6, -R21, -RZ ;  /* 0x800000ff15060221 */ /* 0x000fc80000010100 */
[----:B------:R-:W-:Y:S01]  /*5ab0*/  @P0 FFMA R10, R21, R6, R8 ;  /* 0x00000006150a0223 */ /* 0x000fe20000000008 */
[----:B------:R-:W-:-:S03]  /*5ac0*/  @!P0 IMAD.MOV.U32 R6, RZ, RZ, R0 ;  /* 0x000000ffff068224 */ /* 0x000fc600078e0000 */
[----:B------:R-:W-:-:S04]  /*5ad0*/  @P0 FFMA R10, R10, R13, R21 ;  /* 0x0000000d0a0a0223 */ /* 0x000fc80000000015 */
[----:B------:R-:W-:-:S07]  /*5ae0*/  @P0 FMUL.FTZ R6, R10, 2.3283064365386962891e-10 ;  /* 0x2f8000000a060820 */ /* 0x000fce0000410000 */
.L_x_83:
[----:B------:R-:W-:-:S04]  /*5af0*/  IMAD.MOV.U32 R23, RZ, RZ, 0x0 ;  /* 0x00000000ff177424 */ /* 0x000fc800078e00ff */
[----:B------:R-:W-:Y:S05]  /*5b00*/  RET.REL.NODEC R22 `(_Z13time_marchingP7double4S0_P7double3S2_ddddddidPdS3_PiddddP17curandStateXORWOWP6float4) ;  /* 0xffffffa4163c7950 */ /* 0x000fea0003c3ffff */
        .type           $_Z13time_marchingP7double4S0_P7double3S2_ddddddidPdS3_PiddddP17curandStateXORWOWP6float4$__internal_trig_reduction_slowpathd,@function
        .size           $_Z13time_marchingP7double4S0_P7double3S2_ddddddidPdS3_PiddddP17curandStateXORWOWP6float4$__internal_trig_reduction_slowpathd,(.L_x_673 - $_Z13time_marchingP7double4S0_P7double3S2_ddddddidPdS3_PiddddP17curandStateXORWOWP6float4$__internal_trig_reduction_slowpathd)
$_Z13time_marchingP7double4S0_P7double3S2_ddddddidPdS3_PiddddP17curandStateXORWOWP6float4$__internal_trig_reduction_slowpathd:
[----:B------:R-:W-:Y:S01]  /*5b10*/  SHF.R.U32.HI R11, RZ, 0x14, R10 ;  /* 0x00000014ff0b7819 */ /* 0x000fe2000001160a */
[----:B------:R-:W-:Y:S01]  /*5b20*/  IMAD.MOV.U32 R4, RZ, RZ, R0 ;  /* 0x000000ffff047224 */ /* 0x000fe200078e0000 */
[----:B------:R-:W-:Y:S01]  /*5b30*/  MOV R3, R10 ;  /* 0x0000000a00037202 */ /* 0x000fe20000000f00 */
[----:B------:R-:W-:Y:S01]  /*5b40*/  IMAD.MOV.U32 R0, RZ, RZ, RZ ;  /* 0x000000ffff007224 */ /* 0x000fe200078e00ff */
[----:B------:R-:W-:-:S04]  /*5b50*/  LOP3.LUT R2, R11, 0x7ff, RZ, 0xc0, !PT ;  /* 0x000007ff0b027812 */ /* 0x000fc800078ec0ff */
[----:B------:R-:W-:-:S13]  /*5b60*/  ISETP.NE.AND P0, PT, R2, 0x7ff, PT ;  /* 0x000007ff0200780c */ /* 0x000fda0003f05270 */
[----:B------:R-:W-:Y:S05]  /*5b70*/  @!P0 BRA `(.L_x_84) ;  /* 0x0000000800448947 */ /* 0x000fea0003800000 */
[----:B------:R-:W-:Y:S01]  /*5b80*/  VIADD R0, R2, 0xfffffc00 ;  /* 0xfffffc0002007836 */ /* 0x000fe20000000000 */
[----:B------:R-:W-:Y:S01]  /*5b90*/  BSSY.RECONVERGENT B3, `(.L_x_85) ;  /* 0x000002e000037945 */ /* 0x000fe20003800200 */
[----:B------:R-:W-:-:S03]  /*5ba0*/  CS2R R24, SRZ ;  /* 0x0000000000187805 */ /* 0x000fc6000001ff00 */
[----:B------:R-:W-:Y:S02]  /*5bb0*/  SHF.R.U32.HI R21, RZ, 0x6, R0 ;  /* 0x00000006ff157819 */ /* 0x000fe40000011600 */
[----:B------:R-:W-:Y:S02]  /*5bc0*/  ISETP.GE.U32.AND P0, PT, R0, 0x80, PT ;  /* 0x000000800000780c */ /* 0x000fe40003f06070 */
[C---:B------:R-:W-:Y:S02]  /*5bd0*/  IADD3 R0, PT, PT, -R21.reuse, 0x13, RZ ;  /* 0x0000001315007810 */ /* 0x040fe40007ffe1ff */
[----:B------:R-:W-:Y:S02]  /*5be0*/  IADD3 R2, PT, PT, -R21, 0xf, RZ ;  /* 0x0000000f15027810 */ /* 0x000fe40007ffe1ff */
[----:B------:R-:W-:-:S04]  /*5bf0*/  SEL R18, R0, 0x12, P0 ;  /* 0x0000001200127807 */ /* 0x000fc80000000000 */
[----:B------:R-:W-:-:S13]  /*5c00*/  ISETP.GE.AND P0, PT, R2, R18, PT ;  /* 0x000000120200720c */ /* 0x000fda0003f06270 */
[----:B------:R-:W-:Y:S05]  /*5c10*/  @P0 BRA `(.L_x_86) ;  /* 0x0000000000940947 */ /* 0x000fea0003800000 */
[----:B------:R-:W0:Y:S01]  /*5c20*/  LDC.64 R28, c[0x0][0x358] ;  /* 0x0000d600ff1c7b82 */ /* 0x000e220000000a00 */
[C---:B------:R-:W-:Y:S01]  /*5c30*/  SHF.L.U64.HI R3, R4.reuse, 0xb, R3 ;  /* 0x0000000b04037819 */ /* 0x040fe20000010203 */
[----:B------:R-:W-:Y:S01]  /*5c40*/  BSSY.RECONVERGENT B4, `(.L_x_87) ;  /* 0x0000021000047945 */ /* 0x000fe20003800200 */
[----:B------:R-:W-:Y:S01]  /*5c50*/  IMAD.SHL.U32 R19, R4, 0x800, RZ ;  /* 0x0000080004137824 */ /* 0x000fe200078e00ff */
[----:B------:R-:W-:Y:S01]  /*5c60*/  MOV R7, R2 ;  /* 0x0000000200077202 */ /* 0x000fe20000000f00 */
[----:B------:R-:W-:Y:S01]  /*5c70*/  IMAD.MOV.U32 R6, RZ, RZ, RZ ;  /* 0x000000ffff067224 */ /* 0x000fe200078e00ff */
[----:B------:R-:W-:Y:S02]  /*5c80*/  IADD3 R0, PT, PT, RZ, -R21, -R18 ;  /* 0x80000015ff007210 */ /* 0x000fe40007ffe812 */
[----:B------:R-:W-:Y:S02]  /*5c90*/  CS2R R24, SRZ ;  /* 0x0000000000187805 */ /* 0x000fe4000001ff00 */
[----:B------:R-:W-:-:S07]  /*5ca0*/  LOP3.LUT R27, R3, 0x80000000, RZ, 0xfc, !PT ;  /* 0x80000000031b7812 */ /* 0x000fce00078efcff */
.L_x_88:
[----:B------:R-:W1:Y:S01]  /*5cb0*/  LDC.64 R2, c[0x4][0x40] ;  /* 0x01001000ff027b82 */ /* 0x000e620000000a00 */
[----:B0-----:R-:W-:Y:S02]  /*5cc0*/  R2UR UR4, R28 ;  /* 0x000000001c0472ca */ /* 0x001fe400000e0000 */
[----:B------:R-:W-:Y:S01]  /*5cd0*/  R2UR UR5, R29 ;  /* 0x000000001d0572ca */ /* 0x000fe200000e0000 */
[----:B-1----:R-:W-:-:S12]  /*5ce0*/  IMAD.WIDE R2, R7, 0x8, R2 ;  /* 0x0000000807027825 */ /* 0x002fd800078e0202 */
[----:B------:R-:W2:Y:S01]  /*5cf0*/  LDG.E.64.CONSTANT R2, desc[UR4][R2.64] ;  /* 0x0000000402027981 */ /* 0x000ea2000c1e9b00 */
[----:B------:R-:W-:Y:S02]  /*5d00*/  IADD3 R0, PT, PT, R0, 0x1, RZ ;  /* 0x0000000100007810 */ /* 0x000fe40007ffe0ff */
[----:B------:R-:W-:Y:S01]  /*5d10*/  IADD3 R7, PT, PT, R7, 0x1, RZ ;  /* 0x0000000107077810 */ /* 0x000fe20007ffe0ff */
[----:B--2---:R-:W-:-:S04]  /*5d20*/  IMAD.WIDE.U32 R4, P2, R2, R19, R24 ;  /* 0x0000001302047225 */ /* 0x004fc80007840018 */
[----:B------:R-:W-:Y:S02]  /*5d30*/  IMAD R9, R2, R27, RZ ;  /* 0x0000001b02097224 */ /* 0x000fe400078e02ff */
[CC--:B------:R-:W-:Y:S02]  /*5d40*/  IMAD R20, R3.reuse, R19.reuse, RZ ;  /* 0x0000001303147224 */ /* 0x0c0fe400078e02ff */
[----:B------:R-:W-:Y:S01]  /*5d50*/  IMAD.HI.U32 R25, R3, R19, RZ ;  /* 0x0000001303197227 */ /* 0x000fe200078e00ff */
[----:B------:R-:W-:-:S03]  /*5d60*/  IADD3 R5, P0, PT, R9, R5, RZ ;  /* 0x0000000509057210 */ /* 0x000fc60007f1e0ff */
[----:B------:R-:W-:Y:S01]  /*5d70*/  IMAD R9, R6, 0x8, R1 ;  /* 0x0000000806097824 */ /* 0x000fe200078e0201 */
[----:B------:R-:W-:Y:S01]  /*5d80*/  IADD3 R5, P1, PT, R20, R5, RZ ;  /* 0x0000000514057210 */ /* 0x000fe20007f3e0ff */
[----:B------:R-:W-:-:S04]  /*5d90*/  IMAD.HI.U32 R20, R2, R27, RZ ;  /* 0x0000001b02147227 */ /* 0x000fc800078e00ff */
[----:B------:R-:W-:Y:S01]  /*5da0*/  IMAD.X R2, RZ, RZ, R20, P2 ;  /* 0x000000ffff027224 */ /* 0x000fe200010e0614 */
[----:B------:R1:W-:Y:S01]  /*5db0*/  STL.64 [R9], R4 ;  /* 0x0000000409007387 */ /* 0x0003e20000100a00 */
[----:B------:R-:W-:-:S03]  /*5dc0*/  IMAD.HI.U32 R20, R3, R27, RZ ;  /* 0x0000001b03147227 */ /* 0x000fc600078e00ff */
[----:B------:R-:W-:Y:S01]  /*5dd0*/  IADD3.X R2, P0, PT, R25, R2, RZ, P0, !PT ;  /* 0x0000000219027210 */ /* 0x000fe2000071e4ff */
[----:B------:R-:W-:Y:S02]  /*5de0*/  IMAD R3, R3, R27, RZ ;  /* 0x0000001b03037224 */ /* 0x000fe400078e02ff */
[----:B------:R-:W-:-:S03]  /*5df0*/  VIADD R6, R6, 0x1 ;  /* 0x0000000106067836 */ /* 0x000fc60000000000 */
[----:B------:R-:W-:Y:S01]  /*5e00*/  IADD3.X R24, P1, PT, R3, R2, RZ, P1, !PT ;  /* 0x0000000203187210 */ /* 0x000fe20000f3e4ff */
[----:B------:R-:W-:Y:S01]  /*5e10*/  IMAD.X R2, RZ, RZ, R20, P0 ;  /* 0x000000ffff027224 */ /* 0x000fe200000e0614 */
[----:B------:R-:W-:-:S03]  /*5e20*/  ISETP.NE.AND P0, PT, R0, -0xf, PT ;  /* 0xfffffff10000780c */ /* 0x000fc60003f05270 */
[----:B------:R-:W-:-:S10]  /*5e30*/  IMAD.X R25, RZ, RZ, R2, P1 ;  /* 0x000000ffff197224 */ /* 0x000fd400008e0602 */
[----:B-1----:R-:W-:Y:S05]  /*5e40*/  @P0 BRA `(.L_x_88) ;  /* 0xfffffffc00980947 */ /* 0x002fea000383ffff */
[----:B------:R-:W-:Y:S05]  /*5e50*/  BSYNC.RECONVERGENT B4 ;  /* 0x0000000000047941 */ /* 0x000fea0003800200 */
.L_x_87:
[----:B------:R-:W-:-:S07]  /*5e60*/  IMAD.MOV.U32 R2, RZ, RZ, R18 ;  /* 0x000000ffff027224 */ /* 0x000fce00078e0012 */
.L_x_86:
[----:B------:R-:W-:Y:S05]  /*5e70*/  BSYNC.RECONVERGENT B3 ;  /* 0x0000000000037941 */ /* 0x000fea0003800200 */
.L_x_85:
[----:B------:R-:W-:Y:S01]  /*5e80*/  LOP3.LUT P0, R29, R11, 0x3f, RZ, 0xc0, !PT ;  /* 0x0000003f0b1d7812 */ /* 0x000fe2000780c0ff */
[----:B------:R-:W-:-:S04]  /*5e90*/  IMAD.IADD R0, R21, 0x1, R2 ;  /* 0x0000000115007824 */ /* 0x000fc800078e0202 */
[----:B------:R-:W-:-:S05]  /*5ea0*/  IMAD.U32 R27, R0, 0x8, R1 ;  /* 0x00000008001b7824 */ /* 0x000fca00078e0001 */
[----:B------:R0:W-:Y:S04]  /*5eb0*/  STL.64 [R27+-0x78], R24 ;  /* 0xffff88181b007387 */ /* 0x0001e80000100a00 */
[----:B------:R-:W2:Y:S04]  /*5ec0*/  @P0 LDL.64 R6, [R1+0x8] ;  /* 0x0000080001060983 */ /* 0x000ea80000100a00 */
[----:B------:R-:W3:Y:S04]  /*5ed0*/  LDL.64 R20, [R1+0x10] ;  /* 0x0000100001147983 */ /* 0x000ee80000100a00 */
[----:B------:R-:W4:Y:S01]  /*5ee0*/  LDL.64 R2, [R1+0x18] ;  /* 0x0000180001027983 */ /* 0x000f220000100a00 */
[----:B------:R-:W-:Y:S01]  /*5ef0*/  @P0 LOP3.LUT R0, R29, 0x3f, RZ, 0x3c, !PT ;  /* 0x0000003f1d000812 */ /* 0x000fe200078e3cff */
[----:B------:R-:W-:Y:S01]  /*5f00*/  BSSY.RECONVERGENT B3, `(.L_x_89) ;  /* 0x0000034000037945 */ /* 0x000fe20003800200 */
[----:B--2---:R-:W-:-:S02]  /*5f10*/  @P0 SHF.R.U64 R5, R6, 0x1, R7 ;  /* 0x0000000106050819 */ /* 0x004fc40000001207 */
[----:B------:R-:W-:Y:S02]  /*5f20*/  @P0 SHF.R.U32.HI R7, RZ, 0x1, R7 ;  /* 0x00000001ff070819 */ /* 0x000fe40000011607 */
[--C-:B---3--:R-:W-:Y:S02]  /*5f30*/  @P0 SHF.R.U32.HI R19, RZ, 0x1, R21.reuse ;  /* 0x00000001ff130819 */ /* 0x108fe40000011615 */
[C---:B------:R-:W-:Y:S02]  /*5f40*/  @P0 SHF.R.U64 R11, R20.reuse, 0x1, R21 ;  /* 0x00000001140b0819 */ /* 0x040fe40000001215 */
[----:B------:R-:W-:Y:S02]  /*5f50*/  @P0 SHF.R.U64 R4, R5, R0, R7 ;  /* 0x0000000005040219 */ /* 0x000fe40000001207 */
[CC--:B------:R-:W-:Y:S02]  /*5f60*/  @P0 SHF.L.U64.HI R6, R20.reuse, R29.reuse, R21 ;  /* 0x0000001d14060219 */ /* 0x0c0fe40000010215 */
[----:B------:R-:W-:-:S02]  /*5f70*/  @P0 SHF.L.U32 R9, R20, R29, RZ ;  /* 0x0000001d14090219 */ /* 0x000fc400000006ff */
[-C--:B------:R-:W-:Y:S02]  /*5f80*/  @P0 SHF.R.U32.HI R5, RZ, R0.reuse, R7 ;  /* 0x00000000ff050219 */ /* 0x080fe40000011607 */
[----:B----4-:R-:W-:Y:S02]  /*5f90*/  @P0 SHF.L.U32 R7, R2, R29, RZ ;  /* 0x0000001d02070219 */ /* 0x010fe400000006ff */
[----:B------:R-:W-:Y:S02]  /*5fa0*/  @P0 SHF.R.U64 R18, R11, R0, R19 ;  /* 0x000000000b120219 */ /* 0x000fe40000001213 */
[----:B------:R-:W-:Y:S02]  /*5fb0*/  @P0 LOP3.LUT R20, R9, R4, RZ, 0xfc, !PT ;  /* 0x0000000409140212 */ /* 0x000fe400078efcff */
[----:B------:R-:W-:Y:S02]  /*5fc0*/  @P0 LOP3.LUT R21, R6, R5, RZ, 0xfc, !PT ;  /* 0x0000000506150212 */ /* 0x000fe400078efcff */
[----:B------:R-:W-:-:S02]  /*5fd0*/  @P0 SHF.L.U64.HI R5, R2, R29, R3 ;  /* 0x0000001d02050219 */ /* 0x000fc40000010203 */
[----:B------:R-:W-:Y:S02]  /*5fe0*/  @P0 LOP3.LUT R2, R7, R18, RZ, 0xfc, !PT ;  /* 0x0000001207020212 */ /* 0x000fe400078efcff */
[----:B------:R-:W-:Y:S02]  /*5ff0*/  @P0 SHF.R.U32.HI R0, RZ, R0, R19 ;  /* 0x00000000ff000219 */ /* 0x000fe40000011613 */
[C---:B------:R-:W-:Y:S02]  /*6000*/  SHF.L.U32 R7, R20.reuse, 0x2, RZ ;  /* 0x0000000214077819 */ /* 0x040fe400000006ff */
[----:B------:R-:W-:Y:S02]  /*6010*/  SHF.L.U64.HI R19, R20, 0x2, R21 ;  /* 0x0000000214137819 */ /* 0x000fe40000010215 */
[----:B------:R-:W-:Y:S02]  /*6020*/  @P0 LOP3.LUT R3, R5, R0, RZ, 0xfc, !PT ;  /* 0x0000000005030212 */ /* 0x000fe400078efcff */
[----:B------:R-:W-:-:S02]  /*6030*/  SHF.L.W.U32.HI R21, R21, 0x2, R2 ;  /* 0x0000000215157819 */ /* 0x000fc40000010e02 */
[----:B------:R-:W-:Y:S02]  /*6040*/  IADD3 RZ, P0, PT, RZ, -R7, RZ ;  /* 0x80000007ffff7210 */ /* 0x000fe40007f1e0ff */
[----:B------:R-:W-:Y:S02]  /*6050*/  LOP3.LUT R4, RZ, R19, RZ, 0x33, !PT ;  /* 0x00000013ff047212 */ /* 0x000fe400078e33ff */
[----:B------:R-:W-:Y:S02]  /*6060*/  SHF.L.W.U32.HI R0, R2, 0x2, R3 ;  /* 0x0000000202007819 */ /* 0x000fe40000010e03 */
[----:B------:R-:W-:Y:S02]  /*6070*/  LOP3.LUT R2, RZ, R21, RZ, 0x33, !PT ;  /* 0x00000015ff027212 */ /* 0x000fe400078e33ff */
[----:B------:R-:W-:Y:S02]  /*6080*/  IADD3.X R4, P0, PT, RZ, R4, RZ, P0, !PT ;  /* 0x00000004ff047210 */ /* 0x000fe4000071e4ff */
[----:B------:R-:W-:-:S02]  /*6090*/  LOP3.LUT R5, RZ, R0, RZ, 0x33, !PT ;  /* 0x00000000ff057212 */ /* 0x000fc400078e33ff */
[----:B------:R-:W-:Y:S02]  /*60a0*/  IADD3.X R2, P1, PT, RZ, R2, RZ, P0, !PT ;  /* 0x00000002ff027210 */ /* 0x000fe4000073e4ff */
[----:B------:R-:W-:-:S03]  /*60b0*/  ISETP.GT.U32.AND P2, PT, R21, -0x1, PT ;  /* 0xffffffff1500780c */ /* 0x000fc60003f44070 */
[----:B------:R-:W-:Y:S01]  /*60c0*/  IMAD.X R5, RZ, RZ, R5, P1 ;  /* 0x000000ffff057224 */ /* 0x000fe200008e0605 */
[----:B------:R-:W-:-:S04]  /*60d0*/  ISETP.GT.AND.EX P0, PT, R0, -0x1, PT, P2 ;  /* 0xffffffff0000780c */ /* 0x000fc80003f04320 */
[----:B------:R-:W-:Y:S02]  /*60e0*/  SEL R11, R0, R5, P0 ;  /* 0x00000005000b7207 */ /* 0x000fe40000000000 */
[----:B------:R-:W-:Y:S02]  /*60f0*/  SEL R9, R21, R2, P0 ;  /* 0x0000000215097207 */ /* 0x000fe40000000000 */
[----:B------:R-:W-:Y:S02]  /*6100*/  ISETP.NE.U32.AND P1, PT, R11, RZ, PT ;  /* 0x000000ff0b00720c */ /* 0x000fe40003f25070 */
[----:B------:R-:W-:Y:S02]  /*6110*/  SEL R4, R19, R4, P0 ;  /* 0x0000000413047207 */ /* 0x000fe40000000000 */
[----:B------:R-:W-:Y:S01]  /*6120*/  SEL R2, R9, R11, !P1 ;  /* 0x0000000b09027207 */ /* 0x000fe20004800000 */
[----:B------:R-:W-:-:S05]  /*6130*/  @!P0 IMAD.MOV R7, RZ, RZ, -R7 ;  /* 0x000000ffff078224 */ /* 0x000fca00078e0a07 */
[----:B------:R-:W1:Y:S02]  /*6140*/  FLO.U32 R2, R2 ;  /* 0x0000000200027300 */ /* 0x000e6400000e0000 */
[C---:B-1----:R-:W-:Y:S02]  /*6150*/  IADD3 R5, PT, PT, -R2.reuse, 0x1f, RZ ;  /* 0x0000001f02057810 */ /* 0x042fe40007ffe1ff */
[----:B------:R-:W-:-:S03]  /*6160*/  IADD3 R6, PT, PT, -R2, 0x3f, RZ ;  /* 0x0000003f02067810 */ /* 0x000fc60007ffe1ff */
[----:B------:R-:W-:-:S05]  /*6170*/  @P1 IMAD.MOV R6, RZ, RZ, R5 ;  /* 0x000000ffff061224 */ /* 0x000fca00078e0205 */
[----:B------:R-:W-:-:S13]  /*6180*/  ISETP.NE.AND P1, PT, R6, RZ, PT ;  /* 0x000000ff0600720c */ /* 0x000fda0003f25270 */
[----:B0-----:R-:W-:Y:S05]  /*6190*/  @!P1 BRA `(.L_x_90) ;  /* 0x0000000000289947 */ /* 0x001fea0003800000 */
[--C-:B------:R-:W-:Y:S02]  /*61a0*/  SHF.R.U64 R5, R7, 0x1, R4.reuse ;  /* 0x0000000107057819 */ /* 0x100fe40000001204 */
[C---:B------:R-:W-:Y:S02]  /*61b0*/  LOP3.LUT R2, R6.reuse, 0x3f, RZ, 0xc0, !PT ;  /* 0x0000003f06027812 */ /* 0x040fe400078ec0ff */
[----:B------:R-:W-:Y:S02]  /*61c0*/  SHF.R.U32.HI R7, RZ, 0x1, R4 ;  /* 0x00000001ff077819 */ /* 0x000fe40000011604 */
[----:B------:R-:W-:Y:S02]  /*61d0*/  LOP3.LUT R4, R6, 0x3f, RZ, 0xc, !PT ;  /* 0x0000003f06047812 */ /* 0x000fe400078e0cff */
[CC--:B------:R-:W-:Y:S02]  /*61e0*/  SHF.L.U64.HI R11, R9.reuse, R2.reuse, R11 ;  /* 0x00000002090b7219 */ /* 0x0c0fe4000001020b */
[----:B------:R-:W-:-:S02]  /*61f0*/  SHF.L.U32 R9, R9, R2, RZ ;  /* 0x0000000209097219 */ /* 0x000fc400000006ff */
[-CC-:B------:R-:W-:Y:S02]  /*6200*/  SHF.R.U64 R2, R5, R4.reuse, R7.reuse ;  /* 0x0000000405027219 */ /* 0x180fe40000001207 */
[----:B------:R-:W-:Y:S02]  /*6210*/  SHF.R.U32.HI R4, RZ, R4, R7 ;  /* 0x00000004ff047219 */ /* 0x000fe40000011607 */
[----:B------:R-:W-:Y:S02]  /*6220*/  LOP3.LUT R9, R9, R2, RZ, 0xfc, !PT ;  /* 0x0000000209097212 */ /* 0x000fe400078efcff */
[----:B------:R-:W-:-:S07]  /*6230*/  LOP3.LUT R11, R11, R4, RZ, 0xfc, !PT ;  /* 0x000000040b0b7212 */ /* 0x000fce00078efcff */
.L_x_90:
[----:B------:R-:W-:Y:S05]  /*6240*/  BSYNC.RECONVERGENT B3 ;  /* 0x0000000000037941 */ /* 0x000fea0003800200 */
.L_x_89:
[----:B------:R-:W-:-:S04]  /*6250*/  IMAD.WIDE.U32 R18, R9, 0x2168c235, RZ ;  /* 0x2168c23509127825 */ /* 0x000fc800078e00ff */
[----:B------:R-:W-:Y:S01]  /*6260*/  IMAD.MOV.U32 R5, RZ, RZ, RZ ;  /* 0x000000ffff057224 */ /* 0x000fe200078e00ff */
[----:B------:R-:W-:Y:S01]  /*6270*/  MOV R4, R19 ;  /* 0x0000001300047202 */ /* 0x000fe20000000f00 */
[----:B------:R-:W-:Y:S01]  /*6280*/  IMAD.HI.U32 R2, R11, -0x36f0255e, RZ ;  /* 0xc90fdaa20b027827 */ /* 0x000fe200078e00ff */
[----:B------:R-:W-:-:S03]  /*6290*/  IADD3 RZ, P1, PT, R18, R18, RZ ;  /* 0x0000001212ff7210 */ /* 0x000fc60007f3e0ff */
[----:B------:R-:W-:-:S04]  /*62a0*/  IMAD.WIDE.U32 R4, R9, -0x36f0255e, R4 ;  /* 0xc90fdaa209047825 */ /* 0x000fc800078e0004 */
[----:B------:R-:W-:-:S04]  /*62b0*/  IMAD.WIDE.U32 R4, P2, R11, 0x2168c235, R4 ;  /* 0x2168c2350b047825 */ /* 0x000fc80007840004 */
[----:B------:R-:W-:Y:S01]  /*62c0*/  IMAD R11, R11, -0x36f0255e, RZ ;  /* 0xc90fdaa20b0b7824 */ /* 0x000fe200078e02ff */
[----:B------:R-:W-:Y:S01]  /*62d0*/  IADD3.X RZ, P1, PT, R4, R4, RZ, P1, !PT ;  /* 0x0000000404ff7210 */ /* 0x000fe20000f3e4ff */
[----:B------:R-:W-:-:S03]  /*62e0*/  IMAD.X R2, RZ, RZ, R2, P2 ;  /* 0x000000ffff027224 */ /* 0x000fc600010e0602 */
[----:B------:R-:W-:-:S04]  /*62f0*/  IADD3 R5, P2, PT, R11, R5, RZ ;  /* 0x000000050b057210 */ /* 0x000fc80007f5e0ff */
[C---:B------:R-:W-:Y:S01]  /*6300*/  ISETP.GT.U32.AND P3, PT, R5.reuse, RZ, PT ;  /* 0x000000ff0500720c */ /* 0x040fe20003f64070 */
[----:B------:R-:W-:Y:S01]  /*6310*/  IMAD.X R2, RZ, RZ, R2, P2 ;  /* 0x000000ffff027224 */ /* 0x000fe200010e0602 */
[----:B------:R-:W-:-:S04]  /*6320*/  IADD3.X R4, P2, PT, R5, R5, RZ, P1, !PT ;  /* 0x0000000505047210 */ /* 0x000fc80000f5e4ff */
[C---:B------:R-:W-:Y:S02]  /*6330*/  ISETP.GT.AND.EX P1, PT, R2.reuse, RZ, PT, P3 ;  /* 0x000000ff0200720c */ /* 0x040fe40003f24330 */
[-C--:B------:R-:W-:Y:S02]  /*6340*/  IADD3.X R7, PT, PT, R2, R2.reuse, RZ, P2, !PT ;  /* 0x0000000202077210 */ /* 0x080fe400017fe4ff */
[----:B------:R-:W-:Y:S02]  /*6350*/  SEL R4, R4, R5, P1 ;  /* 0x0000000504047207 */ /* 0x000fe40000800000 */
[----:B------:R-:W-:Y:S02]  /*6360*/  SEL R5, R7, R2, P1 ;  /* 0x0000000207057207 */ /* 0x000fe40000800000 */
[----:B------:R-:W-:Y:S02]  /*6370*/  IADD3 R4, P2, PT, R4, 0x1, RZ ;  /* 0x0000000104047810 */ /* 0x000fe40007f5e0ff */
[----:B------:R-:W-:-:S02]  /*6380*/  SEL R7, RZ, 0xffffffff, !P1 ;  /* 0xffffffffff077807 */ /* 0x000fc40004800000 */
[----:B------:R-:W-:Y:S01]  /*6390*/  LOP3.LUT P1, R2, R10, 0x80000000, RZ, 0xc0, !PT ;  /* 0x800000000a027812 */ /* 0x000fe2000782c0ff */
[----:B------:R-:W-:Y:S02]  /*63a0*/  IMAD.X R5, RZ, RZ, R5, P2 ;  /* 0x000000ffff057224 */ /* 0x000fe400010e0605 */
[----:B------:R-:W-:Y:S01]  /*63b0*/  IMAD.IADD R6, R7, 0x1, -R6 ;  /* 0x0000000107067824 */ /* 0x000fe200078e0a06 */
[----:B------:R-:W-:Y:S02]  /*63c0*/  SHF.R.U32.HI R7, RZ, 0x1e, R3 ;  /* 0x0000001eff077819 */ /* 0x000fe40000011603 */
[----:B------:R-:W-:Y:S01]  /*63d0*/  SHF.R.U64 R4, R4, 0xa, R5 ;  /* 0x0000000a04047819 */ /* 0x000fe20000001205 */
[----:B------:R-:W-:Y:S01]  /*63e0*/  IMAD.SHL.U32 R3, R6, 0x100000, RZ ;  /* 0x0010000006037824 */ /* 0x000fe200078e00ff */
[----:B------:R-:W-:Y:S02]  /*63f0*/  LEA.HI R0, R0, R7, RZ, 0x1 ;  /* 0x0000000700007211 */ /* 0x000fe400078f08ff */
[----:B------:R-:W-:-:S02]  /*6400*/  IADD3 R4, P2, PT, R4, 0x1, RZ ;  /* 0x0000000104047810 */ /* 0x000fc40007f5e0ff */
[----:B------:R-:W-:Y:S02]  /*6410*/  @!P0 LOP3.LUT R2, R2, 0x80000000, RZ, 0x3c, !PT ;  /* 0x8000000002028812 */ /* 0x000fe400078e3cff */
[----:B------:R-:W-:Y:S02]  /*6420*/  LEA.HI.X R5, R5, RZ, RZ, 0x16, P2 ;  /* 0x000000ff05057211 */ /* 0x000fe400010fb4ff */
[----:B------:R-:W-:Y:S02]  /*6430*/  @P1 IADD3 R0, PT, PT, -R0, RZ, RZ ;  /* 0x000000ff00001210 */ /* 0x000fe40007ffe1ff */
[--C-:B------:R-:W-:Y:S02]  /*6440*/  SHF.R.U64 R4, R4, 0x1, R5.reuse ;  /* 0x0000000104047819 */ /* 0x100fe40000001205 */
[----:B------:R-:W-:Y:S02]  /*6450*/  SHF.R.U32.HI R6, RZ, 0x1, R5 ;  /* 0x00000001ff067819 */ /* 0x000fe40000011605 */
[----:B------:R-:W-:-:S04]  /*6460*/  IADD3 R4, P2, P3, RZ, RZ, R4 ;  /* 0x000000ffff047210 */ /* 0x000fc80007b5e004 */
[----:B------:R-:W-:-:S04]  /*6470*/  IADD3.X R3, PT, PT, R3, 0x3fe00000, R6, P2, P3 ;  /* 0x3fe0000003037810 */ /* 0x000fc800017e6406 */
[----:B------:R-:W-:-:S07]  /*6480*/  LOP3.LUT R3, R3, R2, RZ, 0xfc, !PT ;  /* 0x0000000203037212 */ /* 0x000fce00078efcff */
.L_x_84:
[----:B------:R-:W-:Y:S02]  /*6490*/  IMAD.MOV.U32 R9, RZ, RZ, 0x0 ;  /* 0x00000000ff097424 */ /* 0x000fe400078e00ff */
[----:B------:R-:W-:Y:S02]  /*64a0*/  IMAD.MOV.U32 R2, RZ, RZ, R4 ;  /* 0x000000ffff027224 */ /* 0x000fe400078e0004 */
[----:B------:R-:W-:Y:S05]  /*64b0*/  RET.REL.NODEC R8 `(_Z13time_marchingP7double4S0_P7double3S2_ddddddidPdS3_PiddddP17curandStateXORWOWP6float4) ;  /* 0xffffff9808d07950 */ /* 0x000fea0003c3ffff */
.L_x_91:
[----:B------:R-:W-:-:S00]  /*64c0*/  BRA `(.L_x_91) ;  /* 0xfffffffc00fc7947 */ /* 0x000fc0000383ffff */
[----:B------:R-:W-:-:S00]  /*64d0*/  NOP ;  /* 0x0000000000007918 */ /* 0x000fc00000000000 */
        /* <DEDUP_REMOVED lines=10> */
.L_x_673:


//--------------------- .text._Z29calculate_BodyWallInteractionP7double3S0_P7double4S2_dddi --------------------------
	.section	.text._Z29calculate_BodyWallInteractionP7double3S0_P7double4S2_dddi,"ax",@progbits
	.align	128
        .global         _Z29calculate_BodyWallInteractionP7double3S0_P7double4S2_dddi
        .type           _Z29calculate_BodyWallInteractionP7double3S0_P7double4S2_dddi,@function
        .size           _Z29calculate_BodyWallInteractionP7double3S0_P7double4S2_dddi,(.L_x_677 - _Z29calculate_BodyWallInteractionP7double3S0_P7double4S2_dddi)
        .other          _Z29calculate_BodyWallInteractionP7double3S0_P7double4S2_dddi,@"STO_CUDA_ENTRY STV_DEFAULT"
_Z29calculate_BodyWallInteractionP7double3S0_P7double4S2_dddi:
.text._Z29calculate_BodyWallInteractionP7double3S0_P7double4S2_dddi:
        /* <DEDUP_REMOVED lines=9> */
[----:B------:R-:W0:Y:S01]  /*0090*/  MUFU.RCP64H R7, 3.1415920257568359375 ;  /* 0x400921fb00077908 */ /* 0x000e220000001800 */
[----:B------:R-:W-:Y:S01]  /*00a0*/  IMAD.MOV.U32 R12, RZ, RZ, 0x54442d11 ;  /* 0x54442d11ff0c7424 */ /* 0x000fe200078e00ff */
[----:B------:R-:W1:Y:S01]  /*00b0*/  LDC.64 R10, c[0x0][0x3a8] ;  /* 0x0000ea00ff0a7b82 */ /* 0x000e620000000a00 */
[----:B------:R-:W-:Y:S01]  /*00c0*/  IMAD.MOV.U32 R13, RZ, RZ, 0x400921fb ;  /* 0x400921fbff0d7424 */ /* 0x000fe200078e00ff */
[----:B------:R-:W2:Y:S01]  /*00d0*/  LDCU.64 UR4, c[0x0][0x358] ;  /* 0x00006b00ff0477ac */ /* 0x000ea20008000a00 */
[----:B------:R-:W-:-:S05]  /*00e0*/  IMAD.MOV.U32 R6, RZ, RZ, 0x1 ;  /* 0x00000001ff067424 */ /* 0x000fca00078e00ff */
[----:B------:R-:W3:Y:S01]  /*00f0*/  LDC.64 R4, c[0x0][0x398] ;  /* 0x0000e600ff047b82 */ /* 0x000ee20000000a00 */
[----:B0-----:R-:W-:-:S07]  /*0100*/  DFMA R8, R6, -R12, 1 ;  /* 0x3ff000000608742b */ /* 0x001fce000000080c */
[----:B------:R-:W0:Y:S01]  /*0110*/  LDC.64 R2, c[0x0][0x390] ;  /* 0x0000e400ff027b82 */ /* 0x000e220000000a00 */
[----:B------:R-:W-:-:S08]  /*0120*/  DFMA R8, R8, R8, R8 ;  /* 0x000000080808722b */ /* 0x000fd00000000008 */
[----:B------:R-:W-:Y:S01]  /*0130*/  DFMA R8, R6, R8, R6 ;  /* 0x000000080608722b */ /* 0x000fe20000000006 */
[----:B---3--:R-:W-:-:S05]  /*0140*/  IMAD.WIDE R4, R0, 0x20, R4 ;  /* 0x0000002000047825 */ /* 0x008fca00078e0204 */
[----:B--2---:R-:W5:Y:S02]  /*0150*/  LDG.E.128 R24, desc[UR4][R4.64] ;  /* 0x0000000404187981 */ /* 0x004f64000c1e1d00 */
[C---:B------:R-:W-:Y:S01]  /*0160*/  DFMA R6, R8.reuse, -R12, 1 ;  /* 0x3ff000000806742b */ /* 0x040fe2000000080c */
[----:B0-----:R-:W-:Y:S01]  /*0170*/  IMAD.WIDE R2, R0, 0x20, R2 ;  /* 0x0000002000027825 */ /* 0x001fe200078e0202 */
[----:B------:R0:W5:Y:S04]  /*0180*/  LDG.E.128 R28, desc[UR4][R4.64+0x10] ;  /* 0x00001004041c7981 */ /* 0x000168000c1e1d00 */
[----:B------:R-:W5:Y:S02]  /*0190*/  LDG.E.128 R16, desc[UR4][R2.64] ;  /* 0x0000000402107981 */ /* 0x000f64000c1e1d00 */
[----:B------:R-:W-:-:S02]  /*01a0*/  DFMA R8, R8, R6, R8 ;  /* 0x000000060808722b */ /* 0x000fc40000000008 */
[----:B-1----:R-:W-:Y:S01]  /*01b0*/  DADD R6, R10, R10 ;  /* 0x000000000a067229 */ /* 0x002fe2000000000a */
[----:B------:R1:W5:Y:S07]  /*01c0*/  LDG.E.128 R20, desc[UR4][R2.64+0x10] ;  /* 0x0000100402147981 */ /* 0x00036e000c1e1d00 */
[----:B0-----:R-:W-:-:S08]  /*01d0*/  DMUL R4, R6, R8 ;  /* 0x0000000806047228 */ /* 0x001fd00000000000 */
[----:B-1----:R-:W-:-:S08]  /*01e0*/  DFMA R2, R4, -R12, R6 ;  /* 0x8000000c0402722b */ /* 0x002fd00000000006 */
[----:B------:R-:W-:Y:S01]  /*01f0*/  DFMA R4, R8, R2, R4 ;  /* 0x000000020804722b */ /* 0x000fe20000000004 */
[----:B------:R-:W-:-:S09]  /*0200*/  FSETP.GEU.AND P1, PT, |R7|, 6.5827683646048100446e-37, PT ;  /* 0x036000000700780b */ /* 0x000fd20003f2e200 */
[----:B------:R-:W-:-:S05]  /*0210*/  FFMA R2, RZ, 2.1426990032196044922, R5 ;  /* 0x400921fbff027823 */ /* 0x000fca0000000005 */
[----:B------:R-:W-:-:S13]  /*0220*/  FSETP.GT.AND P0, PT, |R2|, 1.469367938527859385e-39, PT ;  /* 0x001000000200780b */ /* 0x000fda0003f04200 */
[----:B------:R-:W-:Y:S05]  /*0230*/  @P0 BRA P1, `(.L_x_92) ;  /* 0x0000000000200947 */ /* 0x000fea0000800000 */
[----:B------:R-:W-:Y:S01]  /*0240*/  IMAD.MOV.U32 R44, RZ, RZ, R6 ;  /* 0x000000ffff2c7224 */ /* 0x000fe200078e0006 */
[----:B------:R-:W-:Y:S01]  /*0250*/  MOV R38, 0x2a0 ;  /* 0x000002a000267802 */ /* 0x000fe20000000f00 */
[----:B------:R-:W-:Y:S02]  /*0260*/  IMAD.MOV.U32 R39, RZ, RZ, R7 ;  /* 0x000000ffff277224 */ /* 0x000fe400078e0007 */
[----:B------:R-:W-:Y:S02]  /*0270*/  IMAD.MOV.U32 R36, RZ, RZ, 0x54442d11 ;  /* 0x54442d11ff247424 */ /* 0x000fe400078e00ff */
[----:B------:R-:W-:-:S07]  /*0280*/  IMAD.MOV.U32 R37, RZ, RZ, 0x400921fb ;  /* 0x400921fbff257424 */ /* 0x000fce00078e00ff */
[----:B-----5:R-:W-:Y:S05]  /*0290*/  CALL.REL.NOINC `($__internal_5_$__cuda_sm20_div_rn_f64_full) ;  /* 0x00000274002c7944 */ /* 0x020fea0003c00000 */
[----:B------:R-:W-:Y:S01]  /*02a0*/  MOV R4, R36 ;  /* 0x0000002400047202 */ /* 0x000fe20000000f00 */
[----:B------:R-:W-:-:S07]  /*02b0*/  IMAD.MOV.U32 R5, RZ, RZ, R37 ;  /* 0x000000ffff057224 */ /* 0x000fce00078e0025 */
.L_x_92:
[----:B------:R-:W0:Y:S01]  /*02c0*/  MUFU.RCP64H R3, R7 ;  /* 0x0000000700037308 */ /* 0x000e220000001800 */
[----:B------:R-:W-:Y:S01]  /*02d0*/  IMAD.MOV.U32 R2, RZ, RZ, 0x1 ;  /* 0x00000001ff027424 */ /* 0x000fe200078e00ff */
[----:B------:R-:W-:Y:S01]  /*02e0*/  UMOV UR6, 0x54442d11 ;  /* 0x54442d1100067882 */ /* 0x000fe20000000000 */
[----:B------:R-:W-:Y:S01]  /*02f0*/  UMOV UR7, 0x400921fb ;  /* 0x400921fb00077882 */ /* 0x000fe20000000000 */
[----:B------:R-:W-:Y:S03]  /*0300*/  BSSY.RECONVERGENT B0, `(.L_x_93) ;  /* 0x0000016000007945 */ /* 0x000fe60003800200 */
[----:B0-----:R-:W-:-:S08]  /*0310*/  DFMA R8, -R6, R2, 1 ;  /* 0x3ff000000608742b */ /* 0x001fd00000000102 */
[----:B------:R-:W-:-:S08]  /*0320*/  DFMA R8, R8, R8, R8 ;  /* 0x000000080808722b */ /* 0x000fd00000000008 */
[----:B------:R-:W-:Y:S02]  /*0330*/  DFMA R2, R2, R8, R2 ;  /* 0x000000080202722b */ /* 0x000fe40000000002 */
[----:B-----5:R-:W-:-:S06]  /*0340*/  DMUL R8, R16, UR6 ;  /* 0x0000000610087c28 */ /* 0x020fcc0008000000 */
[----:B------:R-:W-:-:S04]  /*0350*/  DFMA R10, -R6, R2, 1 ;  /* 0x3ff00000060a742b */ /* 0x000fc80000000102 */
[----:B------:R-:W-:-:S04]  /*0360*/  FSETP.GEU.AND P1, PT, |R9|, 6.5827683646048100446e-37, PT ;  /* 0x036000000900780b */ /* 0x000fc80003f2e200 */
        /* <DEDUP_REMOVED lines=12> */
[----:B------:R-:W-:Y:S05]  /*0430*/  CALL.REL.NOINC `($__internal_5_$__cuda_sm20_div_rn_f64_full) ;  /* 0x0000027000c47944 */ /* 0x000fea0003c00000 */
[----:B------:R-:W-:Y:S02]  /*0440*/  IMAD.MOV.U32 R60, RZ, RZ, R36 ;  /* 0x000000ffff3c7224 */ /* 0x000fe400078e0024 */
[----:B------:R-:W-:-:S07]  /*0450*/  IMAD.MOV.U32 R61, RZ, RZ, R37 ;  /* 0x000000ffff3d7224 */ /* 0x000fce00078e0025 */
.L_x_94:
[----:B------:R-:W-:Y:S05]  /*0460*/  BSYNC.RECONVERGENT B0 ;  /* 0x0000000000007941 */ /* 0x000fea0003800200 */
.L_x_93:
[----:B------:R-:W-:Y:S01]  /*0470*/  DSETP.NEU.AND P0, PT, |R60|, +INF , PT ;  /* 0x7ff000003c00742a */ /* 0x000fe20003f0d200 */
[----:B------:R-:W-:-:S13]  /*0480*/  BSSY.RECONVERGENT B0, `(.L_x_95) ;  /* 0x000001b000007945 */ /* 0x000fda0003800200 */
[----:B------:R-:W-:Y:S01]  /*0490*/  @!P0 DMUL R46, RZ, R60 ;  /* 0x0000003cff2e8228 */ /* 0x000fe20000000000 */
[----:B------:R-:W-:Y:S01]  /*04a0*/  @!P0 MOV R2, 0x1 ;  /* 0x0000000100028802 */ /* 0x000fe20000000f00 */
        /* <DEDUP_REMOVED lines=21> */
[----:B------:R-:W-:Y:S05]  /*0600*/  CALL.REL.NOINC `($_Z29calculate_BodyWallInteractionP7double3S0_P7double4S2_dddi$__internal_trig_reduction_slowpathd) ;  /* 0x0000027800987944 */ /* 0x000fea0003c00000 */
.L_x_98:
[----:B------:R-:W-:Y:S05]  /*0610*/  BSYNC.RECONVERGENT B3 ;  /* 0x0000000000037941 */ /* 0x000fea0003800200 */
.L_x_97:
[----:B------:R-:W-:-:S07]  /*0620*/  VIADD R2, R37, 0x1 ;  /* 0x0000000125027836 */ /* 0x000fce0000000000 */
.L_x_96:
[----:B------:R-:W-:Y:S05]  /*0630*/  BSYNC.RECONVERGENT B0 ;  /* 0x0000000000007941 */ /* 0x000fea0003800200 */
.L_x_95:
        /* <DEDUP_REMOVED lines=10> */
[----:B------:R-:W-:Y:S01]  /*06e0*/  DMUL R40, R46, R46 ;  /* 0x0000002e2e287228 */ /* 0x000fe20000000000 */
[----:B------:R-:W-:Y:S01]  /*06f0*/  BSSY.RECONVERGENT B0, `(.L_x_99) ;  /* 0x0000093000007945 */ /* 0x000fe20003800200 */
[----:B------:R-:W-:Y:S01]  /*0700*/  ISETP.NE.U32.AND P0, PT, R3, 0x1, PT ;  /* 0x000000010300780c */ /* 0x000fe20003f05070 */
[----:B------:R-:W-:-:S03]  /*0710*/  IMAD.MOV.U32 R3, RZ, RZ, 0x3da8ff83 ;  /* 0x3da8ff83ff037424 */ /* 0x000fc600078e00ff */
        /* <DEDUP_REMOVED lines=16> */
[----:B------:R-:W-:-:S10]  /*0820*/  DADD R10, -RZ, |R2| ;  /* 0x00000000ff0a7229 */ /* 0x000fd40000000502 */
[----:B------:R-:W-:-:S13]  /*0830*/  ISETP.GT.AND P0, PT, R11, 0x3fe26665, PT ;  /* 0x3fe266650b00780c */ /* 0x000fda0003f04270 */
[----:B------:R-:W-:Y:S05]  /*0840*/  @P0 BRA `(.L_x_100) ;  /* 0x0000000000d40947 */ /* 0x000fea0003800000 */
[----:B------:R-:W-:Y:S01]  /*0850*/  DMUL R10, R2, R2 ;  /* 0x00000002020a7228 */ /* 0x000fe20000000000 */
[----:B------:R-:W-:Y:S01]  /*0860*/  IMAD.MOV.U32 R12, RZ, RZ, 0x180754af ;  /* 0x180754afff0c7424 */ /* 0x000fe200078e00ff */
[----:B------:R-:W-:Y:S01]  /*0870*/  MOV R13, 0x3fb3823b ;  /* 0x3fb3823b000d7802 */ /* 0x000fe20000000f00 */
[----:B------:R-:W-:Y:S01]  /*0880*/  UMOV UR6, 0xdc1895e9 ;  /* 0xdc1895e900067882 */ /* 0x000fe20000000000 */
[----:B------:R-:W-:Y:S01]  /*0890*/  UMOV UR7, 0x3fb0066b ;  /* 0x3fb0066b00077882 */ /* 0x000fe20000000000 */
[----:B------:R-:W-:-:S03]  /*08a0*/  ISETP.GT.AND P0, PT, R3, -0x1, PT ;  /* 0xffffffff0300780c */ /* 0x000fc60003f04270 */
[----:B------:R-:W-:Y:S01]  /*08b0*/  DFMA R12, R10, UR6, -R12 ;  /* 0x000000060a0c7c2b */ /* 0x000fe2000800080c */
[----:B------:R-:W-:Y:S01]  /*08c0*/  UMOV UR6, 0xcc2f79ae ;  /* 0xcc2f79ae00067882 */ /* 0x000fe20000000000 */
[----:B------:R-:W-:-:S06]  /*08d0*/  UMOV UR7, 0x3fb11e52 ;  /* 0x3fb11e5200077882 */ /* 0x000fcc0000000000 */
[----:B------:R-:W-:Y:S01]  /*08e0*/  DFMA R12, R10, R12, UR6 ;  /* 0x000000060a0c7e2b */ /* 0x000fe2000800000c */
[----:B------:R-:W-:Y:S01]  /*08f0*/  UMOV UR6, 0x3526861b ;  /* 0x3526861b00067882 */ /* 0x000fe20000000000 */
[----:B------:R-:W-:-:S06]  /*0900*/  UMOV UR7, 0x3f924eaf ;  /* 0x3f924eaf00077882 */ /* 0x000fcc0000000000 */
[----:B------:R-:W-:Y:S01]  /*0910*/  DFMA R12, R10, R12, -UR6 ;  /* 0x800000060a0c7e2b */ /* 0x000fe2000800000c */
[----:B------:R-:W-:Y:S01]  /*0920*/  UMOV UR6, 0xa31e6cb7 ;  /* 0xa31e6cb700067882 */ /* 0x000fe20000000000 */
[----:B------:R-:W-:-:S06]  /*0930*/  UMOV UR7, 0x3f91df02 ;  /* 0x3f91df0200077882 */ /* 0x000fcc0000000000 */
        /* <DEDUP_REMOVED lines=27> */
[----:B------:R-:W-:Y:S01]  /*0af0*/  DMUL R12, R10, R12 ;  /* 0x0000000c0a0c7228 */ /* 0x000fe20000000000 */
[----:B------:R-:W-:Y:S02]  /*0b00*/  @P0 IMAD.MOV.U32 R10, RZ, RZ, 0x33145c07 ;  /* 0x33145c07ff0a0424 */ /* 0x000fe400078e00ff */
[----:B------:R-:W-:-:S05]  /*0b10*/  @P0 IMAD.MOV.U32 R11, RZ, RZ, 0x3c91a626 ;  /* 0x3c91a626ff0b0424 */ /* 0x000fca00078e00ff */
[----:B------:R-:W-:Y:S01]  /*0b20*/  DFMA R12, |R2|, R12, |R2| ;  /* 0x0000000c020c722b */ /* 0x000fe20000000602 */
[----:B------:R-:W-:Y:S02]  /*0b30*/  @!P0 IMAD.MOV.U32 R2, RZ, RZ, 0x33145c07 ;  /* 0x33145c07ff028424 */ /* 0x000fe400078e00ff */
[----:B------:R-:W-:-:S05]  /*0b40*/  @!P0 IMAD.MOV.U32 R3, RZ, RZ, 0x3c91a626 ;  /* 0x3c91a626ff038424 */ /* 0x000fca00078e00ff */
[C---:B------:R-:W-:Y:S02]  /*0b50*/  @P0 DADD R10, R12.reuse, -R10 ;  /* 0x000000000c0a0229 */ /* 0x040fe4000000080a */
[----:B------:R-:W-:-:S08]  /*0b60*/  @!P0 DADD R2, R12, R2 ;  /* 0x000000000c028229 */ /* 0x000fd00000000002 */
[----:B------:R-:W-:Y:S02]  /*0b70*/  @!P0 DADD R2, R2, UR6 ;  /* 0x0000000602028e29 */ /* 0x000fe40008000000 */
[----:B------:R-:W-:Y:S01]  /*0b80*/  @P0 DADD R2, -R10, UR6 ;  /* 0x000000060a020e29 */ /* 0x000fe20008000100 */
[----:B------:R-:W-:Y:S10]  /*0b90*/  BRA `(.L_x_101) ;  /* 0x0000000400207947 */ /* 0x000ff40003800000 */
.L_x_100:
[----:B------:R-:W-:Y:S01]  /*0ba0*/  DADD R10, -|R2|, 1 ;  /* 0x3ff00000020a7429 */ /* 0x000fe20000000300 */
[----:B------:R-:W-:Y:S01]  /*0bb0*/  IMAD.MOV.U32 R12, RZ, RZ, 0x66faac4b ;  /* 0x66faac4bff0c7424 */ /* 0x000fe200078e00ff */
[----:B------:R-:W-:Y:S01]  /*0bc0*/  UMOV UR6, 0x71155f70 ;  /* 0x71155f7000067882 */ /* 0x000fe20000000000 */
[----:B------:R-:W-:Y:S01]  /*0bd0*/  IMAD.MOV.U32 R13, RZ, RZ, 0x3ebac2fe ;  /* 0x3ebac2feff0d7424 */ /* 0x000fe200078e00ff */
[----:B------:R-:W-:-:S05]  /*0be0*/  UMOV UR7, 0x3ec715b3 ;  /* 0x3ec715b300077882 */ /* 0x000fca0000000000 */
[----:B------:R-:W-:Y:S01]  /*0bf0*/  DFMA R12, R10, UR6, -R12 ;  /* 0x000000060a0c7c2b */ /* 0x000fe2000800080c */
[----:B------:R-:W-:Y:S01]  /*0c00*/  UMOV UR6, 0x8efcd9b8 ;  /* 0x8efcd9b800067882 */ /* 0x000fe20000000000 */
[----:B------:R-:W-:Y:S01]  /*0c10*/  UMOV UR7, 0x3ed9a9b8 ;  /* 0x3ed9a9b800077882 */ /* 0x000fe20000000000 */
[----:B------:R-:W-:-:S05]  /*0c20*/  ISETP.GE.AND P0, PT, R11, 0x1, PT ;  /* 0x000000010b00780c */ /* 0x000fca0003f06270 */
[----:B------:R-:W-:Y:S01]  /*0c30*/  DFMA R12, R10, R12, UR6 ;  /* 0x000000060a0c7e2b */ /* 0x000fe2000800000c */
[----:B------:R-:W-:Y:S01]  /*0c40*/  UMOV UR6, 0xa8a0c4c3 ;  /* 0xa8a0c4c300067882 */ /* 0x000fe20000000000 */
[----:B------:R-:W-:-:S06]  /*0c50*/  UMOV UR7, 0x3edd0f40 ;  /* 0x3edd0f4000077882 */ /* 0x000fcc0000000000 */
[----:B------:R-:W-:Y:S01]  /*0c60*/  DFMA R14, R10, R12, UR6 ;  /* 0x000000060a0e7e2b */ /* 0x000fe2000800000c */
[----:B------:R-:W-:Y:S01]  /*0c70*/  UMOV UR6, 0xfa9e0e1f ;  /* 0xfa9e0e1f00067882 */ /* 0x000fe20000000000 */
[----:B------:R-:W-:Y:S01]  /*0c80*/  UMOV UR7, 0x3ef46d4c ;  /* 0x3ef46d4c00077882 */ /* 0x000fe20000000000 */
[----:B------:R-:W-:Y:S02]  /*0c90*/  VIADD R13, R11, 0xfff00000 ;  /* 0xfff000000b0d7836 */ /* 0x000fe40000000000 */
[----:B------:R-:W-:-:S03]  /*0ca0*/  IMAD.MOV.U32 R12, RZ, RZ, R10 ;  /* 0x000000ffff0c7224 */ /* 0x000fc600078e000a */
[----:B------:R-:W-:Y:S01]  /*0cb0*/  DFMA R32, R10, R14, UR6 ;  /* 0x000000060a207e2b */ /* 0x000fe2000800000e */
[----:B------:R-:W-:Y:S01]  /*0cc0*/  UMOV UR6, 0x8d1e2422 ;  /* 0x8d1e242200067882 */ /* 0x000fe20000000000 */
[----:B------:R-:W-:Y:S01]  /*0cd0*/  UMOV UR7, 0x3f079c16 ;  /* 0x3f079c1600077882 */ /* 0x000fe20000000000 */
[----:B------:R-:W0:Y:S01]  /*0ce0*/  MUFU.RSQ64H R15, R13 ;  /* 0x0000000d000f7308 */ /* 0x000e220000001c00 */
[----:B------:R-:W-:-:S04]  /*0cf0*/  MOV R14, RZ ;  /* 0x000000ff000e7202 */ /* 0x000fc80000000f00 */
[----:B------:R-:W-:Y:S01]  /*0d00*/  DFMA R32, R10, R32, UR6 ;  /* 0x000000060a207e2b */ /* 0x000fe20008000020 */
[----:B------:R-:W-:Y:S01]  /*0d10*/  UMOV UR6, 0xc3bca540 ;  /* 0xc3bca54000067882 */ /* 0x000fe20000000000 */
[----:B------:R-:W-:-:S06]  /*0d20*/  UMOV UR7, 0x3f1c9a88 ;  /* 0x3f1c9a8800077882 */ /* 0x000fcc0000000000 */
[----:B------:R-:W-:Y:S01]  /*0d30*/  DFMA R32, R10, R32, UR6 ;  /* 0x000000060a207e2b */ /* 0x000fe20008000020 */
[----:B------:R-:W-:Y:S01]  /*0d40*/  UMOV UR6, 0x4bd476df ;  /* 0x4bd476df00067882 */ /* 0x000fe20000000000 */
[----:B------:R-:W-:Y:S01]  /*0d50*/  UMOV UR7, 0x3f31c4e6 ;  /* 0x3f31c4e600077882 */ /* 0x000fe20000000000 */
[----:B0-----:R-:W-:-:S05]  /*0d60*/  DMUL R34, R12, R14 ;  /* 0x0000000e0c227228 */ /* 0x001fca0000000000 */
[----:B------:R-:W-:Y:S01]  /*0d70*/  DFMA R38, R10, R32, UR6 ;  /* 0x000000060a267e2b */ /* 0x000fe20008000020 */
[----:B------:R-:W-:Y:S01]  /*0d80*/  UMOV UR6, 0x60009c8f ;  /* 0x60009c8f00067882 */ /* 0x000fe20000000000 */
[----:B------:R-:W-:Y:S01]  /*0d90*/  UMOV UR7, 0x3f46e8ba ;  /* 0x3f46e8ba00077882 */ /* 0x000fe20000000000 */
[----:B------:R-:W-:Y:S01]  /*0da0*/  VIADD R33, R15, 0xfff00000 ;  /* 0xfff000000f217836 */ /* 0x000fe20000000000 */
[----:B------:R-:W-:Y:S01]  /*0db0*/  DFMA R36, R34, -R34, R12 ;  /* 0x800000222224722b */ /* 0x000fe2000000000c */
[----:B------:R-:W-:-:S03]  /*0dc0*/  IMAD.MOV.U32 R32, RZ, RZ, RZ ;  /* 0x000000ffff207224 */ /* 0x000fc600078e00ff */
[----:B------:R-:W-:Y:S01]  /*0dd0*/  DFMA R38, R10, R38, UR6 ;  /* 0x000000060a267e2b */ /* 0x000fe20008000026 */
[----:B------:R-:W-:Y:S01]  /*0de0*/  UMOV UR6, 0xc62b05a2 ;  /* 0xc62b05a200067882 */ /* 0x000fe20000000000 */
[----:B------:R-:W-:Y:S02]  /*0df0*/  UMOV UR7, 0x3f5f1c71 ;  /* 0x3f5f1c7100077882 */ /* 0x000fe40000000000 */
[----:B------:R-:W-:-:S04]  /*0e00*/  DFMA R36, R32, R36, R34 ;  /* 0x000000242024722b */ /* 0x000fc80000000022 */
[----:B------:R-:W-:Y:S01]  /*0e10*/  DFMA R38, R10, R38, UR6 ;  /* 0x000000060a267e2b */ /* 0x000fe20008000026 */
[----:B------:R-:W-:Y:S01]  /*0e20*/  UMOV UR6, 0xb6dc9f2c ;  /* 0xb6dc9f2c00067882 */ /* 0x000fe20000000000 */
[----:B------:R-:W-:Y:S02]  /*0e30*/  UMOV UR7, 0x3f76db6d ;  /* 0x3f76db6d00077882 */ /* 0x000fe40000000000 */
[-C--:B------:R-:W-:Y:S02]  /*0e40*/  DFMA R14, R14, -R36.reuse, 1 ;  /* 0x3ff000000e0e742b */ /* 0x080fe40000000824 */
[----:B------:R-:W-:Y:S02]  /*0e50*/  DFMA R12, R36, -R36, R12 ;  /* 0x80000024240c722b */ /* 0x000fe4000000000c */
[----:B------:R-:W-:Y:S01]  /*0e60*/  DFMA R38, R10, R38, UR6 ;  /* 0x000000060a267e2b */ /* 0x000fe20008000026 */
[----:B------:R-:W-:Y:S01]  /*0e70*/  UMOV UR6, 0x3333329c ;  /* 0x3333329c00067882 */ /* 0x000fe20000000000 */
[----:B------:R-:W-:-:S02]  /*0e80*/  UMOV UR7, 0x3f933333 ;  /* 0x3f93333300077882 */ /* 0x000fc40000000000 */
[----:B------:R-:W-:-:S04]  /*0e90*/  DFMA R14, R32, R14, R32 ;  /* 0x0000000e200e722b */ /* 0x000fc80000000020 */
[----:B------:R-:W-:Y:S01]  /*0ea0*/  DFMA R38, R10, R38, UR6 ;  /* 0x000000060a267e2b */ /* 0x000fe20008000026 */
[----:B------:R-:W-:Y:S01]  /*0eb0*/  UMOV UR6, 0x55555555 ;  /* 0x5555555500067882 */ /* 0x000fe20000000000 */
[----:B------:R-:W-:Y:S02]  /*0ec0*/  UMOV UR7, 0x3fb55555 ;  /* 0x3fb5555500077882 */ /* 0x000fe40000000000 */
[----:B------:R-:W-:Y:S02]  /*0ed0*/  DFMA R12, R14, R12, R36 ;  /* 0x0000000c0e0c722b */ /* 0x000fe40000000024 */
[----:B------:R-:W-:Y:S02]  /*0ee0*/  DMUL R14, RZ, |R2| ;  /* 0x40000002ff0e7228 */ /* 0x000fe40000000000 */
[----:B------:R-:W-:Y:S01]  /*0ef0*/  DFMA R38, R10, R38, UR6 ;  /* 0x000000060a267e2b */ /* 0x000fe20008000026 */
[----:B------:R-:W-:Y:S01]  /*0f00*/  UMOV UR6, 0x33145c07 ;  /* 0x33145c0700067882 */ /* 0x000fe20000000000 */
[----:B------:R-:W-:-:S04]  /*0f10*/  UMOV UR7, 0x3ca1a626 ;  /* 0x3ca1a62600077882 */ /* 0x000fc80000000000 */
[----:B------:R-:W-:Y:S02]  /*0f20*/  VIADD R13, R13, 0x100000 ;  /* 0x001000000d0d7836 */ /* 0x000fe40000000000 */
[----:B------:R-:W-:-:S08]  /*0f30*/  DMUL R38, R10, R38 ;  /* 0x000000260a267228 */ /* 0x000fd00000000000 */
[----:B------:R-:W-:-:S10]  /*0f40*/  DFMA R38, R12, R38, R12 ;  /* 0x000000260c26722b */ /* 0x000fd4000000000c */
[----:B------:R-:W-:Y:S02]  /*0f50*/  FSEL R14, R14, R38, !P0 ;  /* 0x000000260e0e7208 */ /* 0x000fe40004000000 */
[----:B------:R-:W-:Y:S02]  /*0f60*/  FSEL R15, R15, R39, !P0 ;  /* 0x000000270f0f7208 */ /* 0x000fe40004000000 */
[----:B------:R-:W-:-:S04]  /*0f70*/  ISETP.GE.AND P0, PT, R11, RZ, PT ;  /* 0x000000ff0b00720c */ /* 0x000fc80003f06270 */
[----:B------:R-:W-:-:S10]  /*0f80*/  DMUL R12, R14, +INF ;  /* 0x7ff000000e0c7828 */ /* 0x000fd40000000000 */
[----:B------:R-:W-:Y:S02]  /*0f90*/  FSEL R12, R12, R14, !P0 ;  /* 0x0000000e0c0c7208 */ /* 0x000fe40004000000 */
[----:B------:R-:W-:Y:S02]  /*0fa0*/  FSEL R13, R13, R15, !P0 ;  /* 0x0000000f0d0d7208 */ /* 0x000fe40004000000 */
[----:B------:R-:W-:-:S04]  /*0fb0*/  ISETP.GE.AND P0, PT, R3, RZ, PT ;  /* 0x000000ff0300720c */ /* 0x000fc80003f06270 */
[----:B------:R-:W-:Y:S01]  /*0fc0*/  DADD R10, R12, -UR6 ;  /* 0x800000060c0a7e29 */ /* 0x000fe20008000000 */
[----:B------:R-:W-:Y:S01]  /*0fd0*/  UMOV UR6, 0x54442d18 ;  /* 0x54442d1800067882 */ /* 0x000fe20000000000 */
[----:B------:R-:W-:-:S06]  /*0fe0*/  UMOV UR7, 0x400921fb ;  /* 0x400921fb00077882 */ /* 0x000fcc0000000000 */
[----:B------:R-:W-:-:S10]  /*0ff0*/  DADD R10, -R10, UR6 ;  /* 0x000000060a0a7e29 */ /* 0x000fd40008000100 */
[----:B------:R-:W-:Y:S02]  /*1000*/  FSEL R2, R10, R12, !P0 ;  /* 0x0000000c0a027208 */ /* 0x000fe40004000000 */
[----:B------:R-:W-:-:S07]  /*1010*/  FSEL R3, R11, R13, !P0 ;  /* 0x0000000d0b037208 */ /* 0x000fce0004000000 */
.L_x_101:
[----:B------:R-:W-:Y:S05]  /*1020*/  BSYNC.RECONVERGENT B0 ;  /* 0x0000000000007941 */ /* 0x000fea0003800200 */
.L_x_99:
[----:B------:R-:W0:Y:S01]  /*1030*/  LDC.64 R46, c[0x0][0x3a8] ;  /* 0x0000ea00ff2e7b82 */ /* 0x000e220000000a00 */
[----:B------:R-:W-:Y:S01]  /*1040*/  DSETP.GT.AND P0, PT, R18, RZ, PT ;  /* 0x000000ff1200722a */ /* 0x000fe20003f04000 */
[----:B------:R-:W-:Y:S01]  /*1050*/  BSSY.RECONVERGENT B0, `(.L_x_102) ;  /* 0x0000044000007945 */ /* 0x000fe20003800200 */
[----:B0-----:R-:W-:-:S12]  /*1060*/  DFMA R2, R2, R4, -R46 ;  /* 0x000000040202722b */ /* 0x001fd8000000082e */
[----:B------:R-:W-:Y:S05]  /*1070*/  @!P0 BRA `(.L_x_103) ;  /* 0x0000000000848947 */ /* 0x000fea0003800000 */
[----:B------:R-:W-:Y:S01]  /*1080*/  DMUL R2, R2, R2 ;  /* 0x0000000202027228 */ /* 0x000fe20000000000 */
[----:B------:R-:W-:Y:S01]  /*1090*/  IMAD.MOV.U32 R10, RZ, RZ, 0x0 ;  /* 0x00000000ff0a7424 */ /* 0x000fe200078e00ff */
[----:B------:R-:W-:Y:S01]  /*10a0*/  BSSY.RECONVERGENT B2, `(.L_x_104) ;  /* 0x0000019000027945 */ /* 0x000fe20003800200 */
[----:B------:R-:W-:-:S05]  /*10b0*/  IMAD.MOV.U32 R11, RZ, RZ, 0x3fd80000 ;  /* 0x3fd80000ff0b7424 */ /* 0x000fca00078e00ff */
[----:B------:R-:W-:-:S06]  /*10c0*/  DFMA R46, R46, R46, -R2 ;  /* 0x0000002e2e2e722b */ /* 0x000fcc0000000802 */
        /* <DEDUP_REMOVED lines=14> */
[----:B------:R-:W-:Y:S01]  /*11b0*/  MOV R50, R46 ;  /* 0x0000002e00327202 */ /* 0x000fe20000000f00 */
[----:B------:R-:W-:Y:S01]  /*11c0*/  IMAD.MOV.U32 R38, RZ, RZ, R36 ;  /* 0x000000ffff267224 */ /* 0x000fe200078e0024 */
[----:B------:R-:W-:Y:S01]  /*11d0*/  MOV R36, 0x1220 ;  /* 0x0000122000247802 */ /* 0x000fe20000000f00 */
[----:B------:R-:W-:Y:S02]  /*11e0*/  IMAD.MOV.U32 R46, RZ, RZ, R10 ;  /* 0x000000ffff2e7224 */ /* 0x000fe400078e000a */
[----:B------:R-:W-:Y:S02]  /*11f0*/  IMAD.MOV.U32 R45, RZ, RZ, R11 ;  /* 0x000000ffff2d7224 */ /* 0x000fe400078e000b */
[----:B------:R-:W-:-:S07]  /*1200*/  IMAD.MOV.U32 R39, RZ, RZ, R3 ;  /* 0x000000ffff277224 */ /* 0x000fce00078e0003 */
[----:B------:R-:W-:Y:S05]  /*1210*/  CALL.REL.NOINC `($__internal_6_$__cuda_sm20_dsqrt_rn_f64_mediumpath_v1) ;  /* 0x0000026800e07944 */ /* 0x000fea0003c00000 */
[----:B------:R-:W-:-:S07]  /*1220*/  IMAD.MOV.U32 R39, RZ, RZ, R37 ;  /* 0x000000ffff277224 */ /* 0x000fce00078e0025 */
.L_x_105:
[----:B------:R-:W-:Y:S05]  /*1230*/  BSYNC.RECONVERGENT B2 ;  /* 0x0000000000027941 */ /* 0x000fea0003800200 */
.L_x_104:
[----:B------:R-:W0:Y:S02]  /*1240*/  LDCU.64 UR6, c[0x0][0x3b0] ;  /* 0x00007600ff0677ac */ /* 0x000e240008000a00 */
[----:B0-----:R-:W-:Y:S02]  /*1250*/  IMAD.U32 R12, RZ, RZ, UR6 ;  /* 0x00000006ff0c7e24 */ /* 0x001fe4000f8e00ff */
[----:B------:R-:W-:-:S06]  /*1260*/  IMAD.U32 R13, RZ, RZ, UR7 ;  /* 0x00000007ff0d7e24 */ /* 0x000fcc000f8e00ff */
[----:B------:R-:W-:Y:S01]  /*1270*/  DADD R38, R38, R12 ;  /* 0x0000000026267229 */ /* 0x000fe2000000000c */
[----:B------:R-:W-:Y:S10]  /*1280*/  BRA `(.L_x_106) ;  /* 0x0000000000807947 */ /* 0x000ff40003800000 */
.L_x_103:
[----:B------:R-:W-:Y:S01]  /*1290*/  DMUL R2, R2, R2 ;  /* 0x0000000202027228 */ /* 0x000fe20000000000 */
[----:B------:R-:W-:Y:S01]  /*12a0*/  MOV R10, 0x0 ;  /* 0x00000000000a7802 */ /* 0x000fe20000000f00 */
[----:B------:R-:W-:Y:S01]  /*12b0*/  IMAD.MOV.U32 R11, RZ, RZ, 0x3fd80000 ;  /* 0x3fd80000ff0b7424 */ /* 0x000fe200078e00ff */
[----:B------:R-:W-:Y:S05]  /*12c0*/  BSSY.RECONVERGENT B2, `(.L_x_107) ;  /* 0x0000018000027945 */ /* 0x000fea0003800200 */
        /* <DEDUP_REMOVED lines=15> */
[----:B------:R-:W-:Y:S02]  /*13c0*/  IMAD.MOV.U32 R50, RZ, RZ, R46 ;  /* 0x000000ffff327224 */ /* 0x000fe400078e002e */
[----:B------:R-:W-:Y:S01]  /*13d0*/  IMAD.MOV.U32 R38, RZ, RZ, R36 ;  /* 0x000000ffff267224 */ /* 0x000fe200078e0024 */
[----:B------:R-:W-:Y:S01]  /*13e0*/  MOV R36, 0x1430 ;  /* 0x0000143000247802 */ /* 0x000fe20000000f00 */
[----:B------:R-:W-:Y:S02]  /*13f0*/  IMAD.MOV.U32 R46, RZ, RZ, R10 ;  /* 0x000000ffff2e7224 */ /* 0x000fe400078e000a */
[----:B------:R-:W-:Y:S02]  /*1400*/  IMAD.MOV.U32 R45, RZ, RZ, R11 ;  /* 0x000000ffff2d7224 */ /* 0x000fe400078e000b */
[----:B------:R-:W-:-:S07]  /*1410*/  IMAD.MOV.U32 R39, RZ, RZ, R3 ;  /* 0x000000ffff277224 */ /* 0x000fce00078e0003 */
[----:B------:R-:W-:Y:S05]  /*1420*/  CALL.REL.NOINC `($__internal_6_$__cuda_sm20_dsqrt_rn_f64_mediumpath_v1) ;  /* 0x00000268005c7944 */ /* 0x000fea0003c00000 */
[----:B------:R-:W-:-:S07]  /*1430*/  MOV R39, R37 ;  /* 0x0000002500277202 */ /* 0x000fce0000000f00 */
.L_x_108:
[----:B------:R-:W-:Y:S05]  /*1440*/  BSYNC.RECONVERGENT B2 ;  /* 0x0000000000027941 */ /* 0x000fea0003800200 */
.L_x_107:
[----:B------:R-:W0:Y:S02]  /*1450*/  LDCU.64 UR6, c[0x0][0x3b0] ;  /* 0x00007600ff0677ac */ /* 0x000e240008000a00 */
[----:B0-----:R-:W-:Y:S02]  /*1460*/  IMAD.U32 R12, RZ, RZ, UR6 ;  /* 0x00000006ff0c7e24 */ /* 0x001fe4000f8e00ff */
[----:B------:R-:W-:-:S06]  /*1470*/  IMAD.U32 R13, RZ, RZ, UR7 ;  /* 0x00000007ff0d7e24 */ /* 0x000fcc000f8e00ff */
[----:B------:R-:W-:-:S11]  /*1480*/  DADD R38, -R38, -R12 ;  /* 0x0000000026267229 */ /* 0x000fd6000000090c */
.L_x_106:
[----:B------:R-:W-:Y:S05]  /*1490*/  BSYNC.RECONVERGENT B0 ;  /* 0x0000000000007941 */ /* 0x000fea0003800200 */
.L_x_102:
[----:B------:R-:W-:Y:S01]  /*14a0*/  DADD R2, R22, R30 ;  /* 0x0000000016027229 */ /* 0x000fe2000000001e */
[----:B------:R-:W-:Y:S01]  /*14b0*/  BSSY.RECONVERGENT B0, `(.L_x_109) ;  /* 0x00025f5000007945 */ /* 0x000fe20003800200 */
[----:B------:R-:W-:Y:S02]  /*14c0*/  CS2R R34, SRZ ;  /* 0x0000000000227805 */ /* 0x000fe4000001ff00 */
[----:B------:R-:W-:Y:S02]  /*14d0*/  CS2R R36, SRZ ;  /* 0x0000000000247805 */ /* 0x000fe4000001ff00 */
[----:B------:R-:W-:Y:S02]  /*14e0*/  CS2R R40, SRZ ;  /* 0x0000000000287805 */ /* 0x000fe4000001ff00 */
[----:B------:R-:W-:Y:S02]  /*14f0*/  CS2R R32, SRZ ;  /* 0x0000000000207805 */ /* 0x000fe4000001ff00 */
[----:B------:R-:W-:Y:S01]  /*1500*/  CS2R R42, SRZ ;  /* 0x00000000002a7805 */ /* 0x000fe2000001ff00 */
[----:B------:R-:W-:Y:S01]  /*1510*/  DADD R2, -R2, |R38| ;  /* 0x0000000002027229 */ /* 0x000fe20000000526 */
[----:B------:R-:W-:-:S07]  /*1520*/  CS2R R38, SRZ ;  /* 0x0000000000267805 */ /* 0x000fce000001ff00 */
[----:B------:R-:W-:-:S14]  /*1530*/  DSETP.GT.AND P0, PT, |R18|, R2, PT ;  /* 0x000000021200722a */ /* 0x000fdc0003f04200 */
[----:B------:R-:W-:Y:S05]  /*1540*/  @!P0 BRA `(.L_x_110) ;  /* 0x0000025c00ac8947 */ /* 0x000fea0003800000 */
[----:B------:R-:W-:Y:S01]  /*1550*/  LOP3.LUT R33, R17, 0x7fffffff, RZ, 0xc0, !PT ;  /* 0x7fffffff11217812 */ /* 0x000fe200078ec0ff */
[----:B------:R-:W-:Y:S01]  /*1560*/  BSSY.RECONVERGENT B1, `(.L_x_111) ;  /* 0x0000080000017945 */ /* 0x000fe20003800200 */
[----:B------:R-:W-:Y:S01]  /*1570*/  LOP3.LUT R15, R7, 0x7fffffff, RZ, 0xc0, !PT ;  /* 0x7fffffff070f7812 */ /* 0x000fe200078ec0ff */
[----:B------:R-:W-:Y:S02]  /*1580*/  IMAD.MOV.U32 R32, RZ, RZ, R16 ;  /* 0x000000ffff207224 */ /* 0x000fe400078e0010 */
[----:B------:R-:W-:Y:S01]  /*1590*/  IMAD.MOV.U32 R14, RZ, RZ, R6 ;  /* 0x000000ffff0e7224 */ /* 0x000fe200078e0006 */
[----:B------:R-:W-:-:S04]  /*15a0*/  VIMNMX.U32 R2, PT, PT, R33, R15, !PT ;  /* 0x0000000f21027248 */ /* 0x000fc80007fe0000 */
[C---:B------:R-:W-:Y:S02]  /*15b0*/  ISETP.GE.U32.AND P0, PT, R2.reuse, 0x7ff00000, PT ;  /* 0x7ff000000200780c */ /* 0x040fe40003f06070 */
[----:B------:R-:W-:-:S11]  /*15c0*/  ISETP.GT.U32.AND P1, PT, R2, 0x7fefffff, PT ;  /* 0x7fefffff0200780c */ /* 0x000fd60003f24070 */
[----:B------:R-:W-:Y:S05]  /*15d0*/  @!P0 BRA `(.L_x_112) ;  /* 0x00000000001c8947 */ /* 0x000fea0003800000 */
[----:B------:R-:W-:-:S06]  /*15e0*/  DSETP.NAN.AND P0, PT, R14, R14, PT ;  /* 0x0000000e0e00722a */ /* 0x000fcc0003f08000 */
[----:B------:R-:W-:-:S14]  /*15f0*/  DSETP.NUM.AND P0, PT, R32, R32, !P0 ;  /* 0x000000202000722a */ /* 0x000fdc0004707000 */
[----:B------:R-:W-:Y:S02]  /*1600*/  @P0 DSETP.NEU.AND P2, PT, R32, +INF , PT ;  /* 0x7ff000002000042a */ /* 0x000fe40003f4d000 */
[----:B------:R-:W-:-:S06]  /*1610*/  @!P0 DADD R2, R16, R6 ;  /* 0x0000000010028229 */ /* 0x000fcc0000000006 */
[----:B------:R-:W-:Y:S02]  /*1620*/  @P0 FSEL R2, R16, RZ, P2 ;  /* 0x000000ff10020208 */ /* 0x000fe40001000000 */
[----:B------:R-:W-:Y:S01]  /*1630*/  @P0 FSEL R3, R17, -QNAN , P2 ;  /* 0xfff8000011030808 */ /* 0x000fe20001000000 */
[----:B------:R-:W-:Y:S06]  /*1640*/  BRA `(.L_x_113) ;  /* 0x0000000400c47947 */ /* 0x000fec0003800000 */
.L_x_112:
[----:B------:R-:W-:Y:S01]  /*1650*/  DSETP.NEU.AND P0, PT, R14, RZ, PT ;  /* 0x000000ff0e00722a */ /* 0x000fe20003f0d000 */
[----:B------:R-:W-:Y:S02]  /*1660*/  IMAD.MOV.U32 R2, RZ, RZ, 0x0 ;  /* 0x00000000ff027424 */ /* 0x000fe400078e00ff */
[----:B------:R-:W-:-:S11]  /*1670*/  IMAD.MOV.U32 R3, RZ, RZ, -0x80000 ;  /* 0xfff80000ff037424 */ /* 0x000fd600078e00ff */
[----:B------:R-:W-:Y:S05]  /*1680*/  @!P0 BRA `(.L_x_113) ;  /* 0x0000000400b48947 */ /* 0x000fea0003800000 */
[----:B------:R-:W-:Y:S01]  /*1690*/  DSETP.GE.AND P0, PT, R32, R14, PT ;  /* 0x0000000e2000722a */ /* 0x000fe20003f06000 */
[----:B------:R-:W-:Y:S02]  /*16a0*/  IMAD.MOV.U32 R2, RZ, RZ, R16 ;  /* 0x000000ffff027224 */ /* 0x000fe400078e0010 */
[----:B------:R-:W-:-:S11]  /*16b0*/  IMAD.MOV.U32 R3, RZ, RZ, R17 ;  /* 0x000000ffff037224 */ /* 0x000fd600078e0011 */
[----:B------:R-:W-:Y:S05]  /*16c0*/  @!P0 BRA `(.L_x_113) ;  /* 0x0000000400a48947 */ /* 0x000fea0003800000 */
[----:B------:R-:W-:Y:S01]  /*16d0*/  ISETP.GT.U32.AND P0, PT, R33, 0xfffff, PT ;  /* 0x000fffff2100780c */ /* 0x000fe20003f04070 */
[----:B------:R-:W-:Y:S01]  /*16e0*/  IMAD.MOV.U32 R11, RZ, RZ, R33 ;  /* 0x000000ffff0b7224 */ /* 0x000fe200078e0021 */
[----:B------:R-:W-:Y:S01]  /*16f0*/  ISETP.GT.U32.AND P2, PT, R15, 0xfffff, PT ;  /* 0x000fffff0f00780c */ /* 0x000fe20003f44070 */
[----:B------:R-:W-:Y:S01]  /*1700*/  IMAD.MOV.U32 R36, RZ, RZ, R14 ;  /* 0x000000ffff247224 */ /* 0x000fe200078e000e */
[----:B------:R-:W-:Y:S01]  /*1710*/  MOV R10, R32 ;  /* 0x00000020000a7202 */ /* 0x000fe20000000f00 */
[----:B------:R-:W-:Y:S01]  /*1720*/  IMAD.MOV.U32 R37, RZ, RZ, R15 ;  /* 0x000000ffff257224 */ /* 0x000fe200078e000f */
[----:B------:R-:W-:Y:S01]  /*1730*/  SHF.R.U32.HI R2, RZ, 0x14, R33 ;  /* 0x00000014ff027819 */ /* 0x000fe20000011621 */
[----:B------:R-:W-:Y:S01]  /*1740*/  BSSY.RECONVERGENT B2, `(.L_x_114) ;  /* 0x0000024000027945 */ /* 0x000fe20003800200 */
[----:B------:R-:W-:-:S05]  /*1750*/  SHF.R.U32.HI R3, RZ, 0x14, R15 ;  /* 0x00000014ff037819 */ /* 0x000fca000001160f */
[----:B------:R-:W-:Y:S02]  /*1760*/  @!P0 DMUL R10, R32, 1.80143985094819840000e+16 ;  /* 0x43500000200a8828 */ /* 0x000fe40000000000 */
[----:B------:R-:W-:-:S08]  /*1770*/  @!P2 DMUL R36, R14, 1.80143985094819840000e+16 ;  /* 0x435000000e24a828 */ /* 0x000fd00000000000 */
[----:B------:R-:W-:Y:S01]  /*1780*/  @!P0 LEA.HI R38, R11, R2, RZ, 0xc ;  /* 0x000000020b268211 */ /* 0x000fe200078f60ff */
[----:B------:R-:W-:Y:S01]  /*1790*/  IMAD.MOV.U32 R41, RZ, RZ, R10 ;  /* 0x000000ffff297224 */ /* 0x000fe200078e000a */
[----:B------:R-:W-:Y:S02]  /*17a0*/  @!P2 LEA.HI R39, R37, R3, RZ, 0xc ;  /* 0x000000032527a211 */ /* 0x000fe400078f60ff */
[----:B------:R-:W-:Y:S01]  /*17b0*/  LOP3.LUT R40, R11, 0xfffff, RZ, 0xc0, !PT ;  /* 0x000fffff0b287812 */ /* 0x000fe200078ec0ff */
[----:B------:R-:W-:Y:S01]  /*17c0*/  @!P0 VIADD R2, R38, 0xffffffca ;  /* 0xffffffca26028836 */ /* 0x000fe20000000000 */
[----:B------:R-:W-:Y:S01]  /*17d0*/  LOP3.LUT R11, R37, 0xfffff, RZ, 0xc0, !PT ;  /* 0x000fffff250b7812 */ /* 0x000fe200078ec0ff */
[----:B------:R-:W-:Y:S01]  /*17e0*/  @!P2 VIADD R3, R39, 0xffffffca ;  /* 0xffffffca2703a836 */ /* 0x000fe20000000000 */
[----:B------:R-:W-:Y:S02]  /*17f0*/  LOP3.LUT R40, R40, 0x100000, RZ, 0xfc, !PT ;  /* 0x0010000028287812 */ /* 0x000fe400078efcff */
[----:B------:R-:W-:Y:S01]  /*1800*/  LOP3.LUT R11, R11, 0x100000, RZ, 0xfc, !PT ;  /* 0x001000000b0b7812 */ /* 0x000fe200078efcff */
[----:B------:R-:W-:-:S05]  /*1810*/  IMAD.IADD R42, R2, 0x1, -R3 ;  /* 0x00000001022a7824 */ /* 0x000fca00078e0a03 */
[-C--:B------:R-:W-:Y:S02]  /*1820*/  VIMNMX R43, PT, PT, RZ, R42.reuse, PT ;  /* 0x0000002aff2b7248 */ /* 0x080fe40003fe0100 */
[----:B------:R-:W-:Y:S02]  /*1830*/  MOV R38, R42 ;  /* 0x0000002a00267202 */ /* 0x000fe40000000f00 */
[----:B------:R-:W-:-:S05]  /*1840*/  IADD3 R2, PT, PT, R2, -R3, -R43 ;  /* 0x8000000302027210 */ /* 0x000fca0007ffe82b */
[----:B------:R-:W-:-:S05]  /*1850*/  VIADD R2, R2, 0x1 ;  /* 0x0000000102027836 */ /* 0x000fca0000000000 */
[----:B------:R-:W-:-:S13]  /*1860*/  LOP3.LUT P0, R2, R2, 0x3, RZ, 0xc0, !PT ;  /* 0x0000000302027812 */ /* 0x000fda000780c0ff */
[----:B------:R-:W-:Y:S05]  /*1870*/  @!P0 BRA `(.L_x_115) ;  /* 0x0000000000408947 */ /* 0x000fea0003800000 */
[----:B------:R-:W-:Y:S01]  /*1880*/  BSSY.RECONVERGENT B3, `(.L_x_116) ;  /* 0x000000e000037945 */ /* 0x000fe20003800200 */
[----:B------:R-:W-:Y:S02]  /*1890*/  IMAD.MOV R2, RZ, RZ, -R2 ;  /* 0x000000ffff027224 */ /* 0x000fe400078e0a02 */
[----:B------:R-:W-:-:S07]  /*18a0*/  IMAD.MOV.U32 R38, RZ, RZ, R42 ;  /* 0x000000ffff267224 */ /* 0x000fce00078e002a */
.L_x_117:
[----:B------:R-:W-:Y:S01]  /*18b0*/  VIADD R2, R2, 0x1 ;  /* 0x0000000102027836 */ /* 0x000fe20000000000 */
[----:B------:R-:W-:Y:S01]  /*18c0*/  IADD3 R10, P0, PT, -R36, R41, RZ ;  /* 0x00000029240a7210 */ /* 0x000fe20007f1e1ff */
[----:B------:R-:W-:-:S03]  /*18d0*/  VIADD R38, R38, 0xffffffff ;  /* 0xffffffff26267836 */ /* 0x000fc60000000000 */
[----:B------:R-:W-:Y:S01]  /*18e0*/  ISETP.NE.AND P2, PT, R2, RZ, PT ;  /* 0x000000ff0200720c */ /* 0x000fe20003f45270 */
[----:B------:R-:W-:-:S05]  /*18f0*/  IMAD.X R39, R40, 0x1, ~R11, P0 ;  /* 0x0000000128277824 */ /* 0x000fca00000e0e0b */
[----:B------:R-:W-:-:S04]  /*1900*/  ISETP.GE.AND P0, PT, R39, RZ, PT ;  /* 0x000000ff2700720c */ /* 0x000fc80003f06270 */
[----:B------:R-:W-:Y:S02]  /*1910*/  SEL R10, R41, R10, !P0 ;  /* 0x0000000a290a7207 */ /* 0x000fe40004000000 */
[----:B------:R-:W-:-:S03]  /*1920*/  SEL R39, R40, R39, !P0 ;  /* 0x0000002728277207 */ /* 0x000fc60004000000 */
[C---:B------:R-:W-:Y:S01]  /*1930*/  IMAD.SHL.U32 R41, R10.reuse, 0x2, RZ ;  /* 0x000000020a297824 */ /* 0x040fe200078e00ff */
[----:B------:R-:W-:Y:S01]  /*1940*/  SHF.L.U64.HI R40, R10, 0x1, R39 ;  /* 0x000000010a287819 */ /* 0x000fe20000010227 */
[----:B------:R-:W-:Y:S06]  /*1950*/  @P2 BRA `(.L_x_117) ;  /* 0xfffffffc00d42947 */ /* 0x000fec000383ffff */
[----:B------:R-:W-:Y:S05]  /*1960*/  BSYNC.RECONVERGENT B3 ;  /* 0x0000000000037941 */ /* 0x000fea0003800200 */
.L_x_116:
[----:B------:R-:W-:-:S07]  /*1970*/  IMAD.MOV.U32 R2, RZ, RZ, R39 ;  /* 0x000000ffff027224 */ /* 0x000fce00078e0027 */
.L_x_115:
[----:B------:R-:W-:Y:S05]  /*1980*/  BSYNC.RECONVERGENT B2 ;  /* 0x0000000000027941 */ /* 0x000fea0003800200 */
.L_x_114:
[----:B------:R-:W-:Y:S01]  /*1990*/  IMAD.IADD R39, R42, 0x1, -R43 ;  /* 0x000000012a277824 */ /* 0x000fe200078e0a2b */
[----:B------:R-:W-:Y:S04]  /*19a0*/  BSSY.RECONVERGENT B2, `(.L_x_118) ;  /* 0x0000024000027945 */ /* 0x000fe80003800200 */
[----:B------:R-:W-:-:S13]  /*19b0*/  ISETP.GE.U32.AND P0, PT, R39, 0x3, PT ;  /* 0x000000032700780c */ /* 0x000fda0003f06070 */
[----:B------:R-:W-:Y:S05]  /*19c0*/  @!P0 BRA `(.L_x_119) ;  /* 0x0000000000848947 */ /* 0x000fea0003800000 */
[----:B------:R-:W-:Y:S01]  /*19d0*/  BSSY.RECONVERGENT B3, `(.L_x_119) ;  /* 0x0000020000037945 */ /* 0x000fe20003800200 */
.L_x_120:
[----:B------:R-:W-:Y:S02]  /*19e0*/  IADD3 R2, P0, PT, -R36, R41, RZ ;  /* 0x0000002924027210 */ /* 0x000fe40007f1e1ff */
[C---:B------:R-:W-:Y:S01]  /*19f0*/  ISETP.GT.AND P2, PT, R38.reuse, 0x3, PT ;  /* 0x000000032600780c */ /* 0x040fe20003f44270 */
[----:B------:R-:W-:Y:S01]  /*1a00*/  VIADD R38, R38, 0xfffffffc ;  /* 0xfffffffc26267836 */ /* 0x000fe20000000000 */
[----:B------:R-:W-:-:S04]  /*1a10*/  IADD3.X R39, PT, PT, R40, ~R11, RZ, P0, !PT ;  /* 0x8000000b28277210 */ /* 0x000fc800007fe4ff */
[----:B------:R-:W-:-:S04]  /*1a20*/  ISETP.GE.AND P0, PT, R39, RZ, PT ;  /* 0x000000ff2700720c */ /* 0x000fc80003f06270 */
[----:B------:R-:W-:Y:S02]  /*1a30*/  SEL R2, R41, R2, !P0 ;  /* 0x0000000229027207 */ /* 0x000fe40004000000 */
[----:B------:R-:W-:-:S03]  /*1a40*/  SEL R39, R40, R39, !P0 ;  /* 0x0000002728277207 */ /* 0x000fc60004000000 */
[C---:B------:R-:W-:Y:S01]  /*1a50*/  IMAD.SHL.U32 R43, R2.reuse, 0x2, RZ ;  /* 0x00000002022b7824 */ /* 0x040fe200078e00ff */
[----:B------:R-:W-:-:S04]  /*1a60*/  SHF.L.U64.HI R10, R2, 0x1, R39 ;  /* 0x00000001020a7819 */ /* 0x000fc80000010227 */
[----:B------:R-:W-:-:S05]  /*1a70*/  IADD3 R2, P0, PT, -R36, R43, RZ ;  /* 0x0000002b24027210 */ /* 0x000fca0007f1e1ff */
[----:B------:R-:W-:-:S05]  /*1a80*/  IMAD.X R41, R10, 0x1, ~R11, P0 ;  /* 0x000000010a297824 */ /* 0x000fca00000e0e0b */
        /* <DEDUP_REMOVED lines=21> */
.L_x_119:
[----:B------:R-:W-:Y:S05]  /*1be0*/  BSYNC.RECONVERGENT B2 ;  /* 0x0000000000027941 */ /* 0x000fea0003800200 */
.L_x_118:
[----:B------:R-:W-:Y:S01]  /*1bf0*/  LOP3.LUT R11, R2, 0x7fffffff, RZ, 0xc0, !PT ;  /* 0x7fffffff020b7812 */ /* 0x000fe200078ec0ff */
[----:B------:R-:W-:Y:S01]  /*1c00*/  BSSY.RECONVERGENT B2, `(.L_x_121) ;  /* 0x0000013000027945 */ /* 0x000fe20003800200 */
[----:B------:R-:W-:Y:S01]  /*1c10*/  ISETP.NE.U32.AND P0, PT, R10, RZ, PT ;  /* 0x000000ff0a00720c */ /* 0x000fe20003f05070 */
[----:B------:R-:W-:Y:S01]  /*1c20*/  IMAD.MOV.U32 R39, RZ, RZ, RZ ;  /* 0x000000ffff277224 */ /* 0x000fe200078e00ff */
[----:B------:R-:W-:Y:S02]  /*1c30*/  MOV R37, RZ ;  /* 0x000000ff00257202 */ /* 0x000fe40000000f00 */
[----:B------:R-:W-:-:S13]  /*1c40*/  ISETP.NE.AND.EX P0, PT, R11, RZ, PT, P0 ;  /* 0x000000ff0b00720c */ /* 0x000fda0003f05300 */
[----:B------:R-:W-:Y:S05]  /*1c50*/  @!P0 BRA `(.L_x_122) ;  /* 0x0000000000348947 */ /* 0x000fea0003800000 */
[----:B------:R-:W-:-:S10]  /*1c60*/  DMUL R36, R10, 1.80143985094819840000e+16 ;  /* 0x435000000a247828 */ /* 0x000fd40000000000 */
[----:B------:R-:W-:-:S04]  /*1c70*/  SHF.R.U32.HI R36, RZ, 0x14, R37 ;  /* 0x00000014ff247819 */ /* 0x000fc80000011625 */
[----:B------:R-:W-:-:S04]  /*1c80*/  IADD3 R37, PT, PT, -R36, 0x37, RZ ;  /* 0x0000003724257810 */ /* 0x000fc80007ffe1ff */
[CC--:B------:R-:W-:Y:S01]  /*1c90*/  SHF.L.U64.HI R11, R10.reuse, R37.reuse, R11 ;  /* 0x000000250a0b7219 */ /* 0x0c0fe2000001020b */
[----:B------:R-:W-:Y:S01]  /*1ca0*/  IMAD.IADD R3, R3, 0x1, -R37 ;  /* 0x0000000103037824 */ /* 0x000fe200078e0a25 */
[----:B------:R-:W-:-:S04]  /*1cb0*/  SHF.L.U32 R10, R10, R37, RZ ;  /* 0x000000250a0a7219 */ /* 0x000fc800000006ff */
[----:B------:R-:W-:-:S13]  /*1cc0*/  ISETP.GT.AND P0, PT, R3, RZ, PT ;  /* 0x000000ff0300720c */ /* 0x000fda0003f04270 */
[C---:B------:R-:W-:Y:S01]  /*1cd0*/  @!P0 IADD3 R2, PT, PT, -R3.reuse, 0x1, RZ ;  /* 0x0000000103028810 */ /* 0x040fe20007ffe1ff */
[----:B------:R-:W-:-:S03]  /*1ce0*/  @P0 VIADD R3, R3, 0xffffffff ;  /* 0xffffffff03030836 */ /* 0x000fc60000000000 */
[--C-:B------:R-:W-:Y:S02]  /*1cf0*/  @!P0 SHF.R.U64 R37, R10, R2, R11.reuse ;  /* 0x000000020a258219 */ /* 0x100fe4000000120b */
[----:B------:R-:W-:Y:S02]  /*1d00*/  @P0 IADD3 R37, P2, PT, RZ, R10, RZ ;  /* 0x0000000aff250210 */ /* 0x000fe40007f5e0ff */
[----:B------:R-:W-:-:S03]  /*1d10*/  @!P0 SHF.R.U32.HI R39, RZ, R2, R11 ;  /* 0x00000002ff278219 */ /* 0x000fc6000001160b */
[----:B------:R-:W-:-:S08]  /*1d20*/  @P0 IMAD.U32.X R39, R3, 0x100000, R11, P2 ;  /* 0x0010000003270824 */ /* 0x000fd000010e040b */
.L_x_122:
[----:B------:R-:W-:Y:S05]  /*1d30*/  BSYNC.RECONVERGENT B2 ;  /* 0x0000000000027941 */ /* 0x000fea0003800200 */
.L_x_121:
[----:B------:R-:W-:Y:S01]  /*1d40*/  LOP3.LUT R3, R39, 0x80000000, R17, 0xb8, !PT ;  /* 0x8000000027037812 */ /* 0x000fe200078eb811 */
[----:B------:R-:W-:-:S07]  /*1d50*/  IMAD.MOV.U32 R2, RZ, RZ, R37 ;  /* 0x000000ffff027224 */ /* 0x000fce00078e0025 */
.L_x_113:
[----:B------:R-:W-:Y:S05]  /*1d60*/  BSYNC.RECONVERGENT B1 ;  /* 0x0000000000017941 */ /* 0x000fea0003800200 */
.L_x_111:
[----:B------:R-:W-:Y:S01]  /*1d70*/  DADD R10, R6, -R2 ;  /* 0x00000000060a7229 */ /* 0x000fe20000000802 */
[----:B------:R-:W-:-:S07]  /*1d80*/  IMAD.MOV.U32 R37, RZ, RZ, R3 ;  /* 0x000000ffff257224 */ /* 0x000fce00078e0003 */
[----:B------:R-:W-:Y:S02]  /*1d90*/  DSETP.MIN.AND P0, P2, R10, R2, PT ;  /* 0x000000020a00722a */ /* 0x000fe40003a00000 */
[----:B------:R-:W-:-:S04]  /*1da0*/  IMAD.MOV.U32 R36, RZ, RZ, R11 ;  /* 0x000000ffff247224 */ /* 0x000fc800078e000b */
[----:B------:R-:W-:Y:S02]  /*1db0*/  SEL R2, R10, R2, P0 ;  /* 0x000000020a027207 */ /* 0x000fe40000000000 */
[----:B------:R-:W-:-:S06]  /*1dc0*/  FSEL R39, R36, R37, P0 ;  /* 0x0000002524277208 */ /* 0x000fcc0000000000 */
[----:B------:R-:W-:-:S05]  /*1dd0*/  @P2 LOP3.LUT R39, R37, 0x80000, RZ, 0xfc, !PT ;  /* 0x0008000025272812 */ /* 0x000fca00078efcff */
[----:B------:R-:W-:-:S06]  /*1de0*/  IMAD.MOV.U32 R3, RZ, RZ, R39 ;  /* 0x000000ffff037224 */ /* 0x000fcc00078e0027 */
[----:B------:R-:W-:-:S14]  /*1df0*/  DSETP.GTU.AND P0, PT, R2, R30, PT ;  /* 0x0000001e0200722a */ /* 0x000fdc0003f0c000 */
[----:B------:R-:W-:Y:S05]  /*1e00*/  @P0 BRA `(.L_x_123) ;  /* 0x0000000800e00947 */ /* 0x000fea0003800000 */
[----:B------:R-:W-:Y:S01]  /*1e10*/  DADD R2, -|R26|, 1 ;  /* 0x3ff000001a027429 */ /* 0x000fe20000000300 */
[----:B------:R-:W-:Y:S01]  /*1e20*/  UMOV UR6, 0x9999999a ;  /* 0x9999999a00067882 */ /* 0x000fe20000000000 */
[----:B------:R-:W-:Y:S01]  /*1e30*/  UMOV UR7, 0x3fc99999 ;  /* 0x3fc9999900077882 */ /* 0x000fe20000000000 */
[----:B------:R-:W-:Y:S02]  /*1e40*/  CS2R R38, SRZ ;  /* 0x0000000000267805 */ /* 0x000fe4000001ff00 */
[----:B------:R-:W-:Y:S02]  /*1e50*/  CS2R R36, SRZ ;  /* 0x0000000000247805 */ /* 0x000fe4000001ff00 */
[----:B------:R-:W-:Y:S02]  /*1e60*/  CS2R R40, SRZ ;  /* 0x0000000000287805 */ /* 0x000fe4000001ff00 */
[----:B------:R-:W-:Y:S02]  /*1e70*/  CS2R R32, SRZ ;  /* 0x0000000000207805 */ /* 0x000fe4000001ff00 */
[----:B------:R-:W-:Y:S01]  /*1e80*/  CS2R R42, SRZ ;  /* 0x00000000002a7805 */ /* 0x000fe2000001ff00 */
[----:B------:R-:W-:-:S14]  /*1e90*/  DSETP.GEU.AND P0, PT, |R2|, UR6, PT ;  /* 0x0000000602007e2a */ /* 0x000fdc000bf0e200 */
[----:B------:R-:W-:Y:S05]  /*1ea0*/  @P0 BRA `(.L_x_110) ;  /* 0x0000025400540947 */ /* 0x000fea0003800000 */
[----:B------:R-:W-:Y:S01]  /*1eb0*/  DSETP.GTU.AND P0, PT, R18, RZ, PT ;  /* 0x000000ff1200722a */ /* 0x000fe20003f0c000 */
[----:B------:R-:W-:Y:S01]  /*1ec0*/  MOV R2, 0x3ff00000 ;  /* 0x3ff0000000027802 */ /* 0x000fe20000000f00 */
[--C-:B------:R-:W-:Y:S01]  /*1ed0*/  DADD R4, -RZ, |R12|.reuse ;  /* 0x00000000ff047229 */ /* 0x100fe2000000050c */
[----:B------:R-:W-:Y:S01]  /*1ee0*/  CS2R R38, SRZ ;  /* 0x0000000000267805 */ /* 0x000fe2000001ff00 */
[----:B------:R-:W-:Y:S01]  /*1ef0*/  DADD R12, -RZ, -|R12| ;  /* 0x00000000ff0c7229 */ /* 0x000fe20000000d0c */
[----:B------:R-:W-:Y:S02]  /*1f00*/  CS2R R36, SRZ ;  /* 0x0000000000247805 */ /* 0x000fe4000001ff00 */
[----:B------:R-:W-:Y:S01]  /*1f10*/  FSEL R3, -R2, 1.875, P0 ;  /* 0x3ff0000002037808 */ /* 0x000fe20000000100 */
[----:B------:R-:W-:Y:S01]  /*1f20*/  IMAD.MOV.U32 R2, RZ, RZ, RZ ;  /* 0x000000ffff027224 */ /* 0x000fe200078e00ff */
[----:B------:R-:W-:Y:S02]  /*1f30*/  CS2R R40, SRZ ;  /* 0x0000000000287805 */ /* 0x000fe4000001ff00 */
[----:B------:R-:W-:-:S02]  /*1f40*/  CS2R R32, SRZ ;  /* 0x0000000000207805 */ /* 0x000fc4000001ff00 */
[----:B------:R-:W-:Y:S01]  /*1f50*/  CS2R R42, SRZ ;  /* 0x00000000002a7805 */ /* 0x000fe2000001ff00 */
[-C--:B------:R-:W-:Y:S01]  /*1f60*/  DMUL R26, R26, R2.reuse ;  /* 0x000000021a1a7228 */ /* 0x080fe20000000000 */
[----:B------:R-:W-:Y:S01]  /*1f70*/  FSEL R4, R4, R12, P0 ;  /* 0x0000000c04047208 */ /* 0x000fe20000000000 */
[----:B------:R-:W-:Y:S01]  /*1f80*/  DMUL R18, R18, R2 ;  /* 0x0000000212127228 */ /* 0x000fe20000000000 */
[----:B------:R-:W-:-:S05]  /*1f90*/  FSEL R5, R5, R13, P0 ;  /* 0x0000000d05057208 */ /* 0x000fca0000000000 */
[----:B------:R-:W-:Y:S02]  /*1fa0*/  DFMA R26, RZ, R24, R26 ;  /* 0x00000018ff1a722b */ /* 0x000fe4000000001a */
[----:B------:R-:W-:Y:S02]  /*1fb0*/  DMUL R4, R2, R4 ;  /* 0x0000000402047228 */ /* 0x000fe40000000000 */
[----:B------:R-:W-:-:S04]  /*1fc0*/  DFMA R18, RZ, R16, R18 ;  /* 0x00000010ff12722b */ /* 0x000fc80000000012 */
[----:B------:R-:W-:Y:S02]  /*1fd0*/  DFMA R28, RZ, R28, R26 ;  /* 0x0000001cff1c722b */ /* 0x000fe4000000001a */
[----:B------:R-:W-:Y:S02]  /*1fe0*/  DFMA R4, RZ, R16, R4 ;  /* 0x00000010ff04722b */ /* 0x000fe40000000004 */
[----:B------:R-:W-:-:S04]  /*1ff0*/  DFMA R18, RZ, R20, R18 ;  /* 0x00000014ff12722b */ /* 0x000fc80000000012 */
[----:B------:R-:W-:Y:S02]  /*2000*/  DFMA R30, R22, |R28|, R30 ;  /* 0x4000001c161e722b */ /* 0x000fe4000000001e */
[----:B------:R-:W-:-:S06]  /*2010*/  DADD R4, RZ, R4 ;  /* 0x00000000ff047229 */ /* 0x000fcc0000000004 */
[----:B------:R-:W-:-:S08]  /*2020*/  DADD R18, -R18, R30 ;  /* 0x0000000012127229 */ /* 0x000fd0000000011e */
[----:B------:R-:W-:-:S08]  /*2030*/  DADD R44, R4, R18 ;  /* 0x00000000042c7229 */ /* 0x000fd00000000012 */
[----:B------:R-:W-:-:S14]  /*2040*/  DSETP.GT.AND P0, PT, R44, RZ, PT ;  /* 0x000000ff2c00722a */ /* 0x000fdc0003f04000 */
[----:B------:R-:W-:Y:S05]  /*2050*/  @!P0 BRA `(.L_x_110) ;  /* 0x0000025000e88947 */ /* 0x000fea0003800000 */
[----:B------:R-:W0:Y:S08]  /*2060*/  LDC R32, c[0x0][0x3a4] ;  /* 0x0000e900ff207b82 */ /* 0x000e300000000800 */
[----:B------:R-:W1:Y:S01]  /*2070*/  LDC.64 R8, c[0x0][0x3a0] ;  /* 0x0000e800ff087b82 */ /* 0x000e620000000a00 */
[----:B0-----:R-:W1:Y:S01]  /*2080*/  MUFU.RCP64H R5, R32 ;  /* 0x0000002000057308 */ /* 0x001e620000001800 */
[----:B------:R-:W-:-:S05]  /*2090*/  VIADD R4, R32, 0x300402 ;  /* 0x0030040220047836 */ /* 0x000fca0000000000 */
[----:B------:R-:W-:Y:S01]  /*20a0*/  FSETP.GEU.AND P0, PT, |R4|, 5.8789094863358348022e-39, PT ;  /* 0x004004020400780b */ /* 0x000fe20003f0e200 */
[----:B-1----:R-:W-:-:S08]  /*20b0*/  DFMA R6, R4, -R8, 1 ;  /* 0x3ff000000406742b */ /* 0x002fd00000000808 */
[----:B------:R-:W-:-:S08]  /*20c0*/  DFMA R6, R6, R6, R6 ;  /* 0x000000060606722b */ /* 0x000fd00000000006 */
[----:B------:R-:W-:-:S08]  /*20d0*/  DFMA R6, R4, R6, R4 ;  /* 0x000000060406722b */ /* 0x000fd00000000004 */
[----:B------:R-:W-:-:S08]  /*20e0*/  DFMA R8, R6, -R8, 1 ;  /* 0x3ff000000608742b */ /* 0x000fd00000000808 */
[----:B------:R-:W-:Y:S01]  /*20f0*/  DFMA R4, R6, R8, R6 ;  /* 0x000000080604722b */ /* 0x000fe20000000006 */
[----:B------:R-:W-:Y:S10]  /*2100*/  @P0 BRA `(.L_x_124) ;  /* 0x0000000000240947 */ /* 0x000ff40003800000 */
[----:B------:R-:W0:Y:S01]  /*2110*/  LDCU.64 UR6, c[0x0][0x3a0] ;  /* 0x00007400ff0677ac */ /* 0x000e220008000a00 */
[----:B------:R-:W-:Y:S02]  /*2120*/  LOP3.LUT R32, R32, 0x7fffffff, RZ, 0xc0, !PT ;  /* 0x7fffffff20207812 */ /* 0x000fe400078ec0ff */
[----:B------:R-:W-:-:S03]  /*2130*/  MOV R30, 0x2180 ;  /* 0x00002180001e7802 */ /* 0x000fc60000000f00 */
[----:B------:R-:W-:Y:S02]  /*2140*/  VIADD R32, R32, 0xfff00000 ;  /* 0xfff0000020207836 */ /* 0x000fe40000000000 */
[----:B0-----:R-:W-:Y:S02]  /*2150*/  IMAD.U32 R38, RZ, RZ, UR6 ;  /* 0x00000006ff267e24 */ /* 0x001fe4000f8e00ff */
[----:B------:R-:W-:-:S07]  /*2160*/  IMAD.U32 R31, RZ, RZ, UR7 ;  /* 0x00000007ff1f7e24 */ /* 0x000fce000f8e00ff */
[----:B------:R-:W-:Y:S05]  /*2170*/  CALL.REL.NOINC `($__internal_4_$__cuda_sm20_dblrcp_rn_slowpath_v3) ;  /* 0x0000025000d07944 */ /* 0x000fea0003c00000 */
[----:B------:R-:W-:Y:S02]  /*2180*/  IMAD.MOV.U32 R4, RZ, RZ, R32 ;  /* 0x000000ffff047224 */ /* 0x000fe400078e0020 */
[----:B------:R-:W-:-:S07]  /*2190*/  IMAD.MOV.U32 R5, RZ, RZ, R33 ;  /* 0x000000ffff057224 */ /* 0x000fce00078e0021 */
.L_x_124:
[----:B------:R-:W0:Y:S01]  /*21a0*/  LDCU UR6, c[0x0][0x3a4] ;  /* 0x00007480ff0677ac */ /* 0x000e220008000800 */
[----:B------:R-:W1:Y:S01]  /*21b0*/  LDC.64 R10, c[0x0][0x3a0] ;  /* 0x0000e800ff0a7b82 */ /* 0x000e620000000a00 */
[----:B------:R-:W-:Y:S01]  /*21c0*/  IMAD.MOV.U32 R6, RZ, RZ, 0x1 ;  /* 0x00000001ff067424 */ /* 0x000fe200078e00ff */
[----:B------:R-:W-:Y:S01]  /*21d0*/  FSETP.GEU.AND P1, PT, |R45|, 6.5827683646048100446e-37, PT ;  /* 0x036000002d00780b */ /* 0x000fe20003f2e200 */
[----:B------:R-:W-:Y:S01]  /*21e0*/  BSSY.RECONVERGENT B2, `(.L_x_125) ;  /* 0x0000013000027945 */ /* 0x000fe20003800200 */
[----:B0-----:R-:W1:Y:S03]  /*21f0*/  MUFU.RCP64H R7, UR6 ;  /* 0x0000000600077d08 */ /* 0x001e660008001800 */
[----:B-1----:R-:W-:-:S08]  /*2200*/  DFMA R8, R6, -R10, 1 ;  /* 0x3ff000000608742b */ /* 0x002fd0000000080a */
[----:B------:R-:W-:-:S08]  /*2210*/  DFMA R8, R8, R8, R8 ;  /* 0x000000080808722b */ /* 0x000fd00000000008 */
[----:B------:R-:W-:-:S08]  /*2220*/  DFMA R8, R6, R8, R6 ;  /* 0x000000080608722b */ /* 0x000fd00000000006 */
[----:B------:R-:W-:-:S08]  /*2230*/  DFMA R6, R8, -R10, 1 ;  /* 0x3ff000000806742b */ /* 0x000fd0000000080a */
[----:B------:R-:W-:-:S08]  /*2240*/  DFMA R6, R8, R6, R8 ;  /* 0x000000060806722b */ /* 0x000fd00000000008 */
[----:B------:R-:W-:-:S08]  /*2250*/  DMUL R36, R44, R6 ;  /* 0x000000062c247228 */ /* 0x000fd00000000000 */
[----:B------:R-:W-:-:S08]  /*2260*/  DFMA R8, R36, -R10, R44 ;  /* 0x8000000a2408722b */ /* 0x000fd0000000002c */
[----:B------:R-:W-:-:S10]  /*2270*/  DFMA R36, R6, R8, R36 ;  /* 0x000000080624722b */ /* 0x000fd40000000024 */
[----:B------:R-:W-:-:S05]  /*2280*/  FFMA R6, RZ, UR6, R37 ;  /* 0x00000006ff067c23 */ /* 0x000fca0008000025 */
[----:B------:R-:W-:-:S13]  /*2290*/  FSETP.GT.AND P0, PT, |R6|, 1.469367938527859385e-39, PT ;  /* 0x001000000600780b */ /* 0x000fda0003f04200 */
[----:B------:R-:W-:Y:S05]  /*22a0*/  @P0 BRA P1, `(.L_x_126) ;  /* 0x0000000000180947 */ /* 0x000fea0000800000 */
[----:B------:R-:W0:Y:S01]  /*22b0*/  LDCU.64 UR6, c[0x0][0x3a0] ;  /* 0x00007400ff0677ac */ /* 0x000e220008000a00 */
[----:B------:R-:W-:Y:S02]  /*22c0*/  MOV R39, R45 ;  /* 0x0000002d00277202 */ /* 0x000fe40000000f00 */
[----:B------:R-:W-:Y:S01]  /*22d0*/  MOV R38, 0x2310 ;  /* 0x0000231000267802 */ /* 0x000fe20000000f00 */
[----:B0-----:R-:W-:Y:S02]  /*22e0*/  IMAD.U32 R36, RZ, RZ, UR6 ;  /* 0x00000006ff247e24 */ /* 0x001fe4000f8e00ff */
[----:B------:R-:W-:-:S07]  /*22f0*/  IMAD.U32 R37, RZ, RZ, UR7 ;  /* 0x00000007ff257e24 */ /* 0x000fce000f8e00ff */
[----:B------:R-:W-:Y:S05]  /*2300*/  CALL.REL.NOINC `($__internal_5_$__cuda_sm20_div_rn_f64_full) ;  /* 0x0000025400107944 */ /* 0x000fea0003c00000 */
.L_x_126:
[----:B------:R-:W-:Y:S05]  /*2310*/  BSYNC.RECONVERGENT B2 ;  /* 0x0000000000027941 */ /* 0x000fea0003800200 */
.L_x_125:
[----:B------:R-:W-:Y:S01]  /*2320*/  IMAD.MOV.U32 R6, RZ, RZ, 0x652b82fe ;  /* 0x652b82feff067424 */ /* 0x000fe200078e00ff */
[----:B------:R-:W-:Y:S01]  /*2330*/  UMOV UR6, 0xfefa39ef ;  /* 0xfefa39ef00067882 */ /* 0x000fe20000000000 */
[----:B------:R-:W-:Y:S01]  /*2340*/  IMAD.MOV.U32 R7, RZ, RZ, 0x3ff71547 ;  /* 0x3ff71547ff077424 */ /* 0x000fe200078e00ff */
[----:B------:R-:W-:Y:S01]  /*2350*/  UMOV UR7, 0x3fe62e42 ;  /* 0x3fe62e4200077882 */ /* 0x000fe20000000000 */
[----:B------:R-:W-:Y:S01]  /*2360*/  FSETP.GEU.AND P0, PT, |R37|, 4.1917929649353027344, PT ;  /* 0x4086232b2500780b */ /* 0x000fe20003f0e200 */
[----:B------:R-:W-:Y:S03]  /*2370*/  BSSY.RECONVERGENT B1, `(.L_x_127) ;  /* 0x0000035000017945 */ /* 0x000fe60003800200 */
[----:B------:R-:W-:-:S08]  /*2380*/  DFMA R10, R36, R6, 6.75539944105574400000e+15 ;  /* 0x43380000240a742b */ /* 0x000fd00000000006 */
[----:B------:R-:W-:-:S08]  /*2390*/  DADD R6, R10, -6.75539944105574400000e+15 ;  /* 0xc33800000a067429 */ /* 0x000fd00000000000 */
[----:B------:R-:W-:Y:S01]  /*23a0*/  DFMA R8, R6, -UR6, R36 ;  /* 0x8000000606087c2b */ /* 0x000fe20008000024 */
[----:B------:R-:W-:Y:S01]  /*23b0*/  UMOV UR6, 0x3b39803f ;  /* 0x3b39803f00067882 */ /* 0x000fe20000000000 */
[----:B------:R-:W-:-:S06]  /*23c0*/  UMOV UR7, 0x3c7abc9e ;  /* 0x3c7abc9e00077882 */ /* 0x000fcc0000000000 */
[----:B------:R-:W-:Y:S01]  /*23d0*/  DFMA R8, R6, -UR6, R8 ;  /* 0x8000000606087c2b */ /* 0x000fe20008000008 */
[----:B------:R-:W-:Y:S01]  /*23e0*/  UMOV UR6, 0x69ce2bdf ;  /* 0x69ce2bdf00067882 */ /* 0x000fe20000000000 */
[----:B------:R-:W-:Y:S01]  /*23f0*/  IMAD.MOV.U32 R6, RZ, RZ, -0x35dec16 ;  /* 0xfca213eaff067424 */ /* 0x000fe200078e00ff */
[----:B------:R-:W-:Y:S01]  /*2400*/  UMOV UR7, 0x3e5ade15 ;  /* 0x3e5ade1500077882 */ /* 0x000fe20000000000 */
[----:B------:R-:W-:-:S06]  /*2410*/  IMAD.MOV.U32 R7, RZ, RZ, 0x3e928af3 ;  /* 0x3e928af3ff077424 */ /* 0x000fcc00078e00ff */
[----:B------:R-:W-:Y:S01]  /*2420*/  DFMA R6, R8, UR6, R6 ;  /* 0x0000000608067c2b */ /* 0x000fe20008000006 */
        /* <DEDUP_REMOVED lines=23> */
[----:B------:R-:W-:-:S08]  /*25a0*/  DFMA R6, R8, R6, UR6 ;  /* 0x0000000608067e2b */ /* 0x000fd00008000006 */
[----:B------:R-:W-:-:S08]  /*25b0*/  DFMA R6, R8, R6, 1 ;  /* 0x3ff000000806742b */ /* 0x000fd00000000006 */
[----:B------:R-:W-:-:S10]  /*25c0*/  DFMA R8, R8, R6, 1 ;  /* 0x3ff000000808742b */ /* 0x000fd40000000006 */
[----:B------:R-:W-:Y:S02]  /*25d0*/  IMAD R7, R10, 0x100000, R9 ;  /* 0x001000000a077824 */ /* 0x000fe400078e0209 */
[----:B------:R-:W-:Y:S01]  /*25e0*/  IMAD.MOV.U32 R6, RZ, RZ, R8 ;  /* 0x000000ffff067224 */ /* 0x000fe200078e0008 */
[----:B------:R-:W-:Y:S06]  /*25f0*/  @!P0 BRA `(.L_x_128) ;  /* 0x0000000000308947 */ /* 0x000fec0003800000 */
[----:B------:R-:W-:Y:S01]  /*2600*/  FSETP.GEU.AND P1, PT, |R37|, 4.2275390625, PT ;  /* 0x408748002500780b */ /* 0x000fe20003f2e200 */
[C---:B------:R-:W-:Y:S02]  /*2610*/  DADD R12, R36.reuse, +INF ;  /* 0x7ff00000240c7429 */ /* 0x040fe40000000000 */
[----:B------:R-:W-:-:S08]  /*2620*/  DSETP.GEU.AND P0, PT, R36, RZ, PT ;  /* 0x000000ff2400722a */ /* 0x000fd00003f0e000 */
[----:B------:R-:W-:Y:S02]  /*2630*/  FSEL R7, R13, RZ, P0 ;  /* 0x000000ff0d077208 */ /* 0x000fe40000000000 */
[----:B------:R-:W-:-:S04]  /*2640*/  @!P1 LEA.HI R6, R10, R10, RZ, 0x1 ;  /* 0x0000000a0a069211 */ /* 0x000fc800078f08ff */
[----:B------:R-:W-:Y:S02]  /*2650*/  @!P1 SHF.R.S32.HI R11, RZ, 0x1, R6 ;  /* 0x00000001ff0b9819 */ /* 0x000fe40000011406 */
[----:B------:R-:W-:Y:S02]  /*2660*/  FSEL R6, R12, RZ, P0 ;  /* 0x000000ff0c067208 */ /* 0x000fe40000000000 */
[----:B------:R-:W-:Y:S01]  /*2670*/  @!P1 IADD3 R10, PT, PT, R10, -R11, RZ ;  /* 0x8000000b0a0a9210 */ /* 0x000fe20007ffe0ff */
[----:B------:R-:W-:-:S03]  /*2680*/  @!P1 IMAD R9, R11, 0x100000, R9 ;  /* 0x001000000b099824 */ /* 0x000fc600078e0209 */
[----:B------:R-:W-:Y:S01]  /*2690*/  @!P1 LEA R11, R10, 0x3ff00000, 0x14 ;  /* 0x3ff000000a0b9811 */ /* 0x000fe200078ea0ff */
[----:B------:R-:W-:-:S06]  /*26a0*/  @!P1 IMAD.MOV.U32 R10, RZ, RZ, RZ ;  /* 0x000000ffff0a9224 */ /* 0x000fcc00078e00ff */
[----:B------:R-:W-:-:S11]  /*26b0*/  @!P1 DMUL R6, R8, R10 ;  /* 0x0000000a08069228 */ /* 0x000fd60000000000 */
.L_x_128:
[----:B------:R-:W-:Y:S05]  /*26c0*/  BSYNC.RECONVERGENT B1 ;  /* 0x0000000000017941 */ /* 0x000fea0003800200 */
.L_x_127:
[----:B------:R-:W-:Y:S01]  /*26d0*/  UMOV UR6, 0x47ae147b ;  /* 0x47ae147b00067882 */ /* 0x000fe20000000000 */
[----:B------:R-:W-:Y:S01]  /*26e0*/  UMOV UR7, 0x3f847ae1 ;  /* 0x3f847ae100077882 */ /* 0x000fe20000000000 */
[----:B------:R-:W-:Y:S01]  /*26f0*/  DSETP.NEU.AND P0, PT, R28, RZ, PT ;  /* 0x000000ff1c00722a */ /* 0x000fe20003f0d000 */
[----:B------:R-:W-:Y:S01]  /*2700*/  CS2R R38, SRZ ;  /* 0x0000000000267805 */ /* 0x000fe2000001ff00 */
[----:B------:R-:W-:Y:S01]  /*2710*/  DMUL R4, R4, UR6 ;  /* 0x0000000604047c28 */ /* 0x000fe20008000000 */
[----:B------:R-:W-:-:S07]  /*2720*/  CS2R R36, SRZ ;  /* 0x0000000000247805 */ /* 0x000fce000001ff00 */
[----:B------:R-:W-:-:S08]  /*2730*/  DMUL R4, R4, R6 ;  /* 0x0000000604047228 */ /* 0x000fd00000000000 */
[-C--:B------:R-:W-:Y:S02]  /*2740*/  DMUL R40, RZ, -R4.reuse ;  /* 0x80000004ff287228 */ /* 0x080fe40000000000 */
[----:B------:R-:W-:-:S08]  /*2750*/  DMUL R32, R2, -R4 ;  /* 0x8000000402207228 */ /* 0x000fd00000000000 */
[----:B------:R-:W-:Y:S02]  /*2760*/  IMAD.MOV.U32 R42, RZ, RZ, R40 ;  /* 0x000000ffff2a7224 */ /* 0x000fe400078e0028 */
[----:B------:R-:W-:Y:S01]  /*2770*/  IMAD.MOV.U32 R43, RZ, RZ, R41 ;  /* 0x000000ffff2b7224 */ /* 0x000fe200078e0029 */
[----:B------:R-:W-:Y:S06]  /*2780*/  @!P0 BRA `(.L_x_110) ;  /* 0x0000024c001c8947 */ /* 0x000fec0003800000 */
[----:B------:R-:W-:Y:S01]  /*2790*/  DADD R10, -RZ, |R28| ;  /* 0x00000000ff0a7229 */ /* 0x000fe2000000051c */
[----:B------:R-:W-:Y:S01]  /*27a0*/  IMAD.MOV.U32 R6, RZ, RZ, 0x1 ;  /* 0x00000001ff067424 */ /* 0x000fe200078e00ff */
[----:B------:R-:W-:Y:S01]  /*27b0*/  DMUL R38, R22, R28 ;  /* 0x0000001c16267228 */ /* 0x000fe20000000000 */
[----:B------:R-:W-:Y:S03]  /*27c0*/  BSSY.RECONVERGENT B2, `(.L_x_129) ;  /* 0x0000013000027945 */ /* 0x000fe60003800200 */
[----:B------:R-:W0:Y:S06]  /*27d0*/  MUFU.RCP64H R7, R11 ;  /* 0x0000000b00077308 */ /* 0x000e2c0000001800 */
[----:B------:R-:W-:Y:S01]  /*27e0*/  FSETP.GEU.AND P1, PT, |R39|, 6.5827683646048100446e-37, PT ;  /* 0x036000002700780b */ /* 0x000fe20003f2e200 */
[----:B0-----:R-:W-:-:S08]  /*27f0*/  DFMA R8, -|R28|, R6, 1 ;  /* 0x3ff000001c08742b */ /* 0x001fd00000000306 */
[----:B------:R-:W-:-:S08]  /*2800*/  DFMA R8, R8, R8, R8 ;  /* 0x000000080808722b */ /* 0x000fd00000000008 */
[----:B------:R-:W-:-:S08]  /*2810*/  DFMA R8, R6, R8, R6 ;  /* 0x000000080608722b */ /* 0x000fd00000000006 */
[----:B------:R-:W-:-:S08]  /*2820*/  DFMA R6, -|R28|, R8, 1 ;  /* 0x3ff000001c06742b */ /* 0x000fd00000000308 */
[----:B------:R-:W-:-:S08]  /*2830*/  DFMA R6, R8, R6, R8 ;  /* 0x000000060806722b */ /* 0x000fd00000000008 */
[----:B------:R-:W-:-:S08]  /*2840*/  DMUL R36, R38, R6 ;  /* 0x0000000626247228 */ /* 0x000fd00000000000 */
[----:B------:R-:W-:-:S08]  /*2850*/  DFMA R28, -|R28|, R36, R38 ;  /* 0x000000241c1c722b */ /* 0x000fd00000000326 */
[----:B------:R-:W-:-:S10]  /*2860*/  DFMA R36, R6, R28, R36 ;  /* 0x0000001c0624722b */ /* 0x000fd40000000024 */
[----:B------:R-:W-:-:S05]  /*2870*/  FFMA R6, RZ, R11, R37 ;  /* 0x0000000bff067223 */ /* 0x000fca0000000025 */
[----:B------:R-:W-:-:S13]  /*2880*/  FSETP.GT.AND P0, PT, |R6|, 1.469367938527859385e-39, PT ;  /* 0x001000000600780b */ /* 0x000fda0003f04200 */
[----:B------:R-:W-:Y:S05]  /*2890*/  @P0 BRA P1, `(.L_x_130) ;  /* 0x0000000000140947 */ /* 0x000fea0000800000 */
[----:B------:R-:W-:Y:S01]  /*28a0*/  IMAD.MOV.U32 R44, RZ, RZ, R38 ;  /* 0x000000ffff2c7224 */ /* 0x000fe200078e0026 */
[----:B------:R-:W-:Y:S01]  /*28b0*/  MOV R38, 0x28f0 ;  /* 0x000028f000267802 */ /* 0x000fe20000000f00 */
[----:B------:R-:W-:Y:S02]  /*28c0*/  IMAD.MOV.U32 R36, RZ, RZ, R10 ;  /* 0x000000ffff247224 */ /* 0x000fe400078e000a */
[----:B------:R-:W-:-:S07]  /*28d0*/  IMAD.MOV.U32 R37, RZ, RZ, R11 ;  /* 0x000000ffff257224 */ /* 0x000fce00078e000b */
[----:B------:R-:W-:Y:S05]  /*28e0*/  CALL.REL.NOINC `($__internal_5_$__cuda_sm20_div_rn_f64_full) ;  /* 0x0000024c00987944 */ /* 0x000fea0003c00000 */
.L_x_130:
[----:B------:R-:W-:Y:S05]  /*28f0*/  BSYNC.RECONVERGENT B2 ;  /* 0x0000000000027941 */ /* 0x000fea0003800200 */
.L_x_129:
[-C--:B------:R-:W-:Y:S01]  /*2900*/  DMUL R34, RZ, R36.reuse ;  /* 0x00000024ff227228 */ /* 0x080fe20000000000 */
[----:B------:R-:W-:Y:S01]  /*2910*/  MOV R42, R40 ;  /* 0x00000028002a7202 */ /* 0x000fe20000000f00 */
[----:B------:R-:W-:Y:S01]  /*2920*/  DMUL R2, R2, R36 ;  /* 0x0000002402027228 */ /* 0x000fe20000000000 */
[----:B------:R-:W-:-:S05]  /*2930*/  IMAD.MOV.U32 R43, RZ, RZ, R41 ;  /* 0x000000ffff2b7224 */ /* 0x000fca00078e0029 */
[C---:B------:R-:W-:Y:S02]  /*2940*/  DMUL R34, R4.reuse, R34 ;  /* 0x0000002204227228 */ /* 0x040fe40000000000 */
[----:B------:R-:W-:-:S08]  /*2950*/  DMUL R38, R4, R2 ;  /* 0x0000000204267228 */ /* 0x000fd00000000000 */
[----:B------:R-:W-:Y:S02]  /*2960*/  IMAD.MOV.U32 R36, RZ, RZ, R34 ;  /* 0x000000ffff247224 */ /* 0x000fe400078e0022 */
[----:B------:R-:W-:Y:S01]  /*2970*/  IMAD.MOV.U32 R37, RZ, RZ, R35 ;  /* 0x000000ffff257224 */ /* 0x000fe200078e0023 */
[----:B------:R-:W-:Y:S06]  /*2980*/  BRA `(.L_x_110) ;  /* 0x00000248009c7947 */ /* 0x000fec0003800000 */
.L_x_123:
[----:B------:R-:W-:Y:S04]  /*2990*/  BSSY.RECONVERGENT B1, `(.L_x_131) ;  /* 0x0000075000017945 */ /* 0x000fe80003800200 */
        /* <DEDUP_REMOVED lines=8> */
.L_x_132:
        /* <DEDUP_REMOVED lines=9> */
[----:B------:R-:W-:Y:S01]  /*2ab0*/  BSSY.RECONVERGENT B2, `(.L_x_134) ;  /* 0x0000025000027945 */ /* 0x000fe20003800200 */
[----:B------:R-:W-:Y:S02]  /*2ac0*/  ISETP.GT.U32.AND P0, PT, R15, 0xfffff, PT ;  /* 0x000fffff0f00780c */ /* 0x000fe40003f04070 */
[----:B------:R-:W-:Y:S02]  /*2ad0*/  SHF.R.U32.HI R2, RZ, 0x14, R33 ;  /* 0x00000014ff027819 */ /* 0x000fe40000011621 */
[----:B------:R-:W-:-:S07]  /*2ae0*/  SHF.R.U32.HI R3, RZ, 0x14, R15 ;  /* 0x00000014ff037819 */ /* 0x000fce000001160f */
[----:B------:R-:W-:Y:S02]  /*2af0*/  @!P1 DMUL R32, R32, 1.80143985094819840000e+16 ;  /* 0x4350000020209828 */ /* 0x000fe40000000000 */
[----:B------:R-:W-:-:S08]  /*2b00*/  @!P0 DMUL R14, R14, 1.80143985094819840000e+16 ;  /* 0x435000000e0e8828 */ /* 0x000fd00000000000 */
[----:B------:R-:W-:Y:S02]  /*2b10*/  @!P1 LEA.HI R10, R33, R2, RZ, 0xc ;  /* 0x00000002210a9211 */ /* 0x000fe400078f60ff */
[----:B------:R-:W-:Y:S02]  /*2b20*/  @!P0 LEA.HI R11, R15, R3, RZ, 0xc ;  /* 0x000000030f0b8211 */ /* 0x000fe400078f60ff */
[----:B------:R-:W-:Y:S01]  /*2b30*/  LOP3.LUT R34, R33, 0xfffff, RZ, 0xc0, !PT ;  /* 0x000fffff21227812 */ /* 0x000fe200078ec0ff */
[----:B------:R-:W-:Y:S01]  /*2b40*/  @!P1 VIADD R2, R10, 0xffffffca ;  /* 0xffffffca0a029836 */ /* 0x000fe20000000000 */
[----:B------:R-:W-:Y:S02]  /*2b50*/  @!P0 IADD3 R3, PT, PT, R11, -0x36, RZ ;  /* 0xffffffca0b038810 */ /* 0x000fe40007ffe0ff */
[----:B------:R-:W-:-:S03]  /*2b60*/  LOP3.LUT R34, R34, 0x100000, RZ, 0xfc, !PT ;  /* 0x0010000022227812 */ /* 0x000fc600078efcff */
[----:B------:R-:W-:-:S04]  /*2b70*/  IMAD.IADD R12, R2, 0x1, -R3 ;  /* 0x00000001020c7824 */ /* 0x000fc800078e0a03 */
[----:B------:R-:W-:Y:S01]  /*2b80*/  IMAD.MOV.U32 R11, RZ, RZ, R12 ;  /* 0x000000ffff0b7224 */ /* 0x000fe200078e000c */
[----:B------:R-:W-:-:S04]  /*2b90*/  VIMNMX R37, PT, PT, RZ, R12, PT ;  /* 0x0000000cff257248 */ /* 0x000fc80003fe0100 */
[----:B------:R-:W-:-:S05]  /*2ba0*/  IADD3 R2, PT, PT, R2, -R3, -R37 ;  /* 0x8000000302027210 */ /* 0x000fca0007ffe825 */
[----:B------:R-:W-:-:S05]  /*2bb0*/  VIADD R2, R2, 0x1 ;  /* 0x0000000102027836 */ /* 0x000fca0000000000 */
[----:B------:R-:W-:Y:S02]  /*2bc0*/  LOP3.LUT P0, R10, R2, 0x3, RZ, 0xc0, !PT ;  /* 0x00000003020a7812 */ /* 0x000fe4000780c0ff */
[----:B------:R-:W-:-:S04]  /*2bd0*/  LOP3.LUT R2, R15, 0xfffff, RZ, 0xc0, !PT ;  /* 0x000fffff0f027812 */ /* 0x000fc800078ec0ff */
[----:B------:R-:W-:-:S07]  /*2be0*/  LOP3.LUT R35, R2, 0x100000, RZ, 0xfc, !PT ;  /* 0x0010000002237812 */ /* 0x000fce00078efcff */
[----:B------:R-:W-:Y:S05]  /*2bf0*/  @!P0 BRA `(.L_x_135) ;  /* 0x0000000000408947 */ /* 0x000fea0003800000 */
[----:B------:R-:W-:Y:S01]  /*2c00*/  BSSY.RECONVERGENT B3, `(.L_x_136) ;  /* 0x000000e000037945 */ /* 0x000fe20003800200 */
[----:B------:R-:W-:Y:S02]  /*2c10*/  IMAD.MOV R2, RZ, RZ, -R10 ;  /* 0x000000ffff027224 */ /* 0x000fe400078e0a0a */
[----:B------:R-:W-:-:S07]  /*2c20*/  IMAD.MOV.U32 R11, RZ, RZ, R12 ;  /* 0x000000ffff0b7224 */ /* 0x000fce00078e000c */
.L_x_137:
[----:B------:R-:W-:Y:S01]  /*2c30*/  VIADD R2, R2, 0x1 ;  /* 0x0000000102027836 */ /* 0x000fe20000000000 */
[----:B------:R-:W-:Y:S01]  /*2c40*/  IADD3 R10, P0, PT, -R14, R32, RZ ;  /* 0x000000200e0a7210 */ /* 0x000fe20007f1e1ff */
[----:B------:R-:W-:-:S03]  /*2c50*/  VIADD R11, R11, 0xffffffff ;  /* 0xffffffff0b0b7836 */ /* 0x000fc60000000000 */
[----:B------:R-:W-:Y:S01]  /*2c60*/  ISETP.NE.AND P1, PT, R2, RZ, PT ;  /* 0x000000ff0200720c */ /* 0x000fe20003f25270 */
[----:B------:R-:W-:-:S05]  /*2c70*/  IMAD.X R13, R34, 0x1, ~R35, P0 ;  /* 0x00000001220d7824 */ /* 0x000fca00000e0e23 */
[----:B------:R-:W-:-:S04]  /*2c80*/  ISETP.GE.AND P0, PT, R13, RZ, PT ;  /* 0x000000ff0d00720c */ /* 0x000fc80003f06270 */
[----:B------:R-:W-:Y:S02]  /*2c90*/  SEL R10, R32, R10, !P0 ;  /* 0x0000000a200a7207 */ /* 0x000fe40004000000 */
[----:B------:R-:W-:Y:S02]  /*2ca0*/  SEL R13, R34, R13, !P0 ;  /* 0x0000000d220d7207 */ /* 0x000fe40004000000 */
[C---:B------:R-:W-:Y:S02]  /*2cb0*/  SHF.L.U32 R32, R10.reuse, 0x1, RZ ;  /* 0x000000010a207819 */ /* 0x040fe400000006ff */
[----:B------:R-:W-:Y:S01]  /*2cc0*/  SHF.L.U64.HI R34, R10, 0x1, R13 ;  /* 0x000000010a227819 */ /* 0x000fe2000001020d */
[----:B------:R-:W-:Y:S06]  /*2cd0*/  @P1 BRA `(.L_x_137) ;  /* 0xfffffffc00d41947 */ /* 0x000fec000383ffff */
[----:B------:R-:W-:Y:S05]  /*2ce0*/  BSYNC.RECONVERGENT B3 ;  /* 0x0000000000037941 */ /* 0x000fea0003800200 */
.L_x_136:
[----:B------:R-:W-:-:S07]  /*2cf0*/  IMAD.MOV.U32 R2, RZ, RZ, R13 ;  /* 0x000000ffff027224 */ /* 0x000fce00078e000d */
.L_x_135:
[----:B------:R-:W-:Y:S05]  /*2d00*/  BSYNC.RECONVERGENT B2 ;  /* 0x0000000000027941 */ /* 0x000fea0003800200 */
.L_x_134:
[----:B------:R-:W-:Y:S01]  /*2d10*/  IMAD.IADD R12, R12, 0x1, -R37 ;  /* 0x000000010c0c7824 */ /* 0x000fe200078e0a25 */
[----:B------:R-:W-:Y:S04]  /*2d20*/  BSSY.RECONVERGENT B2, `(.L_x_138) ;  /* 0x0000024000027945 */ /* 0x000fe80003800200 */
[----:B------:R-:W-:-:S13]  /*2d30*/  ISETP.GE.U32.AND P0, PT, R12, 0x3, PT ;  /* 0x000000030c00780c */ /* 0x000fda0003f06070 */
[----:B------:R-:W-:Y:S05]  /*2d40*/  @!P0 BRA `(.L_x_139) ;  /* 0x0000000000848947 */ /* 0x000fea0003800000 */
[----:B------:R-:W-:Y:S01]  /*2d50*/  BSSY.RECONVERGENT B3, `(.L_x_139) ;  /* 0x0000020000037945 */ /* 0x000fe20003800200 */
.L_x_140:
[----:B------:R-:W-:Y:S02]  /*2d60*/  IADD3 R13, P0, PT, -R14, R32, RZ ;  /* 0x000000200e0d7210 */ /* 0x000fe40007f1e1ff */
[C---:B------:R-:W-:Y:S01]  /*2d70*/  ISETP.GT.AND P1, PT, R11.reuse, 0x3, PT ;  /* 0x000000030b00780c */ /* 0x040fe20003f24270 */
[----:B------:R-:W-:Y:S02]  /*2d80*/  VIADD R11, R11, 0xfffffffc ;  /* 0xfffffffc0b0b7836 */ /* 0x000fe40000000000 */
        /* <DEDUP_REMOVED lines=20> */
[----:B------:R-:W-:-:S04]  /*2ed0*/  IADD3 R10, P0, PT, -R14, R13, RZ ;  /* 0x0000000d0e0a7210 */ /* 0x000fc80007f1e1ff */
[----:B------:R-:W-:-:S04]  /*2ee0*/  IADD3.X R2, PT, PT, R33, ~R35, RZ, P0, !PT ;  /* 0x8000002321027210 */ /* 0x000fc800007fe4ff */
[----:B------:R-:W-:-:S04]  /*2ef0*/  ISETP.GE.AND P0, PT, R2, RZ, PT ;  /* 0x000000ff0200720c */ /* 0x000fc80003f06270 */
[----:B------:R-:W-:Y:S02]  /*2f00*/  SEL R10, R13, R10, !P0 ;  /* 0x0000000a0d0a7207 */ /* 0x000fe40004000000 */
[----:B------:R-:W-:-:S03]  /*2f10*/  SEL R2, R33, R2, !P0 ;  /* 0x0000000221027207 */ /* 0x000fc60004000000 */
[C---:B------:R-:W-:Y:S01]  /*2f20*/  IMAD.SHL.U32 R32, R10.reuse, 0x2, RZ ;  /* 0x000000020a207824 */ /* 0x040fe200078e00ff */
[----:B------:R-:W-:Y:S01]  /*2f30*/  SHF.L.U64.HI R34, R10, 0x1, R2 ;  /* 0x000000010a227819 */ /* 0x000fe20000010202 */
[----:B------:R-:W-:Y:S06]  /*2f40*/  @P1 BRA `(.L_x_140) ;  /* 0xfffffffc00841947 */ /* 0x000fec000383ffff */
[----:B------:R-:W-:Y:S05]  /*2f50*/  BSYNC.RECONVERGENT B3 ;  /* 0x0000000000037941 */ /* 0x000fea0003800200 */
.L_x_139:
[----:B------:R-:W-:Y:S05]  /*2f60*/  BSYNC.RECONVERGENT B2 ;  /* 0x0000000000027941 */ /* 0x000fea0003800200 */
.L_x_138:
[----:B------:R-:W-:Y:S01]  /*2f70*/  LOP3.LUT R11, R2, 0x7fffffff, RZ, 0xc0, !PT ;  /* 0x7fffffff020b7812 */ /* 0x000fe200078ec0ff */
[----:B------:R-:W-:Y:S01]  /*2f80*/  BSSY.RECONVERGENT B2, `(.L_x_141) ;  /* 0x0000013000027945 */ /* 0x000fe20003800200 */
[----:B------:R-:W-:Y:S01]  /*2f90*/  ISETP.NE.U32.AND P0, PT, R10, RZ, PT ;  /* 0x000000ff0a00720c */ /* 0x000fe20003f05070 */
[----:B------:R-:W-:Y:S02]  /*2fa0*/  IMAD.MOV.U32 R13, RZ, RZ, RZ ;  /* 0x000000ffff0d7224 */ /* 0x000fe400078e00ff */
[----:B------:R-:W-:Y:S01]  /*2fb0*/  IMAD.MOV.U32 R15, RZ, RZ, RZ ;  /* 0x000000ffff0f7224 */ /* 0x000fe200078e00ff */
        /* <DEDUP_REMOVED lines=15> */
.L_x_142:
[----:B------:R-:W-:Y:S05]  /*30b0*/  BSYNC.RECONVERGENT B2 ;  /* 0x0000000000027941 */ /* 0x000fea0003800200 */
.L_x_141:
[----:B------:R-:W-:Y:S01]  /*30c0*/  LOP3.LUT R11, R15, 0x80000000, R17, 0xb8, !PT ;  /* 0x800000000f0b7812 */ /* 0x000fe200078eb811 */
[----:B------:R-:W-:-:S07]  /*30d0*/  IMAD.MOV.U32 R10, RZ, RZ, R13 ;  /* 0x000000ffff0a7224 */ /* 0x000fce00078e000d */
.L_x_133:
[----:B------:R-:W-:Y:S05]  /*30e0*/  BSYNC.RECONVERGENT B1 ;  /* 0x0000000000017941 */ /* 0x000fea0003800200 */
.L_x_131:
[----:B------:R-:W0:Y:S01]  /*30f0*/  MUFU.RCP64H R3, R7 ;  /* 0x0000000700037308 */ /* 0x000e220000001800 */
[----:B------:R-:W-:Y:S01]  /*3100*/  MOV R2, 0x1 ;  /* 0x0000000100027802 */ /* 0x000fe20000000f00 */
[----:B------:R-:W-:Y:S01]  /*3110*/  UMOV UR6, 0x7ae147ae ;  /* 0x7ae147ae00067882 */ /* 0x000fe20000000000 */
[----:B------:R-:W-:Y:S01]  /*3120*/  UMOV UR7, 0x3fefae14 ;  /* 0x3fefae1400077882 */ /* 0x000fe20000000000 */
[----:B------:R-:W-:Y:S01]  /*3130*/  DADD R56, R6, -R10 ;  /* 0x0000000006387229 */ /* 0x000fe2000000080a */
[----:B------:R-:W-:Y:S01]  /*3140*/  BSSY.RECONVERGENT B2, `(.L_x_143) ;  /* 0x000001c000027945 */ /* 0x000fe20003800200 */
[----:B------:R-:W-:Y:S01]  /*3150*/  DFMA R58, R10, -UR6, R16 ;  /* 0x800000060a3a7c2b */ /* 0x000fe20008000010 */
[----:B------:R-:W-:Y:S01]  /*3160*/  UMOV UR6, 0x54442d11 ;  /* 0x54442d1100067882 */ /* 0x000fe20000000000 */
[----:B------:R-:W-:-:S06]  /*3170*/  UMOV UR7, 0x400921fb ;  /* 0x400921fb00077882 */ /* 0x000fcc0000000000 */
[----:B------:R-:W-:Y:S01]  /*3180*/  DMUL R42, R58, UR6 ;  /* 0x000000063a2a7c28 */ /* 0x000fe20008000000 */
[----:B------:R-:W-:Y:S01]  /*3190*/  UMOV UR6, 0x7ae147ae ;  /* 0x7ae147ae00067882 */ /* 0x000fe20000000000 */
[----:B------:R-:W-:Y:S01]  /*31a0*/  UMOV UR7, 0x3fefae14 ;  /* 0x3fefae1400077882 */ /* 0x000fe20000000000 */
[----:B0-----:R-:W-:Y:S02]  /*31b0*/  DFMA R12, -R6, R2, 1 ;  /* 0x3ff00000060c742b */ /* 0x001fe40000000102 */
[----:B------:R-:W-:-:S05]  /*31c0*/  DFMA R56, R56, UR6, R16 ;  /* 0x0000000638387c2b */ /* 0x000fca0008000010 */
[----:B------:R-:W-:Y:S01]  /*31d0*/  FSETP.GEU.AND P1, PT, |R43|, 6.5827683646048100446e-37, PT ;  /* 0x036000002b00780b */ /* 0x000fe20003f2e200 */
        /* <DEDUP_REMOVED lines=18> */
.L_x_144:
[----:B------:R-:W-:Y:S05]  /*3300*/  BSYNC.RECONVERGENT B2 ;  /* 0x0000000000027941 */ /* 0x000fea0003800200 */
.L_x_143:
        /* <DEDUP_REMOVED lines=25> */
[----:B------:R-:W-:Y:S05]  /*34a0*/  CALL.REL.NOINC `($_Z29calculate_BodyWallInteractionP7double3S0_P7double4S2_dddi$__internal_trig_reduction_slowpathd) ;  /* 0x0000024800f07944 */ /* 0x000fea0003c00000 */
.L_x_148:
[----:B------:R-:W-:Y:S05]  /*34b0*/  BSYNC.RECONVERGENT B4 ;  /* 0x0000000000047941 */ /* 0x000fea0003800200 */
.L_x_147:
[----:B------:R-:W-:-:S07]  /*34c0*/  VIADD R10, R37, 0x1 ;  /* 0x00000001250a7836 */ /* 0x000fce0000000000 */
.L_x_146:
[----:B------:R-:W-:Y:S05]  /*34d0*/  BSYNC.RECONVERGENT B3 ;  /* 0x0000000000037941 */ /* 0x000fea0003800200 */
.L_x_145:
        /* <DEDUP_REMOVED lines=35> */
[----:B------:R-:W-:Y:S01]  /*3710*/  UMOV UR6, 0xdc1895e9 ;  /* 0xdc1895e900067882 */ /* 0x000fe20000000000 */
[----:B------:R-:W-:Y:S01]  /*3720*/  IMAD.MOV.U32 R15, RZ, RZ, 0x3fb3823b ;  /* 0x3fb3823bff0f7424 */ /* 0x000fe200078e00ff */
[----:B------:R-:W-:Y:S01]  /*3730*/  UMOV UR7, 0x3fb0066b ;  /* 0x3fb0066b00077882 */ /* 0x000fe20000000000 */
[----:B------:R-:W-:-:S04]  /*3740*/  ISETP.GT.AND P0, PT, R11, -0x1, PT ;  /* 0xffffffff0b00780c */ /* 0x000fc80003f04270 */
        /* <DEDUP_REMOVED lines=40> */
[----:B------:R-:W-:Y:S01]  /*39d0*/  @!P0 MOV R10, 0x33145c07 ;  /* 0x33145c07000a8802 */ /* 0x000fe20000000f00 */
[----:B------:R-:W-:-:S06]  /*39e0*/  @!P0 IMAD.MOV.U32 R11, RZ, RZ, 0x3c91a626 ;  /* 0x3c91a626ff0b8424 */ /* 0x000fcc00078e00ff */
[C---:B------:R-:W-:Y:S02]  /*39f0*/  @P0 DADD R12, R14.reuse, -R12 ;  /* 0x000000000e0c0229 */ /* 0x040fe4000000080c */
[----:B------:R-:W-:-:S08]  /*3a00*/  @!P0 DADD R10, R14, R10 ;  /* 0x000000000e0a8229 */ /* 0x000fd0000000000a */
[----:B------:R-:W-:Y:S02]  /*3a10*/  @!P0 DADD R10, R10, UR6 ;  /* 0x000000060a0a8e29 */ /* 0x000fe40008000000 */
[----:B------:R-:W-:Y:S01]  /*3a20*/  @P0 DADD R10, -R12, UR6 ;  /* 0x000000060c0a0e29 */ /* 0x000fe20008000100 */
[----:B------:R-:W-:Y:S10]  /*3a30*/  BRA `(.L_x_151) ;  /* 0x0000000400207947 */ /* 0x000ff40003800000 */
.L_x_150:
        /* <DEDUP_REMOVED lines=72> */
.L_x_151:
[----:B------:R-:W-:Y:S05]  /*3ec0*/  BSYNC.RECONVERGENT B1 ;  /* 0x0000000000017941 */ /* 0x000fea0003800200 */
.L_x_149:
        /* <DEDUP_REMOVED lines=19> */
[----:B------:R-:W-:Y:S01]  /*4000*/  VIADD R11, R45, 0xfff00000 ;  /* 0xfff000002d0b7836 */ /* 0x000fe20000000000 */
[----:B------:R-:W-:-:S05]  /*4010*/  MOV R10, R44 ;  /* 0x0000002c000a7202 */ /* 0x000fca0000000f00 */
        /* <DEDUP_REMOVED lines=10> */
[----:B------:R-:W-:-:S07]  /*40c0*/  IMAD.MOV.U32 R39, RZ, RZ, R37 ;  /* 0x000000ffff277224 */ /* 0x000fce00078e0025 */
.L_x_155:
[----:B------:R-:W-:Y:S05]  /*40d0*/  BSYNC.RECONVERGENT B3 ;  /* 0x0000000000037941 */ /* 0x000fea0003800200 */
.L_x_154:
[----:B------:R-:W0:Y:S02]  /*40e0*/  LDCU.64 UR6, c[0x0][0x3b0] ;  /* 0x00007600ff0677ac */ /* 0x000e240008000a00 */
[----:B0-----:R-:W-:Y:S01]  /*40f0*/  DADD R40, R38, UR6 ;  /* 0x0000000626287e29 */ /* 0x001fe20008000000 */
[----:B------:R-:W-:Y:S10]  /*4100*/  BRA `(.L_x_156) ;  /* 0x0000000000787947 */ /* 0x000ff40003800000 */
.L_x_153:
        /* <DEDUP_REMOVED lines=20> */
[----:B------:R-:W-:Y:S01]  /*4250*/  MOV R39, R11 ;  /* 0x0000000b00277202 */ /* 0x000fe20000000f00 */
[----:B------:R-:W-:Y:S01]  /*4260*/  IMAD.MOV.U32 R38, RZ, RZ, R36 ;  /* 0x000000ffff267224 */ /* 0x000fe200078e0024 */
[----:B------:R-:W-:Y:S01]  /*4270*/  MOV R36, 0x42b0 ;  /* 0x000042b000247802 */ /* 0x000fe20000000f00 */
[----:B------:R-:W-:Y:S02]  /*4280*/  IMAD.MOV.U32 R46, RZ, RZ, R12 ;  /* 0x000000ffff2e7224 */ /* 0x000fe400078e000c */
[----:B------:R-:W-:-:S07]  /*4290*/  IMAD.MOV.U32 R45, RZ, RZ, R13 ;  /* 0x000000ffff2d7224 */ /* 0x000fce00078e000d */
[----:B------:R-:W-:Y:S05]  /*42a0*/  CALL.REL.NOINC `($__internal_6_$__cuda_sm20_dsqrt_rn_f64_mediumpath_v1) ;  /* 0x0000023800bc7944 */ /* 0x000fea0003c00000 */
[----:B------:R-:W-:-:S07]  /*42b0*/  IMAD.MOV.U32 R39, RZ, RZ, R37 ;  /* 0x000000ffff277224 */ /* 0x000fce00078e0025 */
.L_x_158:
[----:B------:R-:W-:Y:S05]  /*42c0*/  BSYNC.RECONVERGENT B3 ;  /* 0x0000000000037941 */ /* 0x000fea0003800200 */
.L_x_157:
[----:B------:R-:W0:Y:S02]  /*42d0*/  LDCU.64 UR6, c[0x0][0x3b0] ;  /* 0x00007600ff0677ac */ /* 0x000e240008000a00 */
[----:B0-----:R-:W-:-:S11]  /*42e0*/  DADD R40, -R38, -UR6 ;  /* 0x8000000626287e29 */ /* 0x001fd60008000100 */
.L_x_156:
[----:B------:R-:W-:Y:S05]  /*42f0*/  BSYNC.RECONVERGENT B2 ;  /* 0x0000000000027941 */ /* 0x000fea0003800200 */
.L_x_152:
        /* <DEDUP_REMOVED lines=26> */
.L_x_162:
[----:B------:R-:W-:Y:S05]  /*44a0*/  BSYNC.RECONVERGENT B4 ;  /* 0x0000000000047941 */ /* 0x000fea0003800200 */
.L_x_161:
[----:B------:R-:W-:-:S07]  /*44b0*/  VIADD R10, R37, 0x1 ;  /* 0x00000001250a7836 */ /* 0x000fce0000000000 */
.L_x_160:
[----:B------:R-:W-:Y:S05]  /*44c0*/  BSYNC.RECONVERGENT B3 ;  /* 0x0000000000037941 */ /* 0x000fea0003800200 */
.L_x_159:
        /* <DEDUP_REMOVED lines=9> */
[----:B------:R-:W-:Y:S01]  /*4560*/  DMUL R44, R46, R46 ;  /* 0x0000002e2e2c7228 */ /* 0x000fe20000000000 */
[----:B------:R-:W-:Y:S01]  /*4570*/  MOV R50, 0x20fd8164 ;  /* 0x20fd816400327802 */ /* 0x000fe20000000f00 */
        /* <DEDUP_REMOVED lines=33> */
[----:B------:R-:W-:Y:S01]  /*4790*/  UMOV UR7, 0x3f924eaf ;  /* 0x3f924eaf00077882 */ /* 0x000fe20000000000 */
[----:B------:R-:W-:Y:S02]  /*47a0*/  @!P0 IMAD.MOV.U32 R54, RZ, RZ, 0x33145c07 ;  /* 0x33145c07ff368424 */ /* 0x000fe400078e00ff */
[----:B------:R-:W-:-:S03]  /*47b0*/  @!P0 IMAD.MOV.U32 R55, RZ, RZ, 0x3c91a626 ;  /* 0x3c91a626ff378424 */ /* 0x000fc600078e00ff */
        /* <DEDUP_REMOVED lines=33> */
[----:B------:R-:W-:-:S08]  /*49d0*/  DFMA R10, |R10|, R14, |R10| ;  /* 0x0000000e0a0a722b */ /* 0x000fd0000000060a */
[C---:B------:R-:W-:Y:S02]  /*49e0*/  @!P0 DADD R54, R10.reuse, R54 ;  /* 0x000000000a368229 */ /* 0x040fe40000000036 */
[----:B------:R-:W-:-:S06]  /*49f0*/  @P0 DADD R10, R10, -R12 ;  /* 0x000000000a0a0229 */ /* 0x000fcc000000080c */
[----:B------:R-:W-:Y:S02]  /*4a00*/  @!P0 DADD R54, R54, UR6 ;  /* 0x0000000636368e29 */ /* 0x000fe40008000000 */
[----:B------:R-:W-:Y:S01]  /*4a10*/  @P0 DADD R54, -R10, UR6 ;  /* 0x000000060a360e29 */ /* 0x000fe20008000100 */
[----:B------:R-:W-:Y:S10]  /*4a20*/  BRA `(.L_x_165) ;  /* 0x0000000400207947 */ /* 0x000ff40003800000 */
.L_x_164:
[----:B------:R-:W-:Y:S01]  /*4a30*/  DADD R12, -|R10|, 1 ;  /* 0x3ff000000a0c7429 */ /* 0x000fe20000000300 */
[----:B------:R-:W-:Y:S01]  /*4a40*/  MOV R14, 0x66faac4b ;  /* 0x66faac4b000e7802 */ /* 0x000fe20000000f00 */
[----:B------:R-:W-:Y:S01]  /*4a50*/  IMAD.MOV.U32 R15, RZ, RZ, 0x3ebac2fe ;  /* 0x3ebac2feff0f7424 */ /* 0x000fe200078e00ff */
[----:B------:R-:W-:Y:S01]  /*4a60*/  UMOV UR6, 0x71155f70 ;  /* 0x71155f7000067882 */ /* 0x000fe20000000000 */
[----:B------:R-:W-:-:S04]  /*4a70*/  UMOV UR7, 0x3ec715b3 ;  /* 0x3ec715b300077882 */ /* 0x000fc80000000000 */
        /* <DEDUP_REMOVED lines=16> */
[----:B------:R-:W-:-:S04]  /*4b80*/  IMAD.MOV.U32 R32, RZ, RZ, RZ ;  /* 0x000000ffff207224 */ /* 0x000fc800078e00ff */
        /* <DEDUP_REMOVED lines=50> */
.L_x_165:
[----:B------:R-:W-:Y:S05]  /*4eb0*/  BSYNC.RECONVERGENT B1 ;  /* 0x0000000000017941 */ /* 0x000fea0003800200 */
.L_x_163:
[----:B------:R-:W-:Y:S01]  /*4ec0*/  DSETP.NEU.AND P0, PT, |R2|, +INF , PT ;  /* 0x7ff000000200742a */ /* 0x000fe20003f0d200 */
[----:B------:R-:W-:-:S13]  /*4ed0*/  BSSY.RECONVERGENT B3, `(.L_x_166) ;  /* 0x000001b000037945 */ /* 0x000fda0003800200 */
[----:B------:R-:W-:Y:S01]  /*4ee0*/  @!P0 DMUL R50, RZ, R2 ;  /* 0x00000002ff328228 */ /* 0x000fe20000000000 */
[----:B------:R-:W-:Y:S01]  /*4ef0*/  @!P0 MOV R44, RZ ;  /* 0x000000ff002c8202 */ /* 0x000fe20000000f00 */
[----:B------:R-:W-:Y:S09]  /*4f00*/  @!P0 BRA `(.L_x_167) ;  /* 0x00000000005c8947 */ /* 0x000ff20003800000 */
[----:B------:R-:W-:Y:S01]  /*4f10*/  UMOV UR6, 0x6dc9c883 ;  /* 0x6dc9c88300067882 */ /* 0x000fe20000000000 */
[----:B------:R-:W-:Y:S01]  /*4f20*/  UMOV UR7, 0x3fe45f30 ;  /* 0x3fe45f3000077882 */ /* 0x000fe20000000000 */
[C---:B------:R-:W-:Y:S02]  /*4f30*/  DSETP.GE.AND P0, PT, |R2|.reuse, 2.14748364800000000000e+09, PT ;  /* 0x41e000000200742a */ /* 0x040fe40003f06200 */
[----:B------:R-:W-:Y:S01]  /*4f40*/  DMUL R44, R2, UR6 ;  /* 0x00000006022c7c28 */ /* 0x000fe20008000000 */
[----:B------:R-:W-:Y:S01]  /*4f50*/  UMOV UR6, 0x54442d18 ;  /* 0x54442d1800067882 */ /* 0x000fe20000000000 */
[----:B------:R-:W-:-:S08]  /*4f60*/  UMOV UR7, 0x3ff921fb ;  /* 0x3ff921fb00077882 */ /* 0x000fd00000000000 */
        /* <DEDUP_REMOVED lines=14> */
[----:B------:R-:W-:Y:S02]  /*5050*/  IMAD.MOV.U32 R44, RZ, RZ, R37 ;  /* 0x000000ffff2c7224 */ /* 0x000fe400078e0025 */
[----:B------:R-:W-:Y:S02]  /*5060*/  IMAD.MOV.U32 R50, RZ, RZ, R46 ;  /* 0x000000ffff327224 */ /* 0x000fe400078e002e */
[----:B------:R-:W-:-:S07]  /*5070*/  IMAD.MOV.U32 R51, RZ, RZ, R47 ;  /* 0x000000ffff337224 */ /* 0x000fce00078e002f */
.L_x_167:
[----:B------:R-:W-:Y:S05]  /*5080*/  BSYNC.RECONVERGENT B3 ;  /* 0x0000000000037941 */ /* 0x000fea0003800200 */
.L_x_166:
[----:B------:R-:W0:Y:S01]  /*5090*/  LDCU.64 UR6, c[0x4][0x48] ;  /* 0x01000900ff0677ac */ /* 0x000e220008000a00 */
[----:B------:R-:W-:-:S05]  /*50a0*/  IMAD.SHL.U32 R2, R44, 0x40, RZ ;  /* 0x000000402c027824 */ /* 0x000fca00078e00ff */
[----:B------:R-:W-:-:S04]  /*50b0*/  LOP3.LUT R2, R2, 0x40, RZ, 0xc0, !PT ;  /* 0x0000004002027812 */ /* 0x000fc800078ec0ff */
[----:B0-----:R-:W-:Y:S02]  /*50c0*/  IADD3 R46, P0, PT, R2, UR6, RZ ;  /* 0x00000006022e7c10 */ /* 0x001fe4000ff1e0ff */
[----:B------:R-:W0:Y:S03]  /*50d0*/  LDC.64 R2, c[0x0][0x3a8] ;  /* 0x0000ea00ff027b82 */ /* 0x000e260000000a00 */
[----:B------:R-:W-:-:S05]  /*50e0*/  IMAD.X R47, RZ, RZ, UR7, P0 ;  /* 0x00000007ff2f7e24 */ /* 0x000fca00080e06ff */
[----:B------:R-:W2:Y:S04]  /*50f0*/  LDG.E.128.CONSTANT R12, desc[UR4][R46.64] ;  /* 0x000000042e0c7981 */ /* 0x000ea8000c1e9d00 */
[----:B------:R-:W3:Y:S04]  /*5100*/  LDG.E.128.CONSTANT R32, desc[UR4][R46.64+0x10] ;  /* 0x000010042e207981 */ /* 0x000ee8000c1e9d00 */
[----:B------:R1:W4:Y:S01]  /*5110*/  LDG.E.128.CONSTANT R36, desc[UR4][R46.64+0x20] ;  /* 0x000020042e247981 */ /* 0x000322000c1e9d00 */
[----:B------:R-:W-:Y:S01]  /*5120*/  HFMA2 R62, -RZ, RZ, 0.00974273681640625, -2.12192535400390625e-05 ;  /* 0x20fd8164ff3e7431 */ /* 0x000fe200000001ff */
[----:B------:R-:W-:Y:S01]  /*5130*/  LOP3.LUT R10, R44, 0x1, RZ, 0xc0, !PT ;  /* 0x000000012c0a7812 */ /* 0x000fe200078ec0ff */
[----:B------:R-:W-:Y:S01]  /*5140*/  IMAD.MOV.U32 R45, RZ, RZ, 0x3da8ff83 ;  /* 0x3da8ff83ff2d7424 */ /* 0x000fe200078e00ff */
[----:B------:R-:W-:Y:S01]  /*5150*/  DMUL R52, R50, R50 ;  /* 0x0000003232347228 */ /* 0x000fe20000000000 */
[----:B------:R-:W-:Y:S01]  /*5160*/  UMOV UR6, 0x54442d11 ;  /* 0x54442d1100067882 */ /* 0x000fe20000000000 */
[----:B------:R-:W-:Y:S01]  /*5170*/  ISETP.NE.U32.AND P0, PT, R10, 0x1, PT ;  /* 0x000000010a00780c */ /* 0x000fe20003f05070 */
[----:B------:R-:W-:Y:S01]  /*5180*/  UMOV UR7, 0x400921fb ;  /* 0x400921fb00077882 */ /* 0x000fe20000000000 */
[----:B0-----:R-:W-:Y:S01]  /*5190*/  DMUL R10, R2, R2 ;  /* 0x00000002020a7228 */ /* 0x001fe20000000000 */
[----:B------:R-:W-:Y:S01]  /*51a0*/  BSSY.RECONVERGENT B2, `(.L_x_168) ;  /* 0x0000031000027945 */ /* 0x000fe20003800200 */
[----:B------:R-:W-:Y:S01]  /*51b0*/  FSEL R63, -R45, 0.11223486810922622681, !P0 ;  /* 0x3de5db652d3f7808 */ /* 0x000fe20004000100 */
[----:B------:R-:W-:Y:S01]  /*51c0*/  DADD R48, -R54, UR6 ;  /* 0x0000000636307e29 */ /* 0x000fe20008000100 */
[----:B------:R-:W-:-:S07]  /*51d0*/  FSEL R62, R62, -8.06006814911005101289e+34, !P0 ;  /* 0xf9785eba3e3e7808 */ /* 0x000fce0004000000 */
[----:B-1----:R-:W-:-:S08]  /*51e0*/  DMUL R46, R10, R48 ;  /* 0x000000300a2e7228 */ /* 0x002fd00000000000 */
[----:B------:R-:W-:Y:S02]  /*51f0*/  DMUL R46, R46, R54 ;  /* 0x000000362e2e7228 */ /* 0x000fe40000000000 */
[----:B------:R-:W-:-:S04]  /*5200*/  DADD R54, R54, R54 ;  /* 0x0000000036367229 */ /* 0x000fc80000000036 */
[----:B------:R-:W0:Y:S04]  /*5210*/  MUFU.RSQ64H R49, R47 ;  /* 0x0000002f00317308 */ /* 0x000e280000001c00 */
[----:B------:R-:W-:Y:S01]  /*5220*/  VIADD R48, R47, 0xfcb00000 ;  /* 0xfcb000002f307836 */ /* 0x000fe20000000000 */
[----:B------:R-:W-:-:S08]  /*5230*/  DADD R54, -R54, UR6 ;  /* 0x0000000636367e29 */ /* 0x000fd00008000100 */
[----:B------:R-:W-:Y:S02]  /*5240*/  DMUL R2, R54, R2 ;  /* 0x0000000236027228 */ /* 0x000fe40000000000 */
[----:B--2---:R-:W-:-:S08]  /*5250*/  DFMA R12, R52, R62, R12 ;  /* 0x0000003e340c722b */ /* 0x004fd0000000000c */
[----:B------:R-:W-:Y:S02]  /*5260*/  DFMA R12, R52, R12, R14 ;  /* 0x0000000c340c722b */ /* 0x000fe4000000000e */
[----:B0-----:R-:W-:-:S06]  /*5270*/  DMUL R14, R48, R48 ;  /* 0x00000030300e7228 */ /* 0x001fcc0000000000 */
[----:B---3--:R-:W-:Y:S02]  /*5280*/  DFMA R12, R52, R12, R32 ;  /* 0x0000000c340c722b */ /* 0x008fe40000000020 */
[----:B------:R-:W-:Y:S01]  /*5290*/  DFMA R14, R46, -R14, 1 ;  /* 0x3ff000002e0e742b */ /* 0x000fe2000000080e */
[----:B------:R-:W-:Y:S02]  /*52a0*/  IMAD.MOV.U32 R32, RZ, RZ, 0x0 ;  /* 0x00000000ff207424 */ /* 0x000fe400078e00ff */
[----:B------:R-:W-:-:S03]  /*52b0*/  IMAD.MOV.U32 R33, RZ, RZ, 0x3fd80000 ;  /* 0x3fd80000ff217424 */ /* 0x000fc600078e00ff */
[----:B------:R-:W-:-:S03]  /*52c0*/  DFMA R12, R52, R12, R34 ;  /* 0x0000000c340c722b */ /* 0x000fc60000000022 */
[----:B------:R-:W-:Y:S02]  /*52d0*/  DFMA R32, R14, R32, 0.5 ;  /* 0x3fe000000e20742b */ /* 0x000fe40000000020 */
[----:B------:R-:W-:-:S03]  /*52e0*/  DMUL R14, R48, R14 ;  /* 0x0000000e300e7228 */ /* 0x000fc60000000000 */
[----:B----4-:R-:W-:-:S05]  /*52f0*/  DFMA R12, R52, R12, R36 ;  /* 0x0000000c340c722b */ /* 0x010fca0000000024 */
[----:B------:R-:W-:-:S03]  /*5300*/  DFMA R14, R32, R14, R48 ;  /* 0x0000000e200e722b */ /* 0x000fc60000000030 */
[----:B------:R-:W-:-:S05]  /*5310*/  DFMA R12, R52, R12, R38 ;  /* 0x0000000c340c722b */ /* 0x000fca0000000026 */
[----:B------:R-:W-:Y:S02]  /*5320*/  DMUL R36, R46, R14 ;  /* 0x0000000e2e247228 */ /* 0x000fe40000000000 */
[----:B------:R-:W-:Y:S01]  /*5330*/  VIADD R39, R15, 0xfff00000 ;  /* 0xfff000000f277836 */ /* 0x000fe20000000000 */
[----:B------:R-:W-:Y:S01]  /*5340*/  DFMA R50, R12, R50, R50 ;  /* 0x000000320c32722b */ /* 0x000fe20000000032 */
[----:B------:R-:W-:Y:S01]  /*5350*/  IMAD.MOV.U32 R38, RZ, RZ, R14 ;  /* 0x000000ffff267224 */ /* 0x000fe200078e000e */
[----:B------:R-:W-:-:S10]  /*5360*/  DFMA R12, R52, R12, 1 ;  /* 0x3ff00000340c742b */ /* 0x000fd4000000000c */
[----:B------:R-:W-:Y:S02]  /*5370*/  FSEL R34, R12, R50, !P0 ;  /* 0x000000320c227208 */ /* 0x000fe40004000000 */
[----:B------:R-:W-:Y:S01]  /*5380*/  FSEL R35, R13, R51, !P0 ;  /* 0x000000330d237208 */ /* 0x000fe20004000000 */
[----:B------:R-:W-:Y:S01]  /*5390*/  DFMA R12, R36, -R36, R46 ;  /* 0x80000024240c722b */ /* 0x000fe2000000002e */
[----:B------:R-:W-:-:S04]  /*53a0*/  LOP3.LUT P0, RZ, R44, 0x2, RZ, 0xc0, !PT ;  /* 0x000000022cff7812 */ /* 0x000fc8000780c0ff */
[----:B------:R-:W-:-:S03]  /*53b0*/  DADD R32, RZ, -R34 ;  /* 0x00000000ff207229 */ /* 0x000fc60000000822 */
[----:B------:R-:W-:-:S07]  /*53c0*/  DFMA R54, R12, R38, R36 ;  /* 0x000000260c36722b */ /* 0x000fce0000000024 */
[----:B------:R-:W-:Y:S02]  /*53d0*/  FSEL R32, R34, R32, !P0 ;  /* 0x0000002022207208 */ /* 0x000fe40004000000 */
[----:B------:R-:W-:Y:S02]  /*53e0*/  FSEL R33, R35, R33, !P0 ;  /* 0x0000002123217208 */ /* 0x000fe40004000000 */
[----:B------:R-:W-:-:S04]  /*53f0*/  ISETP.GE.U32.AND P0, PT, R48, 0x7ca00000, PT ;  /* 0x7ca000003000780c */ /* 0x000fc80003f06070 */
[----:B------:R-:W-:-:S09]  /*5400*/  DMUL R2, R2, R32 ;  /* 0x0000002002027228 */ /* 0x000fd20000000000 */
[----:B------:R-:W-:Y:S05]  /*5410*/  @!P0 BRA `(.L_x_169) ;  /* 0x0000000000248947 */ /* 0x000fea0003800000 */
[----:B------:R-:W-:Y:S01]  /*5420*/  MOV R50, R46 ;  /* 0x0000002e00327202 */ /* 0x000fe20000000f00 */
[----:B------:R-:W-:Y:S01]  /*5430*/  IMAD.MOV.U32 R38, RZ, RZ, R36 ;  /* 0x000000ffff267224 */ /* 0x000fe200078e0024 */
[----:B------:R-:W-:Y:S01]  /*5440*/  MOV R36, 0x5490 ;  /* 0x0000549000247802 */ /* 0x000fe20000000f00 */
[----:B------:R-:W-:Y:S02]  /*5450*/  IMAD.MOV.U32 R44, RZ, RZ, R14 ;  /* 0x000000ffff2c7224 */ /* 0x000fe400078e000e */
[----:B------:R-:W-:Y:S02]  /*5460*/  IMAD.MOV.U32 R46, RZ, RZ, R12 ;  /* 0x000000ffff2e7224 */ /* 0x000fe400078e000c */
[----:B------:R-:W-:-:S07]  /*5470*/  IMAD.MOV.U32 R45, RZ, RZ, R13 ;  /* 0x000000ffff2d7224 */ /* 0x000fce00078e000d */
[----:B------:R-:W-:Y:S05]  /*5480*/  CALL.REL.NOINC `($__internal_6_$__cuda_sm20_dsqrt_rn_f64_mediumpath_v1) ;  /* 0x0000022800447944 */ /* 0x000fea0003c00000 */
[----:B------:R-:W-:Y:S02]  /*5490*/  IMAD.MOV.U32 R54, RZ, RZ, R38 ;  /* 0x000000ffff367224 */ /* 0x000fe400078e0026 */
[----:B------:R-:W-:-:S07]  /*54a0*/  IMAD.MOV.U32 R55, RZ, RZ, R37 ;  /* 0x000000ffff377224 */ /* 0x000fce00078e0025 */
.L_x_169:
[----:B------:R-:W-:Y:S05]  /*54b0*/  BSYNC.RECONVERGENT B2 ;  /* 0x0000000000027941 */ /* 0x000fea0003800200 */
.L_x_168:
        /* <DEDUP_REMOVED lines=18> */
[----:B------:R-:W-:Y:S01]  /*55e0*/  IMAD.MOV.U32 R44, RZ, RZ, R42 ;  /* 0x000000ffff2c7224 */ /* 0x000fe200078e002a */
[----:B------:R-:W-:Y:S02]  /*55f0*/  MOV R39, R43 ;  /* 0x0000002b00277202 */ /* 0x000fe40000000f00 */
[----:B------:R-:W-:Y:S01]  /*5600*/  MOV R38, 0x5640 ;  /* 0x0000564000267802 */ /* 0x000fe20000000f00 */
[----:B0-----:R-:W-:Y:S02]  /*5610*/  IMAD.U32 R36, RZ, RZ, UR6 ;  /* 0x00000006ff247e24 */ /* 0x001fe4000f8e00ff */
[----:B------:R-:W-:-:S07]  /*5620*/  IMAD.U32 R37, RZ, RZ, UR7 ;  /* 0x00000007ff257e24 */ /* 0x000fce000f8e00ff */
[----:B------:R-:W-:Y:S05]  /*5630*/  CALL.REL.NOINC `($__internal_5_$__cuda_sm20_div_rn_f64_full) ;  /* 0x0000022000447944 */ /* 0x000fea0003c00000 */
.L_x_171:
[----:B------:R-:W-:Y:S05]  /*5640*/  BSYNC.RECONVERGENT B2 ;  /* 0x0000000000027941 */ /* 0x000fea0003800200 */
.L_x_170:
        /* <DEDUP_REMOVED lines=26> */
[----:B------:R-:W-:-:S07]  /*57f0*/  IMAD.MOV.U32 R12, RZ, RZ, R37 ;  /* 0x000000ffff0c7224 */ /* 0x000fce00078e0025 */
.L_x_175:
[----:B------:R-:W-:Y:S05]  /*5800*/  BSYNC.RECONVERGENT B4 ;  /* 0x0000000000047941 */ /* 0x000fea0003800200 */
.L_x_174:
[----:B------:R-:W-:-:S07]  /*5810*/  VIADD R42, R12, 0x1 ;  /* 0x000000010c2a7836 */ /* 0x000fce0000000000 */
.L_x_173:
[----:B------:R-:W-:Y:S05]  /*5820*/  BSYNC.RECONVERGENT B3 ;  /* 0x0000000000037941 */ /* 0x000fea0003800200 */
.L_x_172:
[----:B------:R-:W0:Y:S01]  /*5830*/  LDCU.64 UR6, c[0x4][0x48] ;  /* 0x01000900ff0677ac */ /* 0x000e220008000a00 */
[----:B------:R-:W-:-:S04]  /*5840*/  SHF.L.U32 R12, R42, 0x6, RZ ;  /* 0x000000062a0c7819 */ /* 0x000fc800000006ff */
        /* <DEDUP_REMOVED lines=26> */
[----:B------:R-:W-:Y:S01]  /*59f0*/  FSEL R12, R14, R12, !P0 ;  /* 0x0000000c0e0c7208 */ /* 0x000fe20004000000 */
[----:B------:R-:W-:Y:S01]  /*5a00*/  IMAD.MOV.U32 R14, RZ, RZ, 0x0 ;  /* 0x00000000ff0e7424 */ /* 0x000fe200078e00ff */
[----:B------:R-:W-:Y:S01]  /*5a10*/  FSEL R13, R15, R13, !P0 ;  /* 0x0000000d0f0d7208 */ /* 0x000fe20004000000 */
[----:B------:R-:W-:Y:S01]  /*5a20*/  IMAD.MOV.U32 R15, RZ, RZ, 0x3fd80000 ;  /* 0x3fd80000ff0f7424 */ /* 0x000fe200078e00ff */
[----:B------:R-:W-:-:S04]  /*5a30*/  DSETP.NEU.AND P0, PT, |R60|, +INF , PT ;  /* 0x7ff000003c00742a */ /* 0x000fc80003f0d200 */
[----:B------:R-:W-:-:S06]  /*5a40*/  DADD R46, -R12, 1 ;  /* 0x3ff000000c2e7429 */ /* 0x000fcc0000000100 */
        /* <DEDUP_REMOVED lines=14> */
[----:B------:R-:W-:Y:S01]  /*5b30*/  IMAD.MOV.U32 R50, RZ, RZ, R46 ;  /* 0x000000ffff327224 */ /* 0x000fe200078e002e */
[----:B------:R-:W-:Y:S01]  /*5b40*/  MOV R36, 0x5ba0 ;  /* 0x00005ba000247802 */ /* 0x000fe20000000f00 */
[----:B------:R-:W-:Y:S02]  /*5b50*/  IMAD.MOV.U32 R46, RZ, RZ, R14 ;  /* 0x000000ffff2e7224 */ /* 0x000fe400078e000e */
[----:B------:R-:W-:Y:S02]  /*5b60*/  IMAD.MOV.U32 R45, RZ, RZ, R15 ;  /* 0x000000ffff2d7224 */ /* 0x000fe400078e000f */
[----:B------:R-:W-:Y:S02]  /*5b70*/  IMAD.MOV.U32 R38, RZ, RZ, R12 ;  /* 0x000000ffff267224 */ /* 0x000fe400078e000c */
[----:B------:R-:W-:-:S07]  /*5b80*/  IMAD.MOV.U32 R37, RZ, RZ, R13 ;  /* 0x000000ffff257224 */ /* 0x000fce00078e000d */
[----:B------:R-:W-:Y:S05]  /*5b90*/  CALL.REL.NOINC `($__internal_6_$__cuda_sm20_dsqrt_rn_f64_mediumpath_v1) ;  /* 0x0000022000807944 */ /* 0x000fea0003c00000 */
[----:B------:R-:W-:-:S07]  /*5ba0*/  IMAD.MOV.U32 R36, RZ, RZ, R38 ;  /* 0x000000ffff247224 */ /* 0x000fce00078e0026 */
.L_x_177:
[----:B------:R-:W-:Y:S05]  /*5bb0*/  BSYNC.RECONVERGENT B2 ;  /* 0x0000000000027941 */ /* 0x000fea0003800200 */
.L_x_176:
[----:B------:R-:W-:Y:S01]  /*5bc0*/  UMOV UR6, 0x667f3bcd ;  /* 0x667f3bcd00067882 */ /* 0x000fe20000000000 */
[----:B------:R-:W-:Y:S01]  /*5bd0*/  UMOV UR7, 0x3ff6a09e ;  /* 0x3ff6a09e00077882 */ /* 0x000fe20000000000 */
[----:B------:R-:W-:Y:S01]  /*5be0*/  IMAD.MOV.U32 R12, RZ, RZ, 0x1 ;  /* 0x00000001ff0c7424 */ /* 0x000fe200078e00ff */
[----:B------:R-:W-:Y:S01]  /*5bf0*/  DMUL R54, R54, UR6 ;  /* 0x0000000636367c28 */ /* 0x000fe20008000000 */
[----:B------:R-:W-:Y:S01]  /*5c00*/  BSSY.RECONVERGENT B2, `(.L_x_178) ;  /* 0x0000018000027945 */ /* 0x000fe20003800200 */
[----:B------:R-:W-:Y:S02]  /*5c10*/  DADD R32, -RZ, -R2 ;  /* 0x00000000ff207229 */ /* 0x000fe40000000902 */
[----:B------:R-:W-:-:S04]  /*5c20*/  DSETP.GT.AND P1, PT, R40, RZ, PT ;  /* 0x000000ff2800722a */ /* 0x000fc80003f24000 */
[----:B------:R-:W-:-:S04]  /*5c30*/  DMUL R54, R54, R36 ;  /* 0x0000002436367228 */ /* 0x000fc80000000000 */
[----:B------:R-:W-:Y:S02]  /*5c40*/  FSEL R38, R2, R32, P1 ;  /* 0x0000002002267208 */ /* 0x000fe40000800000 */
[----:B------:R-:W0:Y:S01]  /*5c50*/  MUFU.RCP64H R13, R55 ;  /* 0x00000037000d7308 */ /* 0x000e220000001800 */
[----:B------:R-:W-:-:S04]  /*5c60*/  FSEL R39, R3, R33, P1 ;  /* 0x0000002103277208 */ /* 0x000fc80000800000 */
[----:B------:R-:W-:Y:S01]  /*5c70*/  FSETP.GEU.AND P2, PT, |R39|, 6.5827683646048100446e-37, PT ;  /* 0x036000002700780b */ /* 0x000fe20003f4e200 */
        /* <DEDUP_REMOVED lines=14> */
[----:B------:R-:W-:-:S07]  /*5d60*/  MOV R38, 0x5d80 ;  /* 0x00005d8000267802 */ /* 0x000fce0000000f00 */
[----:B------:R-:W-:Y:S05]  /*5d70*/  CALL.REL.NOINC `($__internal_5_$__cuda_sm20_div_rn_f64_full) ;  /* 0x0000021800747944 */ /* 0x000fea0003c00000 */
.L_x_179:
[----:B------:R-:W-:Y:S05]  /*5d80*/  BSYNC.RECONVERGENT B2 ;  /* 0x0000000000027941 */ /* 0x000fea0003800200 */
.L_x_178:
[----:B------:R-:W-:Y:S01]  /*5d90*/  DADD R40, -R18, R40 ;  /* 0x0000000012287229 */ /* 0x000fe20000000128 */
[----:B------:R-:W-:Y:S01]  /*5da0*/  BSSY.RECONVERGENT B3, `(.L_x_180) ;  /* 0x000001d000037945 */ /* 0x000fe20003800200 */
[----:B------:R-:W-:Y:S01]  /*5db0*/  DADD R54, -R16, R58 ;  /* 0x0000000010367229 */ /* 0x000fe2000000013a */
[----:B------:R-:W-:Y:S01]  /*5dc0*/  @!P0 IMAD.MOV.U32 R2, RZ, RZ, 0x1 ;  /* 0x00000001ff028424 */ /* 0x000fe200078e00ff */
[----:B------:R-:W-:-:S06]  /*5dd0*/  @!P0 DMUL R46, RZ, R60 ;  /* 0x0000003cff2e8228 */ /* 0x000fcc0000000000 */
[----:B------:R-:W-:Y:S01]  /*5de0*/  DFMA R54, R40, R36, R54 ;  /* 0x000000242836722b */ /* 0x000fe20000000036 */
[----:B------:R-:W-:Y:S10]  /*5df0*/  @!P0 BRA `(.L_x_181) ;  /* 0x00000000005c8947 */ /* 0x000ff40003800000 */
        /* <DEDUP_REMOVED lines=21> */
.L_x_183:
[----:B------:R-:W-:Y:S05]  /*5f50*/  BSYNC.RECONVERGENT B4 ;  /* 0x0000000000047941 */ /* 0x000fea0003800200 */
.L_x_182:
[----:B------:R-:W-:-:S07]  /*5f60*/  VIADD R2, R37, 0x1 ;  /* 0x0000000125027836 */ /* 0x000fce0000000000 */
.L_x_181:
[----:B------:R-:W-:Y:S05]  /*5f70*/  BSYNC.RECONVERGENT B3 ;  /* 0x0000000000037941 */ /* 0x000fea0003800200 */
.L_x_180:
[----:B------:R-:W0:Y:S01]  /*5f80*/  LDCU.64 UR6, c[0x4][0x48] ;  /* 0x01000900ff0677ac */ /* 0x000e220008000a00 */
[----:B------:R-:W-:-:S05]  /*5f90*/  IMAD.SHL.U32 R3, R2, 0x40, RZ ;  /* 0x0000004002037824 */ /* 0x000fca00078e00ff */
[----:B------:R-:W-:-:S04]  /*5fa0*/  LOP3.LUT R3, R3, 0x40, RZ, 0xc0, !PT ;  /* 0x0000004003037812 */ /* 0x000fc800078ec0ff */
[----:B0-----:R-:W-:-:S04]  /*5fb0*/  IADD3 R42, P0, PT, R3, UR6, RZ ;  /* 0x00000006032a7c10 */ /* 0x001fc8000ff1e0ff */
[----:B------:R-:W-:-:S05]  /*5fc0*/  IADD3.X R43, PT, PT, RZ, UR7, RZ, P0, !PT ;  /* 0x00000007ff2b7c10 */ /* 0x000fca00087fe4ff */
        /* <DEDUP_REMOVED lines=71> */
[----:B------:R-:W-:Y:S01]  /*6440*/  @P0 IMAD.MOV.U32 R12, RZ, RZ, 0x33145c07 ;  /* 0x33145c07ff0c0424 */ /* 0x000fe200078e00ff */
[----:B------:R-:W-:-:S06]  /*6450*/  @P0 MOV R13, 0x3c91a626 ;  /* 0x3c91a626000d0802 */ /* 0x000fcc0000000f00 */
        /* <DEDUP_REMOVED lines=8> */
.L_x_185:
        /* <DEDUP_REMOVED lines=56> */
[----:B------:R-:W-:Y:S02]  /*6860*/  IADD3 R15, PT, PT, R15, 0x100000, RZ ;  /* 0x001000000f0f7810 */ /* 0x000fe40007ffe0ff */
        /* <DEDUP_REMOVED lines=15> */
.L_x_186:
[----:B------:R-:W-:Y:S05]  /*6960*/  BSYNC.RECONVERGENT B1 ;  /* 0x0000000000017941 */ /* 0x000fea0003800200 */
.L_x_184:
[----:B------:R-:W0:Y:S01]  /*6970*/  LDCU.64 UR6, c[0x0][0x3a8] ;  /* 0x00007500ff0677ac */ /* 0x000e220008000a00 */
[----:B------:R-:W-:Y:S01]  /*6980*/  DSETP.GT.AND P0, PT, R18, RZ, PT ;  /* 0x000000ff1200722a */ /* 0x000fe20003f04000 */
[----:B------:R-:W-:Y:S01]  /*6990*/  BSSY.RECONVERGENT B2, `(.L_x_187) ;  /* 0x000003e000027945 */ /* 0x000fe20003800200 */
[----:B0-----:R-:W-:-:S12]  /*69a0*/  DFMA R2, R2, R4, -UR6 ;  /* 0x8000000602027e2b */ /* 0x001fd80008000004 */
[----:B------:R-:W-:Y:S05]  /*69b0*/  @!P0 BRA `(.L_x_188) ;  /* 0x0000000000788947 */ /* 0x000fea0003800000 */
[----:B------:R-:W-:Y:S01]  /*69c0*/  DFMA R46, -R2, R2, R10 ;  /* 0x00000002022e722b */ /* 0x000fe2000000010a */
[----:B------:R-:W-:Y:S01]  /*69d0*/  IMAD.MOV.U32 R12, RZ, RZ, 0x0 ;  /* 0x00000000ff0c7424 */ /* 0x000fe200078e00ff */
[----:B------:R-:W-:Y:S01]  /*69e0*/  BSSY.RECONVERGENT B3, `(.L_x_189) ;  /* 0x0000018000037945 */ /* 0x000fe20003800200 */
[----:B------:R-:W-:-:S03]  /*69f0*/  IMAD.MOV.U32 R13, RZ, RZ, 0x3fd80000 ;  /* 0x3fd80000ff0d7424 */ /* 0x000fc600078e00ff */
        /* <DEDUP_REMOVED lines=22> */
.L_x_190:
[----:B------:R-:W-:Y:S05]  /*6b60*/  BSYNC.RECONVERGENT B3 ;  /* 0x0000000000037941 */ /* 0x000fea0003800200 */
.L_x_189:
[----:B------:R-:W0:Y:S02]  /*6b70*/  LDCU.64 UR6, c[0x0][0x3b0] ;  /* 0x00007600ff0677ac */ /* 0x000e240008000a00 */
[----:B0-----:R-:W-:Y:S01]  /*6b80*/  DADD R2, R38, UR6 ;  /* 0x0000000626027e29 */ /* 0x001fe20008000000 */
[----:B------:R-:W-:Y:S10]  /*6b90*/  BRA `(.L_x_191) ;  /* 0x0000000000747947 */ /* 0x000ff40003800000 */
.L_x_188:
        /* <DEDUP_REMOVED lines=26> */
.L_x_193:
[----:B------:R-:W-:Y:S05]  /*6d40*/  BSYNC.RECONVERGENT B3 ;  /* 0x0000000000037941 */ /* 0x000fea0003800200 */
.L_x_192:
[----:B------:R-:W0:Y:S02]  /*6d50*/  LDCU.64 UR6, c[0x0][0x3b0] ;  /* 0x00007600ff0677ac */ /* 0x000e240008000a00 */
[----:B0-----:R-:W-:-:S11]  /*6d60*/  DADD R2, -R38, -UR6 ;  /* 0x8000000626027e29 */ /* 0x001fd60008000100 */
.L_x_191:
[----:B------:R-:W-:Y:S05]  /*6d70*/  BSYNC.RECONVERGENT B2 ;  /* 0x0000000000027941 */ /* 0x000fea0003800200 */
.L_x_187:
        /* <DEDUP_REMOVED lines=22> */
[----:B------:R-:W-:Y:S01]  /*6ee0*/  MOV R46, R60 ;  /* 0x0000003c002e7202 */ /* 0x000fe20000000f00 */
[----:B------:R-:W-:Y:S01]  /*6ef0*/  IMAD.MOV.U32 R51, RZ, RZ, R61 ;  /* 0x000000ffff337224 */ /* 0x000fe200078e003d */
[----:B------:R-:W-:-:S07]  /*6f00*/  MOV R48, 0x6f20 ;  /* 0x00006f2000307802 */ /* 0x000fce0000000f00 */
[----:B------:R-:W-:Y:S05]  /*6f10*/  CALL.REL.NOINC `($_Z29calculate_BodyWallInteractionP7double3S0_P7double4S2_dddi$__internal_trig_reduction_slowpathd) ;  /* 0x0000021000547944 */ /* 0x000fea0003c00000 */
.L_x_197:
[----:B------:R-:W-:Y:S05]  /*6f20*/  BSYNC.RECONVERGENT B4 ;  /* 0x0000000000047941 */ /* 0x000fea0003800200 */
.L_x_196:
[----:B------:R-:W-:-:S07]  /*6f30*/  VIADD R40, R37, 0x1 ;  /* 0x0000000125287836 */ /* 0x000fce0000000000 */
.L_x_195:
[----:B------:R-:W-:Y:S05]  /*6f40*/  BSYNC.RECONVERGENT B3 ;  /* 0x0000000000037941 */ /* 0x000fea0003800200 */
.L_x_194:
        /* <DEDUP_REMOVED lines=86> */
.L_x_199:
        /* <DEDUP_REMOVED lines=15> */
[----:B------:R-:W-:Y:S01]  /*75a0*/  VIADD R33, R15, 0xfff00000 ;  /* 0xfff000000f217836 */ /* 0x000fe20000000000 */
[----:B------:R-:W-:-:S04]  /*75b0*/  MOV R32, R14 ;  /* 0x0000000e00207202 */ /* 0x000fc80000000f00 */
        /* <DEDUP_REMOVED lines=55> */
.L_x_200:
[----:B------:R-:W-:Y:S05]  /*7930*/  BSYNC.RECONVERGENT B1 ;  /* 0x0000000000017941 */ /* 0x000fea0003800200 */
.L_x_198:
[----:B------:R-:W-:Y:S01]  /*7940*/  DSETP.NEU.AND P0, PT, |R60|, +INF , PT ;  /* 0x7ff000003c00742a */ /* 0x000fe20003f0d200 */
[----:B------:R-:W-:-:S13]  /*7950*/  BSSY.RECONVERGENT B3, `(.L_x_201) ;  /* 0x000001b000037945 */ /* 0x000fda0003800200 */
[----:B------:R-:W-:Y:S01]  /*7960*/  @!P0 DMUL R44, RZ, R60 ;  /* 0x0000003cff2c8228 */ /* 0x000fe20000000000 */
[----:B------:R-:W-:Y:S01]  /*7970*/  @!P0 IMAD.MOV.U32 R42, RZ, RZ, RZ ;  /* 0x000000ffff2a8224 */ /* 0x000fe200078e00ff */
        /* <DEDUP_REMOVED lines=21> */
[----:B------:R-:W-:Y:S01]  /*7ad0*/  MOV R42, R37 ;  /* 0x00000025002a7202 */ /* 0x000fe20000000f00 */
[----:B------:R-:W-:Y:S02]  /*7ae0*/  IMAD.MOV.U32 R44, RZ, RZ, R46 ;  /* 0x000000ffff2c7224 */ /* 0x000fe400078e002e */
[----:B------:R-:W-:-:S07]  /*7af0*/  IMAD.MOV.U32 R45, RZ, RZ, R47 ;  /* 0x000000ffff2d7224 */ /* 0x000fce00078e002f */
.L_x_202:
[----:B------:R-:W-:Y:S05]  /*7b00*/  BSYNC.RECONVERGENT B3 ;  /* 0x0000000000037941 */ /* 0x000fea0003800200 */
.L_x_201:
[----:B------:R-:W0:Y:S01]  /*7b10*/  LDCU.64 UR6, c[0x4][0x48] ;  /* 0x01000900ff0677ac */ /* 0x000e220008000a00 */
[C---:B------:R-:W-:Y:S01]  /*7b20*/  IMAD.SHL.U32 R12, R42.reuse, 0x40, RZ ;  /* 0x000000402a0c7824 */ /* 0x040fe200078e00ff */
[----:B------:R-:W-:Y:S01]  /*7b30*/  LOP3.LUT R43, R42, 0x1, RZ, 0xc0, !PT ;  /* 0x000000012a2b7812 */ /* 0x000fe200078ec0ff */
[----:B------:R-:W-:Y:S01]  /*7b40*/  IMAD.MOV.U32 R52, RZ, RZ, 0x20fd8164 ;  /* 0x20fd8164ff347424 */ /* 0x000fe200078e00ff */
[----:B------:R-:W-:Y:S01]  /*7b50*/  DMUL R50, R44, R44 ;  /* 0x0000002c2c327228 */ /* 0x000fe20000000000 */
[----:B------:R-:W1:Y:S01]  /*7b60*/  LDCU.64 UR8, c[0x0][0x3a8] ;  /* 0x00007500ff0877ac */ /* 0x000e620008000a00 */
[----:B------:R-:W-:-:S04]  /*7b70*/  LOP3.LUT R12, R12, 0x40, RZ, 0xc0, !PT ;  /* 0x000000400c0c7812 */ /* 0x000fc800078ec0ff */
[----:B0-----:R-:W-:-:S05]  /*7b80*/  IADD3 R46, P0, PT, R12, UR6, RZ ;  /* 0x000000060c2e7c10 */ /* 0x001fca000ff1e0ff */
[----:B------:R-:W-:-:S05]  /*7b90*/  IMAD.X R47, RZ, RZ, UR7, P0 ;  /* 0x00000007ff2f7e24 */ /* 0x000fca00080e06ff */
[----:B------:R-:W2:Y:S04]  /*7ba0*/  LDG.E.128.CONSTANT R12, desc[UR4][R46.64] ;  /* 0x000000042e0c7981 */ /* 0x000ea8000c1e9d00 */
[----:B------:R-:W3:Y:S04]  /*7bb0*/  LDG.E.128.CONSTANT R32, desc[UR4][R46.64+0x10] ;  /* 0x000010042e207981 */ /* 0x000ee8000c1e9d00 */
[----:B------:R0:W4:Y:S01]  /*7bc0*/  LDG.E.128.CONSTANT R36, desc[UR4][R46.64+0x20] ;  /* 0x000020042e247981 */ /* 0x000122000c1e9d00 */
[----:B------:R-:W-:Y:S01]  /*7bd0*/  ISETP.NE.U32.AND P0, PT, R43, 0x1, PT ;  /* 0x000000012b00780c */ /* 0x000fe20003f05070 */
[----:B------:R-:W-:Y:S01]  /*7be0*/  IMAD.MOV.U32 R43, RZ, RZ, 0x3da8ff83 ;  /* 0x3da8ff83ff2b7424 */ /* 0x000fe200078e00ff */
[----:B------:R-:W-:Y:S01]  /*7bf0*/  UMOV UR6, 0x54442d11 ;  /* 0x54442d1100067882 */ /* 0x000fe20000000000 */
[----:B------:R-:W-:Y:S01]  /*7c00*/  UMOV UR7, 0x400921fb ;  /* 0x400921fb00077882 */ /* 0x000fe20000000000 */
[----:B------:R-:W-:Y:S01]  /*7c10*/  FSEL R52, R52, -8.06006814911005101289e+34, !P0 ;  /* 0xf9785eba34347808 */ /* 0x000fe20004000000 */
[----:B------:R-:W-:Y:S01]  /*7c20*/  DADD R48, -R40, UR6 ;  /* 0x0000000628307e29 */ /* 0x000fe20008000100 */
[----:B------:R-:W-:Y:S01]  /*7c30*/  FSEL R53, -R43, 0.11223486810922622681, !P0 ;  /* 0x3de5db652b357808 */ /* 0x000fe20004000100 */
[----:B------:R-:W-:Y:S06]  /*7c40*/  BSSY.RECONVERGENT B2, `(.L_x_203) ;  /* 0x000002d000027945 */ /* 0x000fec0003800200 */
[----:B------:R-:W-:-:S08]  /*7c50*/  DMUL R48, R10, R48 ;  /* 0x000000300a307228 */ /* 0x000fd00000000000 */
[----:B0-----:R-:W-:Y:S02]  /*7c60*/  DMUL R46, R48, R40 ;  /* 0x00000028302e7228 */ /* 0x001fe40000000000 */
[----:B------:R-:W-:-:S04]  /*7c70*/  DADD R40, R40, R40 ;  /* 0x0000000028287229 */ /* 0x000fc80000000028 */
[----:B------:R-:W0:Y:S04]  /*7c80*/  MUFU.RSQ64H R49, R47 ;  /* 0x0000002f00317308 */ /* 0x000e280000001c00 */
[----:B------:R-:W-:Y:S01]  /*7c90*/  VIADD R48, R47, 0xfcb00000 ;  /* 0xfcb000002f307836 */ /* 0x000fe20000000000 */
[----:B------:R-:W-:Y:S02]  /*7ca0*/  DADD R40, -R40, UR6 ;  /* 0x0000000628287e29 */ /* 0x000fe40008000100 */
[----:B--2---:R-:W-:-:S08]  /*7cb0*/  DFMA R12, R50, R52, R12 ;  /* 0x00000034320c722b */ /* 0x004fd0000000000c */
[----:B------:R-:W-:Y:S02]  /*7cc0*/  DFMA R12, R50, R12, R14 ;  /* 0x0000000c320c722b */ /* 0x000fe4000000000e */
[----:B0-----:R-:W-:-:S06]  /*7cd0*/  DMUL R14, R48, R48 ;  /* 0x00000030300e7228 */ /* 0x001fcc0000000000 */
[----:B---3--:R-:W-:Y:S02]  /*7ce0*/  DFMA R12, R50, R12, R32 ;  /* 0x0000000c320c722b */ /* 0x008fe40000000020 */
[----:B------:R-:W-:Y:S01]  /*7cf0*/  DFMA R14, R46, -R14, 1 ;  /* 0x3ff000002e0e742b */ /* 0x000fe2000000080e */
[----:B------:R-:W-:Y:S01]  /*7d00*/  MOV R32, 0x0 ;  /* 0x0000000000207802 */ /* 0x000fe20000000f00 */
[----:B------:R-:W-:-:S04]  /*7d10*/  IMAD.MOV.U32 R33, RZ, RZ, 0x3fd80000 ;  /* 0x3fd80000ff217424 */ /* 0x000fc800078e00ff */
[----:B------:R-:W-:Y:S02]  /*7d20*/  DFMA R12, R50, R12, R34 ;  /* 0x0000000c320c722b */ /* 0x000fe40000000022 */
[----:B------:R-:W-:Y:S02]  /*7d30*/  DFMA R32, R14, R32, 0.5 ;  /* 0x3fe000000e20742b */ /* 0x000fe40000000020 */
[----:B------:R-:W-:-:S04]  /*7d40*/  DMUL R34, R48, R14 ;  /* 0x0000000e30227228 */ /* 0x000fc80000000000 */
[----:B----4-:R-:W-:-:S08]  /*7d50*/  DFMA R12, R50, R12, R36 ;  /* 0x0000000c320c722b */ /* 0x010fd00000000024 */
[----:B------:R-:W-:-:S08]  /*7d60*/  DFMA R12, R50, R12, R38 ;  /* 0x0000000c320c722b */ /* 0x000fd00000000026 */
[----:B------:R-:W-:Y:S02]  /*7d70*/  DFMA R14, R12, R44, R44 ;  /* 0x0000002c0c0e722b */ /* 0x000fe4000000002c */
[----:B------:R-:W-:Y:S02]  /*7d80*/  DFMA R12, R50, R12, 1 ;  /* 0x3ff00000320c742b */ /* 0x000fe4000000000c */
[----:B------:R-:W-:Y:S02]  /*7d90*/  DFMA R44, R32, R34, R48 ;  /* 0x00000022202c722b */ /* 0x000fe40000000030 */
[----:B-1----:R-:W-:-:S06]  /*7da0*/  DMUL R32, R40, UR8 ;  /* 0x0000000828207c28 */ /* 0x002fcc0008000000 */
[----:B------:R-:W-:Y:S01]  /*7db0*/  FSEL R34, R12, R14, !P0 ;  /* 0x0000000e0c227208 */ /* 0x000fe20004000000 */
[----:B------:R-:W-:Y:S01]  /*7dc0*/  DMUL R36, R46, R44 ;  /* 0x0000002c2e247228 */ /* 0x000fe20000000000 */
[----:B------:R-:W-:Y:S01]  /*7dd0*/  FSEL R35, R13, R15, !P0 ;  /* 0x0000000f0d237208 */ /* 0x000fe20004000000 */
[----:B------:R-:W-:Y:S01]  /*7de0*/  VIADD R39, R45, 0xfff00000 ;  /* 0xfff000002d277836 */ /* 0x000fe20000000000 */
[----:B------:R-:W-:Y:S01]  /*7df0*/  LOP3.LUT P0, RZ, R42, 0x2, RZ, 0xc0, !PT ;  /* 0x000000022aff7812 */ /* 0x000fe2000780c0ff */
[----:B------:R-:W-:-:S03]  /*7e00*/  IMAD.MOV.U32 R38, RZ, RZ, R44 ;  /* 0x000000ffff267224 */ /* 0x000fc600078e002c */
[----:B------:R-:W-:Y:S02]  /*7e10*/  DADD R14, RZ, -R34 ;  /* 0x00000000ff0e7229 */ /* 0x000fe40000000822 */
[----:B------:R-:W-:-:S08]  /*7e20*/  DFMA R12, R36, -R36, R46 ;  /* 0x80000024240c722b */ /* 0x000fd0000000002e */
[----:B------:R-:W-:Y:S01]  /*7e30*/  FSEL R14, R34, R14, !P0 ;  /* 0x0000000e220e7208 */ /* 0x000fe20004000000 */
[----:B------:R-:W-:Y:S01]  /*7e40*/  DFMA R62, R12, R38, R36 ;  /* 0x000000260c3e722b */ /* 0x000fe20000000024 */
[----:B------:R-:W-:Y:S02]  /*7e50*/  FSEL R15, R35, R15, !P0 ;  /* 0x0000000f230f7208 */ /* 0x000fe40004000000 */
[----:B------:R-:W-:-:S04]  /*7e60*/  ISETP.GE.U32.AND P0, PT, R48, 0x7ca00000, PT ;  /* 0x7ca000003000780c */ /* 0x000fc80003f06070 */
[----:B------:R-:W-:-:S09]  /*7e70*/  DMUL R32, R32, R14 ;  /* 0x0000000e20207228 */ /* 0x000fd20000000000 */
[----:B------:R-:W-:Y:S05]  /*7e80*/  @!P0 BRA `(.L_x_204) ;  /* 0x0000000000208947 */ /* 0x000fea0003800000 */
[----:B------:R-:W-:Y:S02]  /*7e90*/  IMAD.MOV.U32 R50, RZ, RZ, R46 ;  /* 0x000000ffff327224 */ /* 0x000fe400078e002e */
[----:B------:R-:W-:Y:S01]  /*7ea0*/  IMAD.MOV.U32 R38, RZ, RZ, R36 ;  /* 0x000000ffff267224 */ /* 0x000fe200078e0024 */
[----:B------:R-:W-:Y:S01]  /*7eb0*/  MOV R36, 0x7ef0 ;  /* 0x00007ef000247802 */ /* 0x000fe20000000f00 */
[----:B------:R-:W-:Y:S02]  /*7ec0*/  IMAD.MOV.U32 R46, RZ, RZ, R12 ;  /* 0x000000ffff2e7224 */ /* 0x000fe400078e000c */
[----:B------:R-:W-:-:S07]  /*7ed0*/  IMAD.MOV.U32 R45, RZ, RZ, R13 ;  /* 0x000000ffff2d7224 */ /* 0x000fce00078e000d */
[----:B------:R-:W-:Y:S05]  /*7ee0*/  CALL.REL.NOINC `($__internal_6_$__cuda_sm20_dsqrt_rn_f64_mediumpath_v1) ;  /* 0x000001fc00ac7944 */ /* 0x000fea0003c00000 */
[----:B------:R-:W-:Y:S01]  /*7ef0*/  MOV R62, R38 ;  /* 0x00000026003e7202 */ /* 0x000fe20000000f00 */
[----:B------:R-:W-:-:S07]  /*7f00*/  IMAD.MOV.U32 R63, RZ, RZ, R37 ;  /* 0x000000ffff3f7224 */ /* 0x000fce00078e0025 */
.L_x_204:
[----:B------:R-:W-:Y:S05]  /*7f10*/  BSYNC.RECONVERGENT B2 ;  /* 0x0000000000027941 */ /* 0x000fea0003800200 */
.L_x_203:
        /* <DEDUP_REMOVED lines=19> */
[----:B------:R-:W-:Y:S01]  /*8050*/  MOV R38, 0x80a0 ;  /* 0x000080a000267802 */ /* 0x000fe20000000f00 */
[----:B------:R-:W-:Y:S02]  /*8060*/  IMAD.MOV.U32 R39, RZ, RZ, R9 ;  /* 0x000000ffff277224 */ /* 0x000fe400078e0009 */
[----:B0-----:R-:W-:Y:S02]  /*8070*/  IMAD.U32 R36, RZ, RZ, UR6 ;  /* 0x00000006ff247e24 */ /* 0x001fe4000f8e00ff */
[----:B------:R-:W-:-:S07]  /*8080*/  IMAD.U32 R37, RZ, RZ, UR7 ;  /* 0x00000007ff257e24 */ /* 0x000fce000f8e00ff */
[----:B------:R-:W-:Y:S05]  /*8090*/  CALL.REL.NOINC `($__internal_5_$__cuda_sm20_div_rn_f64_full) ;  /* 0x000001f400ac7944 */ /* 0x000fea0003c00000 */
[----:B------:R-:W-:Y:S01]  /*80a0*/  IMAD.MOV.U32 R34, RZ, RZ, R36 ;  /* 0x000000ffff227224 */ /* 0x000fe200078e0024 */
[----:B------:R-:W-:-:S07]  /*80b0*/  MOV R35, R37 ;  /* 0x0000002500237202 */ /* 0x000fce0000000f00 */
.L_x_206:
[----:B------:R-:W-:Y:S05]  /*80c0*/  BSYNC.RECONVERGENT B2 ;  /* 0x0000000000027941 */ /* 0x000fea0003800200 */
.L_x_205:
        /* <DEDUP_REMOVED lines=26> */
.L_x_210:
[----:B------:R-:W-:Y:S05]  /*8270*/  BSYNC.RECONVERGENT B4 ;  /* 0x0000000000047941 */ /* 0x000fea0003800200 */
.L_x_209:
[----:B------:R-:W-:-:S07]  /*8280*/  VIADD R8, R37, 0x1 ;  /* 0x0000000125087836 */ /* 0x000fce0000000000 */
.L_x_208:
[----:B------:R-:W-:Y:S05]  /*8290*/  BSYNC.RECONVERGENT B3 ;  /* 0x0000000000037941 */ /* 0x000fea0003800200 */
.L_x_207:
        /* <DEDUP_REMOVED lines=12> */
[----:B------:R-:W-:-:S02]  /*8360*/  ISETP.NE.U32.AND P0, PT, R9, 0x1, PT ;  /* 0x000000010900780c */ /* 0x000fc40003f05070 */
[----:B------:R-:W-:Y:S02]  /*8370*/  MOV R9, 0x3da8ff83 ;  /* 0x3da8ff8300097802 */ /* 0x000fe40000000f00 */
        /* <DEDUP_REMOVED lines=17> */
[----:B------:R-:W-:-:S05]  /*8490*/  IMAD.MOV.U32 R13, RZ, RZ, 0x3fd80000 ;  /* 0x3fd80000ff0d7424 */ /* 0x000fca00078e00ff */
        /* <DEDUP_REMOVED lines=23> */
.L_x_212:
[----:B------:R-:W-:Y:S05]  /*8610*/  BSYNC.RECONVERGENT B2 ;  /* 0x0000000000027941 */ /* 0x000fea0003800200 */
.L_x_211:
        /* <DEDUP_REMOVED lines=28> */
.L_x_214:
[----:B------:R-:W-:Y:S05]  /*87e0*/  BSYNC.RECONVERGENT B2 ;  /* 0x0000000000027941 */ /* 0x000fea0003800200 */
.L_x_213:
[----:B------:R-:W-:Y:S01]  /*87f0*/  DADD R2, -R18, R2 ;  /* 0x0000000012027229 */ /* 0x000fe20000000102 */
[----:B------:R-:W-:Y:S01]  /*8800*/  BSSY.RECONVERGENT B4, `(.L_x_215) ;  /* 0x0000312000047945 */ /* 0x000fe20003800200 */
[----:B------:R-:W-:-:S08]  /*8810*/  DADD R8, R16, -R16 ;  /* 0x0000000010087229 */ /* 0x000fd00000000810 */
[----:B------:R-:W-:-:S08]  /*8820*/  DFMA R2, R2, R36, R8 ;  /* 0x000000240202722b */ /* 0x000fd00000000008 */
[----:B------:R-:W-:-:S08]  /*8830*/  DMUL R2, R54, R2 ;  /* 0x0000000236027228 */ /* 0x000fd00000000000 */
[----:B------:R-:W-:-:S14]  /*8840*/  DSETP.GEU.AND P0, PT, R2, RZ, PT ;  /* 0x000000ff0200722a */ /* 0x000fdc0003f0e000 */
[----:B------:R-:W-:Y:S05]  /*8850*/  @P0 BRA `(.L_x_216) ;  /* 0x0000002c00d80947 */ /* 0x000fea0003800000 */
[----:B------:R-:W-:Y:S01]  /*8860*/  BSSY.RECONVERGENT B3, `(.L_x_217) ;  /* 0x00002f4000037945 */ /* 0x000fe20003800200 */
[----:B------:R-:W-:Y:S01]  /*8870*/  MOV R2, RZ ;  /* 0x000000ff00027202 */ /* 0x000fe20000000f00 */
[----:B------:R-:W-:Y:S02]  /*8880*/  IMAD.MOV.U32 R12, RZ, RZ, R58 ;  /* 0x000000ffff0c7224 */ /* 0x000fe400078e003a */
[----:B------:R-:W-:Y:S02]  /*8890*/  IMAD.MOV.U32 R13, RZ, RZ, R59 ;  /* 0x000000ffff0d7224 */ /* 0x000fe400078e003b */
[----:B------:R-:W-:Y:S02]  /*88a0*/  IMAD.MOV.U32 R14, RZ, RZ, R16 ;  /* 0x000000ffff0e7224 */ /* 0x000fe400078e0010 */
[----:B------:R-:W-:-:S07]  /*88b0*/  IMAD.MOV.U32 R15, RZ, RZ, R17 ;  /* 0x000000ffff0f7224 */ /* 0x000fce00078e0011 */
.L_x_257:
[----:B------:R-:W0:Y:S01]  /*88c0*/  MUFU.RCP64H R37, R7 ;  /* 0x0000000700257308 */ /* 0x000e220000001800 */
[----:B------:R-:W-:Y:S01]  /*88d0*/  IMAD.MOV.U32 R36, RZ, RZ, 0x1 ;  /* 0x00000001ff247424 */ /* 0x000fe200078e00ff */
[----:B------:R-:W-:Y:S01]  /*88e0*/  UMOV UR6, 0x54442d11 ;  /* 0x54442d1100067882 */ /* 0x000fe20000000000 */
[----:B------:R-:W-:Y:S01]  /*88f0*/  UMOV UR7, 0x400921fb ;  /* 0x400921fb00077882 */ /* 0x000fe20000000000 */
[----:B------:R-:W-:Y:S03]  /*8900*/  BSSY.RECONVERGENT B2, `(.L_x_218) ;  /* 0x0000018000027945 */ /* 0x000fe60003800200 */
[----:B0-----:R-:W-:-:S08]  /*8910*/  DFMA R32, -R6, R36, 1 ;  /* 0x3ff000000620742b */ /* 0x001fd00000000124 */
[----:B------:R-:W-:Y:S02]  /*8920*/  DFMA R38, R32, R32, R32 ;  /* 0x000000202026722b */ /* 0x000fe40000000020 */
[----:B------:R-:W-:-:S06]  /*8930*/  DADD R32, R14, R12 ;  /* 0x000000000e207229 */ /* 0x000fcc000000000c */
[----:B------:R-:W-:Y:S02]  /*8940*/  DFMA R38, R36, R38, R36 ;  /* 0x000000262426722b */ /* 0x000fe40000000024 */
[----:B------:R-:W-:-:S06]  /*8950*/  DMUL R32, R32, 0.5 ;  /* 0x3fe0000020207828 */ /* 0x000fcc0000000000 */
[----:B------:R-:W-:Y:S02]  /*8960*/  DFMA R36, -R6, R38, 1 ;  /* 0x3ff000000624742b */ /* 0x000fe40000000126 */
[----:B------:R-:W-:-:S06]  /*8970*/  DMUL R62, R32, UR6 ;  /* 0x00000006203e7c28 */ /* 0x000fcc0008000000 */
[----:B------:R-:W-:-:S04]  /*8980*/  DFMA R38, R38, R36, R38 ;  /* 0x000000242626722b */ /* 0x000fc80000000026 */
[----:B------:R-:W-:-:S04]  /*8990*/  FSETP.GEU.AND P1, PT, |R63|, 6.5827683646048100446e-37, PT ;  /* 0x036000003f00780b */ /* 0x000fc80003f2e200 */
        /* <DEDUP_REMOVED lines=11> */
[----:B------:R-:W-:Y:S05]  /*8a50*/  CALL.REL.NOINC `($__internal_5_$__cuda_sm20_div_rn_f64_full) ;  /* 0x000001ec003c7944 */ /* 0x000fea0003c00000 */
[----:B------:R-:W-:Y:S02]  /*8a60*/  IMAD.MOV.U32 R66, RZ, RZ, R36 ;  /* 0x000000ffff427224 */ /* 0x000fe400078e0024 */
[----:B------:R-:W-:-:S07]  /*8a70*/  IMAD.MOV.U32 R67, RZ, RZ, R37 ;  /* 0x000000ffff437224 */ /* 0x000fce00078e0025 */
.L_x_219:
[----:B------:R-:W-:Y:S05]  /*8a80*/  BSYNC.RECONVERGENT B2 ;  /* 0x0000000000027941 */ /* 0x000fea0003800200 */
.L_x_218:
        /* <DEDUP_REMOVED lines=26> */
[----:B------:R-:W-:Y:S01]  /*8c30*/  IMAD.MOV.U32 R48, RZ, RZ, R46 ;  /* 0x000000ffff307224 */ /* 0x000fe200078e002e */
[----:B------:R-:W-:-:S07]  /*8c40*/  MOV R49, R47 ;  /* 0x0000002f00317202 */ /* 0x000fce0000000f00 */
.L_x_223:
[----:B------:R-:W-:Y:S05]  /*8c50*/  BSYNC.RECONVERGENT B6 ;  /* 0x0000000000067941 */ /* 0x000fea0003800200 */
.L_x_222:
[----:B------:R-:W-:-:S07]  /*8c60*/  VIADD R3, R37, 0x1 ;  /* 0x0000000125037836 */ /* 0x000fce0000000000 */
.L_x_221:
[----:B------:R-:W-:Y:S05]  /*8c70*/  BSYNC.RECONVERGENT B5 ;  /* 0x0000000000057941 */ /* 0x000fea0003800200 */
.L_x_220:
        /* <DEDUP_REMOVED lines=10> */
[----:B------:R-:W-:Y:S02]  /*8d20*/  BSSY.RECONVERGENT B1, `(.L_x_224) ;  /* 0x0000094000017945 */ /* 0x000fe40003800200 */
[----:B------:R-:W-:Y:S01]  /*8d30*/  ISETP.NE.U32.AND P1, PT, R50, 0x1, PT ;  /* 0x000000013200780c */ /* 0x000fe20003f25070 */
[----:B------:R-:W-:-:S03]  /*8d40*/  IMAD.MOV.U32 R50, RZ, RZ, 0x3da8ff83 ;  /* 0x3da8ff83ff327424 */ /* 0x000fc600078e00ff */
[----:B------:R-:W-:Y:S02]  /*8d50*/  FSEL R52, R52, -8.06006814911005101289e+34, !P1 ;  /* 0xf9785eba34347808 */ /* 0x000fe40004800000 */
[----:B------:R-:W-:Y:S01]  /*8d60*/  FSEL R53, -R50, 0.11223486810922622681, !P1 ;  /* 0x3de5db6532357808 */ /* 0x000fe20004800100 */
[----:B------:R-:W-:-:S08]  /*8d70*/  DMUL R50, R48, R48 ;  /* 0x0000003030327228 */ /* 0x000fd00000000000 */
        /* <DEDUP_REMOVED lines=70> */
.L_x_225:
        /* <DEDUP_REMOVED lines=72> */
.L_x_226:
[----:B------:R-:W-:Y:S05]  /*9660*/  BSYNC.RECONVERGENT B1 ;  /* 0x0000000000017941 */ /* 0x000fea0003800200 */
.L_x_224:
        /* <DEDUP_REMOVED lines=27> */
[----:B------:R-:W-:-:S07]  /*9820*/  IMAD.MOV.U32 R45, RZ, RZ, R41 ;  /* 0x000000ffff2d7224 */ /* 0x000fce00078e0029 */
[----:B------:R-:W-:Y:S05]  /*9830*/  CALL.REL.NOINC `($__internal_6_$__cuda_sm20_dsqrt_rn_f64_mediumpath_v1) ;  /* 0x000001e400587944 */ /* 0x000fea0003c00000 */
[----:B------:R-:W-:Y:S02]  /*9840*/  IMAD.MOV.U32 R64, RZ, RZ, R38 ;  /* 0x000000ffff407224 */ /* 0x000fe400078e0026 */
[----:B------:R-:W-:-:S07]  /*9850*/  IMAD.MOV.U32 R65, RZ, RZ, R37 ;  /* 0x000000ffff417224 */ /* 0x000fce00078e0025 */
.L_x_230:
[----:B------:R-:W-:Y:S05]  /*9860*/  BSYNC.RECONVERGENT B5 ;  /* 0x0000000000057941 */ /* 0x000fea0003800200 */
.L_x_229:
[----:B------:R-:W0:Y:S02]  /*9870*/  LDCU.64 UR6, c[0x0][0x3b0] ;  /* 0x00007600ff0677ac */ /* 0x000e240008000a00 */
[----:B0-----:R-:W-:Y:S01]  /*9880*/  DADD R64, R64, UR6 ;  /* 0x0000000640407e29 */ /* 0x001fe20008000000 */
[----:B------:R-:W-:Y:S10]  /*9890*/  BRA `(.L_x_231) ;  /* 0x0000000000747947 */ /* 0x000ff40003800000 */
.L_x_228:
[----:B------:R-:W-:Y:S01]  /*98a0*/  DFMA R46, -R36, R36, R10 ;  /* 0x00000024242e722b */ /* 0x000fe2000000010a */
[----:B------:R-:W-:Y:S01]  /*98b0*/  MOV R38, 0x0 ;  /* 0x0000000000267802 */ /* 0x000fe20000000f00 */
[----:B------:R-:W-:Y:S01]  /*98c0*/  IMAD.MOV.U32 R39, RZ, RZ, 0x3fd80000 ;  /* 0x3fd80000ff277424 */ /* 0x000fe200078e00ff */
[----:B------:R-:W-:Y:S03]  /*98d0*/  BSSY.RECONVERGENT B5, `(.L_x_232) ;  /* 0x0000017000057945 */ /* 0x000fe60003800200 */
        /* <DEDUP_REMOVED lines=22> */
.L_x_233:
[----:B------:R-:W-:Y:S05]  /*9a40*/  BSYNC.RECONVERGENT B5 ;  /* 0x0000000000057941 */ /* 0x000fea0003800200 */
.L_x_232:
[----:B------:R-:W0:Y:S02]  /*9a50*/  LDCU.64 UR6, c[0x0][0x3b0] ;  /* 0x00007600ff0677ac */ /* 0x000e240008000a00 */
[----:B0-----:R-:W-:-:S11]  /*9a60*/  DADD R64, -R64, -UR6 ;  /* 0x8000000640407e29 */ /* 0x001fd60008000100 */
.L_x_231:
[----:B------:R-:W-:Y:S05]  /*9a70*/  BSYNC.RECONVERGENT B2 ;  /* 0x0000000000027941 */ /* 0x000fea0003800200 */
.L_x_227:
[----:B------:R-:W-:Y:S01]  /*9a80*/  BSSY.RECONVERGENT B5, `(.L_x_234) ;  /* 0x000001d000057945 */ /* 0x000fe20003800200 */
[----:B------:R-:W-:Y:S01]  /*9a90*/  @!P0 DMUL R48, RZ, R66 ;  /* 0x00000042ff308228 */ /* 0x000fe20000000000 */
[----:B------:R-:W-:Y:S02]  /*9aa0*/  @!P0 IMAD.MOV.U32 R3, RZ, RZ, 0x1 ;  /* 0x00000001ff038424 */ /* 0x000fe400078e00ff */
[----:B------:R-:W-:Y:S08]  /*9ab0*/  @!P0 BRA `(.L_x_235) ;  /* 0x0000000000648947 */ /* 0x000ff00003800000 */
        /* <DEDUP_REMOVED lines=22> */
[----:B------:R-:W-:-:S07]  /*9c20*/  IMAD.MOV.U32 R49, RZ, RZ, R47 ;  /* 0x000000ffff317224 */ /* 0x000fce00078e002f */
.L_x_237:
[----:B------:R-:W-:Y:S05]  /*9c30*/  BSYNC.RECONVERGENT B6 ;  /* 0x0000000000067941 */ /* 0x000fea0003800200 */
.L_x_236:
[----:B------:R-:W-:-:S07]  /*9c40*/  VIADD R3, R37, 0x1 ;  /* 0x0000000125037836 */ /* 0x000fce0000000000 */
.L_x_235:
[----:B------:R-:W-:Y:S05]  /*9c50*/  BSYNC.RECONVERGENT B5 ;  /* 0x0000000000057941 */ /* 0x000fea0003800200 */
.L_x_234:
        /* <DEDUP_REMOVED lines=14> */
[----:B------:R-:W-:Y:S02]  /*9d40*/  FSEL R51, -R51, 0.11223486810922622681, !P1 ;  /* 0x3de5db6533337808 */ /* 0x000fe40004800100 */
[----:B------:R-:W-:-:S06]  /*9d50*/  FSEL R50, R50, -8.06006814911005101289e+34, !P1 ;  /* 0xf9785eba32327808 */ /* 0x000fcc0004800000 */
        /* <DEDUP_REMOVED lines=62> */
[----:B------:R-:W-:Y:S01]  /*a140*/  @P1 MOV R38, 0x33145c07 ;  /* 0x33145c0700261802 */ /* 0x000fe20000000f00 */
[----:B------:R-:W-:-:S06]  /*a150*/  @P1 IMAD.MOV.U32 R39, RZ, RZ, 0x3c91a626 ;  /* 0x3c91a626ff271424 */ /* 0x000fcc00078e00ff */
[----:B------:R-:W-:-:S08]  /*a160*/  DFMA R36, |R36|, R40, |R36| ;  /* 0x000000282424722b */ /* 0x000fd00000000624 */
[C---:B------:R-:W-:Y:S02]  /*a170*/  @!P1 DADD R68, R36.reuse, R68 ;  /* 0x0000000024449229 */ /* 0x040fe40000000044 */
[----:B------:R-:W-:-:S06]  /*a180*/  @P1 DADD R36, R36, -R38 ;  /* 0x0000000024241229 */ /* 0x000fcc0000000826 */
[----:B------:R-:W-:Y:S02]  /*a190*/  @!P1 DADD R68, R68, UR6 ;  /* 0x0000000644449e29 */ /* 0x000fe40008000000 */
[----:B------:R-:W-:Y:S01]  /*a1a0*/  @P1 DADD R68, -R36, UR6 ;  /* 0x0000000624441e29 */ /* 0x000fe20008000100 */
[----:B------:R-:W-:Y:S10]  /*a1b0*/  BRA `(.L_x_240) ;  /* 0x0000000400207947 */ /* 0x000ff40003800000 */
.L_x_239:
        /* <DEDUP_REMOVED lines=34> */
[----:B------:R-:W-:-:S03]  /*a3e0*/  MOV R44, RZ ;  /* 0x000000ff002c7202 */ /* 0x000fc60000000f00 */
        /* <DEDUP_REMOVED lines=37> */
.L_x_240:
[----:B------:R-:W-:Y:S05]  /*a640*/  BSYNC.RECONVERGENT B1 ;  /* 0x0000000000017941 */ /* 0x000fea0003800200 */
.L_x_238:
[----:B------:R-:W-:Y:S01]  /*a650*/  BSSY.RECONVERGENT B5, `(.L_x_241) ;  /* 0x000001b000057945 */ /* 0x000fe20003800200 */
[----:B------:R-:W-:Y:S01]  /*a660*/  @!P0 DMUL R52, RZ, R66 ;  /* 0x00000042ff348228 */ /* 0x000fe20000000000 */
[----:B------:R-:W-:Y:S02]  /*a670*/  @!P0 IMAD.MOV.U32 R3, RZ, RZ, RZ ;  /* 0x000000ffff038224 */ /* 0x000fe400078e00ff */
[----:B------:R-:W-:Y:S08]  /*a680*/  @!P0 BRA `(.L_x_242) ;  /* 0x00000000005c8947 */ /* 0x000ff00003800000 */
        /* <DEDUP_REMOVED lines=23> */
.L_x_242:
[----:B------:R-:W-:Y:S05]  /*a800*/  BSYNC.RECONVERGENT B5 ;  /* 0x0000000000057941 */ /* 0x000fea0003800200 */
.L_x_241:
[----:B------:R-:W0:Y:S01]  /*a810*/  LDCU.64 UR6, c[0x4][0x48] ;  /* 0x01000900ff0677ac */ /* 0x000e220008000a00 */
[C---:B------:R-:W-:Y:S02]  /*a820*/  SHF.L.U32 R36, R3.reuse, 0x6, RZ ;  /* 0x0000000603247819 */ /* 0x040fe400000006ff */
[----:B------:R-:W-:Y:S01]  /*a830*/  LOP3.LUT R48, R3, 0x1, RZ, 0xc0, !PT ;  /* 0x0000000103307812 */ /* 0x000fe200078ec0ff */
[----:B------:R-:W-:Y:S01]  /*a840*/  IMAD.MOV.U32 R49, RZ, RZ, 0x3da8ff83 ;  /* 0x3da8ff83ff317424 */ /* 0x000fe200078e00ff */
[----:B------:R-:W-:Y:S01]  /*a850*/  LOP3.LUT R36, R36, 0x40, RZ, 0xc0, !PT ;  /* 0x0000004024247812 */ /* 0x000fe200078ec0ff */
[----:B------:R-:W-:Y:S01]  /*a860*/  DMUL R66, R52, R52 ;  /* 0x0000003434427228 */ /* 0x000fe20000000000 */
[----:B------:R-:W1:Y:S02]  /*a870*/  LDCU.64 UR8, c[0x0][0x3a8] ;  /* 0x00007500ff0877ac */ /* 0x000e640008000a00 */
        /* <DEDUP_REMOVED lines=9> */
[----:B------:R-:W-:Y:S01]  /*a910*/  FSEL R49, -R49, 0.11223486810922622681, !P0 ;  /* 0x3de5db6531317808 */ /* 0x000fe20004000100 */
[----:B------:R-:W-:Y:S01]  /*a920*/  BSSY.RECONVERGENT B2, `(.L_x_243) ;  /* 0x000002f000027945 */ /* 0x000fe20003800200 */
[----:B------:R-:W-:-:S06]  /*a930*/  FSEL R48, R48, -8.06006814911005101289e+34, !P0 ;  /* 0xf9785eba30307808 */ /* 0x000fcc0004000000 */
[----:B--2---:R-:W-:-:S08]  /*a940*/  DFMA R36, R66, R48, R36 ;  /* 0x000000304224722b */ /* 0x004fd00000000024 */
[----:B------:R-:W-:Y:S02]  /*a950*/  DFMA R36, R66, R36, R38 ;  /* 0x000000244224722b */ /* 0x000fe40000000026 */
[----:B------:R-:W-:-:S06]  /*a960*/  DADD R38, -R68, UR6 ;  /* 0x0000000644267e29 */ /* 0x000fcc0008000100 */
[----:B---3--:R-:W-:Y:S02]  /*a970*/  DFMA R36, R66, R36, R40 ;  /* 0x000000244224722b */ /* 0x008fe40000000028 */
[----:B------:R-:W-:-:S06]  /*a980*/  DMUL R38, R10, R38 ;  /* 0x000000260a267228 */ /* 0x000fcc0000000000 */
[----:B------:R-:W-:Y:S02]  /*a990*/  DFMA R36, R66, R36, R42 ;  /* 0x000000244224722b */ /* 0x000fe4000000002a */
[----:B0-----:R-:W-:Y:S02]  /*a9a0*/  DMUL R50, R38, R68 ;  /* 0x0000004426327228 */ /* 0x001fe40000000000 */
[----:B------:R-:W-:-:S04]  /*a9b0*/  DADD R68, R68, R68 ;  /* 0x0000000044447229 */ /* 0x000fc80000000044 */
[----:B------:R-:W0:Y:S01]  /*a9c0*/  MUFU.RSQ64H R49, R51 ;  /* 0x0000003300317308 */ /* 0x000e220000001c00 */
[----:B----4-:R-:W-:Y:S01]  /*a9d0*/  DFMA R36, R66, R36, R44 ;  /* 0x000000244224722b */ /* 0x010fe2000000002c */
[----:B------:R-:W-:Y:S02]  /*a9e0*/  IMAD.MOV.U32 R44, RZ, RZ, 0x0 ;  /* 0x00000000ff2c7424 */ /* 0x000fe400078e00ff */
[----:B------:R-:W-:Y:S01]  /*a9f0*/  DADD R68, -R68, UR6 ;  /* 0x0000000644447e29 */ /* 0x000fe20008000100 */
[----:B------:R-:W-:Y:S02]  /*aa00*/  VIADD R48, R51, 0xfcb00000 ;  /* 0xfcb0000033307836 */ /* 0x000fe40000000000 */
[----:B------:R-:W-:Y:S02]  /*aa10*/  IMAD.MOV.U32 R45, RZ, RZ, 0x3fd80000 ;  /* 0x3fd80000ff2d7424 */ /* 0x000fe400078e00ff */
[----:B------:R-:W-:Y:S02]  /*aa20*/  DFMA R36, R66, R36, R46 ;  /* 0x000000244224722b */ /* 0x000fe4000000002e */
[----:B0-----:R-:W-:-:S06]  /*aa30*/  DMUL R40, R48, R48 ;  /* 0x0000003030287228 */ /* 0x001fcc0000000000 */
[----:B------:R-:W-:Y:S02]  /*aa40*/  DFMA R52, R36, R52, R52 ;  /* 0x000000342434722b */ /* 0x000fe40000000034 */
[----:B------:R-:W-:Y:S02]  /*aa50*/  DFMA R36, R66, R36, 1 ;  /* 0x3ff000004224742b */ /* 0x000fe40000000024 */
[----:B-1----:R-:W-:Y:S02]  /*aa60*/  DMUL R66, R68, UR8 ;  /* 0x0000000844427c28 */ /* 0x002fe40008000000 */
[----:B------:R-:W-:-:S06]  /*aa70*/  DFMA R40, R50, -R40, 1 ;  /* 0x3ff000003228742b */ /* 0x000fcc0000000828 */
[----:B------:R-:W-:Y:S02]  /*aa80*/  FSEL R38, R36, R52, !P0 ;  /* 0x0000003424267208 */ /* 0x000fe40004000000 */
[----:B------:R-:W-:Y:S01]  /*aa90*/  DFMA R44, R40, R44, 0.5 ;  /* 0x3fe00000282c742b */ /* 0x000fe2000000002c */
[----:B------:R-:W-:Y:S01]  /*aaa0*/  FSEL R39, R37, R53, !P0 ;  /* 0x0000003525277208 */ /* 0x000fe20004000000 */
[----:B------:R-:W-:Y:S01]  /*aab0*/  DMUL R40, R48, R40 ;  /* 0x0000002830287228 */ /* 0x000fe20000000000 */
[----:B------:R-:W-:-:S07]  /*aac0*/  LOP3.LUT P0, RZ, R3, 0x2, RZ, 0xc0, !PT ;  /* 0x0000000203ff7812 */ /* 0x000fce000780c0ff */
[----:B------:R-:W-:Y:S02]  /*aad0*/  DFMA R44, R44, R40, R48 ;  /* 0x000000282c2c722b */ /* 0x000fe40000000030 */
[----:B------:R-:W-:-:S06]  /*aae0*/  DADD R40, RZ, -R38 ;  /* 0x00000000ff287229 */ /* 0x000fcc0000000826 */
[----:B------:R-:W-:-:S04]  /*aaf0*/  DMUL R36, R50, R44 ;  /* 0x0000002c32247228 */ /* 0x000fc80000000000 */
[----:B------:R-:W-:Y:S02]  /*ab00*/  FSEL R42, R38, R40, !P0 ;  /* 0x00000028262a7208 */ /* 0x000fe40004000000 */
[----:B------:R-:W-:Y:S01]  /*ab10*/  FSEL R43, R39, R41, !P0 ;  /* 0x00000029272b7208 */ /* 0x000fe20004000000 */
[----:B------:R-:W-:Y:S01]  /*ab20*/  VIADD R39, R45, 0xfff00000 ;  /* 0xfff000002d277836 */ /* 0x000fe20000000000 */
[----:B------:R-:W-:Y:S01]  /*ab30*/  ISETP.GE.U32.AND P0, PT, R48, 0x7ca00000, PT ;  /* 0x7ca000003000780c */ /* 0x000fe20003f06070 */
[----:B------:R-:W-:Y:S01]  /*ab40*/  DFMA R40, R36, -R36, R50 ;  /* 0x800000242428722b */ /* 0x000fe20000000032 */
[----:B------:R-:W-:Y:S02]  /*ab50*/  MOV R38, R44 ;  /* 0x0000002c00267202 */ /* 0x000fe40000000f00 */
[----:B------:R-:W-:-:S05]  /*ab60*/  DMUL R66, R66, R42 ;  /* 0x0000002a42427228 */ /* 0x000fca0000000000 */
[----:B------:R-:W-:-:S04]  /*ab70*/  DFMA R68, R40, R38, R36 ;  /* 0x000000262844722b */ /* 0x000fc80000000024 */
[----:B------:R-:W-:Y:S07]  /*ab80*/  @!P0 BRA `(.L_x_244) ;  /* 0x0000000000208947 */ /* 0x000fee0003800000 */
        /* <DEDUP_REMOVED lines=8> */
.L_x_244:
[----:B------:R-:W-:Y:S05]  /*ac10*/  BSYNC.RECONVERGENT B2 ;  /* 0x0000000000027941 */ /* 0x000fea0003800200 */
.L_x_243:
        /* <DEDUP_REMOVED lines=18> */
[----:B------:R-:W-:Y:S01]  /*ad40*/  MOV R44, R62 ;  /* 0x0000003e002c7202 */ /* 0x000fe20000000f00 */
[----:B------:R-:W-:Y:S01]  /*ad50*/  IMAD.MOV.U32 R39, RZ, RZ, R63 ;  /* 0x000000ffff277224 */ /* 0x000fe200078e003f */
[----:B------:R-:W-:Y:S01]  /*ad60*/  MOV R38, 0xada0 ;  /* 0x0000ada000267802 */ /* 0x000fe20000000f00 */
[----:B0-----:R-:W-:Y:S02]  /*ad70*/  IMAD.U32 R36, RZ, RZ, UR6 ;  /* 0x00000006ff247e24 */ /* 0x001fe4000f8e00ff */
[----:B------:R-:W-:-:S07]  /*ad80*/  IMAD.U32 R37, RZ, RZ, UR7 ;  /* 0x00000007ff257e24 */ /* 0x000fce000f8e00ff */
[----:B------:R-:W-:Y:S05]  /*ad90*/  CALL.REL.NOINC `($__internal_5_$__cuda_sm20_div_rn_f64_full) ;  /* 0x000001c8006c7944 */ /* 0x000fea0003c00000 */
.L_x_246:
[----:B------:R-:W-:Y:S05]  /*ada0*/  BSYNC.RECONVERGENT B2 ;  /* 0x0000000000027941 */ /* 0x000fea0003800200 */
.L_x_245:
        /* <DEDUP_REMOVED lines=27> */
[----:B------:R-:W-:Y:S01]  /*af60*/  MOV R48, R46 ;  /* 0x0000002e00307202 */ /* 0x000fe20000000f00 */
[----:B------:R-:W-:-:S07]  /*af70*/  IMAD.MOV.U32 R49, RZ, RZ, R47 ;  /* 0x000000ffff317224 */ /* 0x000fce00078e002f */
.L_x_250:
[----:B------:R-:W-:Y:S05]  /*af80*/  BSYNC.RECONVERGENT B6 ;  /* 0x0000000000067941 */ /* 0x000fea0003800200 */
.L_x_249:
[----:B------:R-:W-:-:S07]  /*af90*/  VIADD R3, R3, 0x1 ;  /* 0x0000000103037836 */ /* 0x000fce0000000000 */
.L_x_248:
[----:B------:R-:W-:Y:S05]  /*afa0*/  BSYNC.RECONVERGENT B5 ;  /* 0x0000000000057941 */ /* 0x000fea0003800200 */
.L_x_247:
        /* <DEDUP_REMOVED lines=29> */
[----:B------:R-:W-:Y:S01]  /*b180*/  FSEL R47, R39, R37, !P0 ;  /* 0x00000025272f7208 */ /* 0x000fe20004000000 */
[----:B------:R-:W-:Y:S01]  /*b190*/  IMAD.MOV.U32 R39, RZ, RZ, 0x3fd80000 ;  /* 0x3fd80000ff277424 */ /* 0x000fe200078e00ff */
[----:B------:R-:W-:-:S04]  /*b1a0*/  MOV R38, 0x0 ;  /* 0x0000000000267802 */ /* 0x000fc80000000f00 */
        /* <DEDUP_REMOVED lines=23> */
.L_x_252:
[----:B------:R-:W-:Y:S05]  /*b320*/  BSYNC.RECONVERGENT B2 ;  /* 0x0000000000027941 */ /* 0x000fea0003800200 */
.L_x_251:
[----:B------:R-:W-:Y:S01]  /*b330*/  UMOV UR6, 0x667f3bcd ;  /* 0x667f3bcd00067882 */ /* 0x000fe20000000000 */
[----:B------:R-:W-:Y:S01]  /*b340*/  UMOV UR7, 0x3ff6a09e ;  /* 0x3ff6a09e00077882 */ /* 0x000fe20000000000 */
[----:B------:R-:W-:Y:S01]  /*b350*/  IMAD.MOV.U32 R36, RZ, RZ, 0x1 ;  /* 0x00000001ff247424 */ /* 0x000fe200078e00ff */
[----:B------:R-:W-:Y:S01]  /*b360*/  DMUL R38, R68, UR6 ;  /* 0x0000000644267c28 */ /* 0x000fe20008000000 */
[----:B------:R-:W-:Y:S01]  /*b370*/  BSSY.RECONVERGENT B2, `(.L_x_253) ;  /* 0x0000018000027945 */ /* 0x000fe20003800200 */
[----:B------:R-:W-:-:S06]  /*b380*/  DSETP.GT.AND P0, PT, R64, RZ, PT ;  /* 0x000000ff4000722a */ /* 0x000fcc0003f04000 */
[----:B------:R-:W-:Y:S02]  /*b390*/  DMUL R38, R38, R42 ;  /* 0x0000002a26267228 */ /* 0x000fe40000000000 */
[----:B------:R-:W-:-:S04]  /*b3a0*/  DADD R42, -RZ, -R66 ;  /* 0x00000000ff2a7229 */ /* 0x000fc80000000942 */
[----:B------:R-:W0:Y:S06]  /*b3b0*/  MUFU.RCP64H R37, R39 ;  /* 0x0000002700257308 */ /* 0x000e2c0000001800 */
[----:B------:R-:W-:Y:S02]  /*b3c0*/  FSEL R44, R66, R42, P0 ;  /* 0x0000002a422c7208 */ /* 0x000fe40000000000 */
        /* <DEDUP_REMOVED lines=18> */
.L_x_254:
[----:B------:R-:W-:Y:S05]  /*b4f0*/  BSYNC.RECONVERGENT B2 ;  /* 0x0000000000027941 */ /* 0x000fea0003800200 */
.L_x_253:
[----:B------:R-:W0:Y:S01]  /*b500*/  MUFU.RCP64H R39, R33 ;  /* 0x0000002100277308 */ /* 0x000e220000001800 */
[----:B------:R-:W-:Y:S01]  /*b510*/  IMAD.MOV.U32 R38, RZ, RZ, 0x1 ;  /* 0x00000001ff267424 */ /* 0x000fe200078e00ff */
[----:B------:R-:W-:Y:S01]  /*b520*/  DADD R44, R32, -R58 ;  /* 0x00000000202c7229 */ /* 0x000fe2000000083a */
[----:B------:R-:W-:Y:S01]  /*b530*/  BSSY.RECONVERGENT B2, `(.L_x_255) ;  /* 0x0000018000027945 */ /* 0x000fe20003800200 */
[----:B------:R-:W-:-:S08]  /*b540*/  DADD R64, -R18, R64 ;  /* 0x0000000012407229 */ /* 0x000fd00000000140 */
        /* <DEDUP_REMOVED lines=8> */
[----:B------:R-:W-:Y:S02]  /*b5d0*/  DFMA R38, R38, R42, R40 ;  /* 0x0000002a2626722b */ /* 0x000fe40000000028 */
[----:B------:R-:W-:-:S08]  /*b5e0*/  DADD R42, -R16, R32 ;  /* 0x00000000102a7229 */ /* 0x000fd00000000120 */
[----:B------:R-:W-:Y:S01]  /*b5f0*/  FFMA R3, RZ, R33, R39 ;  /* 0x00000021ff037223 */ /* 0x000fe20000000027 */
[----:B------:R-:W-:-:S04]  /*b600*/  DFMA R42, R64, R36, R42 ;  /* 0x00000024402a722b */ /* 0x000fc8000000002a */
[----:B------:R-:W-:-:S04]  /*b610*/  FSETP.GT.AND P0, PT, |R3|, 1.469367938527859385e-39, PT ;  /* 0x001000000300780b */ /* 0x000fc80003f04200 */
[----:B------:R-:W-:-:S09]  /*b620*/  DMUL R40, R42, R54 ;  /* 0x000000362a287228 */ /* 0x000fd20000000000 */
[----:B------:R-:W-:Y:S05]  /*b630*/  @P0 BRA P1, `(.L_x_256) ;  /* 0x00000000001c0947 */ /* 0x000fea0000800000 */
[----:B------:R-:W-:Y:S01]  /*b640*/  IMAD.MOV.U32 R39, RZ, RZ, R45 ;  /* 0x000000ffff277224 */ /* 0x000fe200078e002d */
[----:B------:R-:W-:Y:S01]  /*b650*/  MOV R36, R32 ;  /* 0x0000002000247202 */ /* 0x000fe20000000f00 */
[----:B------:R-:W-:Y:S01]  /*b660*/  IMAD.MOV.U32 R37, RZ, RZ, R33 ;  /* 0x000000ffff257224 */ /* 0x000fe200078e0021 */
[----:B------:R-:W-:-:S07]  /*b670*/  MOV R38, 0xb690 ;  /* 0x0000b69000267802 */ /* 0x000fce0000000f00 */
[----:B------:R-:W-:Y:S05]  /*b680*/  CALL.REL.NOINC `($__internal_5_$__cuda_sm20_div_rn_f64_full) ;  /* 0x000001c000307944 */ /* 0x000fea0003c00000 */
[----:B------:R-:W-:Y:S02]  /*b690*/  IMAD.MOV.U32 R38, RZ, RZ, R36 ;  /* 0x000000ffff267224 */ /* 0x000fe400078e0024 */
[----:B------:R-:W-:-:S07]  /*b6a0*/  IMAD.MOV.U32 R39, RZ, RZ, R37 ;  /* 0x000000ffff277224 */ /* 0x000fce00078e0025 */
.L_x_256:
[----:B------:R-:W-:Y:S05]  /*b6b0*/  BSYNC.RECONVERGENT B2 ;  /* 0x0000000000027941 */ /* 0x000fea0003800200 */
.L_x_255:
[----:B------:R-:W-:Y:S01]  /*b6c0*/  DMUL R38, |R38|, 100 ;  /* 0x4059000026267828 */ /* 0x000fe20000000200 */
[C---:B------:R-:W-:Y:S01]  /*b6d0*/  ISETP.LT.U32.AND P2, PT, R2.reuse, 0x13, PT ;  /* 0x000000130200780c */ /* 0x040fe20003f41070 */
[----:B------:R-:W-:Y:S01]  /*b6e0*/  DSETP.GEU.AND P1, PT, R40, RZ, PT ;  /* 0x000000ff2800722a */ /* 0x000fe20003f2e000 */
[----:B------:R-:W-:Y:S02]  /*b6f0*/  VIADD R2, R2, 0x1 ;  /* 0x0000000102027836 */ /* 0x000fe40000000000 */
[----:B------:R-:W-:Y:S02]  /*b700*/  IMAD.MOV.U32 R58, RZ, RZ, R32 ;  /* 0x000000ffff3a7224 */ /* 0x000fe400078e0020 */
[----:B------:R-:W-:Y:S01]  /*b710*/  IMAD.MOV.U32 R59, RZ, RZ, R33 ;  /* 0x000000ffff3b7224 */ /* 0x000fe200078e0021 */
[----:B------:R-:W-:Y:S01]  /*b720*/  DSETP.GT.AND P0, PT, R38, 0.5, PT ;  /* 0x3fe000002600742a */ /* 0x000fe20003f04000 */
[----:B------:R-:W-:Y:S02]  /*b730*/  FSEL R54, R54, R42, !P1 ;  /* 0x0000002a36367208 */ /* 0x000fe40004800000 */
[----:B------:R-:W-:-:S02]  /*b740*/  FSEL R55, R55, R43, !P1 ;  /* 0x0000002b37377208 */ /* 0x000fc40004800000 */
[----:B------:R-:W-:Y:S02]  /*b750*/  FSEL R15, R33, R15, !P1 ;  /* 0x0000000f210f7208 */ /* 0x000fe40004800000 */
[----:B------:R-:W-:Y:S02]  /*b760*/  FSEL R14, R32, R14, !P1 ;  /* 0x0000000e200e7208 */ /* 0x000fe40004800000 */
[----:B------:R-:W-:Y:S02]  /*b770*/  FSEL R12, R12, R32, !P1 ;  /* 0x000000200c0c7208 */ /* 0x000fe40004800000 */
[----:B------:R-:W-:-:S03]  /*b780*/  FSEL R13, R13, R33, !P1 ;  /* 0x000000210d0d7208 */ /* 0x000fc60004800000 */
[----:B------:R-:W-:Y:S05]  /*b790*/  @P0 BRA P2, `(.L_x_257) ;  /* 0xffffffd000480947 */ /* 0x000fea000103ffff */
[----:B------:R-:W-:Y:S05]  /*b7a0*/  BSYNC.RECONVERGENT B3 ;  /* 0x0000000000037941 */ /* 0x000fea0003800200 */
.L_x_217:
[----:B------:R-:W-:Y:S05]  /*b7b0*/  BRA `(.L_x_258) ;  /* 0x0000000000587947 */ /* 0x000fea0003800000 */
.L_x_216:
[----:B------:R-:W0:Y:S01]  /*b7c0*/  MUFU.RSQ64H R3, -1 ;  /* 0xbff0000000037908 */ /* 0x000e220000001c00 */
[----:B------:R-:W-:Y:S01]  /*b7d0*/  IMAD.MOV.U32 R2, RZ, RZ, -0x43600000 ;  /* 0xbca00000ff027424 */ /* 0x000fe200078e00ff */
[----:B------:R-:W-:Y:S01]  /*b7e0*/  MOV R14, 0x0 ;  /* 0x00000000000e7802 */ /* 0x000fe20000000f00 */
[----:B------:R-:W-:Y:S01]  /*b7f0*/  IMAD.MOV.U32 R15, RZ, RZ, 0x3ff00000 ;  /* 0x3ff00000ff0f7424 */ /* 0x000fe200078e00ff */
[----:B------:R-:W-:Y:S01]  /*b800*/  MOV R48, 0xbca00000 ;  /* 0xbca0000000307802 */ /* 0x000fe20000000f00 */
[----:B------:R-:W-:Y:S02]  /*b810*/  IMAD.MOV.U32 R50, RZ, RZ, RZ ;  /* 0x000000ffff327224 */ /* 0x000fe400078e00ff */
[----:B0-----:R-:W-:-:S08]  /*b820*/  DMUL R12, R2, R2 ;  /* 0x00000002020c7228 */ /* 0x001fd00000000000 */
[----:B------:R-:W-:Y:S01]  /*b830*/  DFMA R12, -R12, -R14, 1 ;  /* 0x3ff000000c0c742b */ /* 0x000fe2000000090e */
[----:B------:R-:W-:-:S07]  /*b840*/  IMAD.MOV.U32 R15, RZ, RZ, 0x3fd80000 ;  /* 0x3fd80000ff0f7424 */ /* 0x000fce00078e00ff */
[----:B------:R-:W-:Y:S02]  /*b850*/  DFMA R14, R12, R14, 0.5 ;  /* 0x3fe000000c0e742b */ /* 0x000fe4000000000e */
[----:B------:R-:W-:-:S08]  /*b860*/  DMUL R12, R2, R12 ;  /* 0x0000000c020c7228 */ /* 0x000fd00000000000 */
[----:B------:R-:W-:-:S08]  /*b870*/  DFMA R44, R14, R12, R2 ;  /* 0x0000000c0e2c722b */ /* 0x000fd00000000002 */
[----:B------:R-:W-:Y:S02]  /*b880*/  DMUL R36, R44, -1 ;  /* 0xbff000002c247828 */ /* 0x000fe40000000000 */
[----:B------:R-:W-:-:S06]  /*b890*/  VIADD R39, R45, 0xfff00000 ;  /* 0xfff000002d277836 */ /* 0x000fcc0000000000 */
[----:B------:R-:W-:Y:S02]  /*b8a0*/  DFMA R46, R36, -R36, -1 ;  /* 0xbff00000242e742b */ /* 0x000fe40000000824 */
[----:B------:R-:W-:Y:S01]  /*b8b0*/  IMAD.MOV.U32 R38, RZ, RZ, R36 ;  /* 0x000000ffff267224 */ /* 0x000fe200078e0024 */
[----:B------:R-:W-:-:S07]  /*b8c0*/  MOV R36, 0xb900 ;  /* 0x0000b90000247802 */ /* 0x000fce0000000f00 */
[----:B------:R-:W-:Y:S02]  /*b8d0*/  IMAD.MOV.U32 R45, RZ, RZ, R47 ;  /* 0x000000ffff2d7224 */ /* 0x000fe400078e002f */
[----:B------:R-:W-:-:S07]  /*b8e0*/  IMAD.MOV.U32 R47, RZ, RZ, -0x40100000 ;  /* 0xbff00000ff2f7424 */ /* 0x000fce00078e00ff */
[----:B------:R-:W-:Y:S05]  /*b8f0*/  CALL.REL.NOINC `($__internal_6_$__cuda_sm20_dsqrt_rn_f64_mediumpath_v1) ;  /* 0x000001c400287944 */ /* 0x000fea0003c00000 */
[----:B------:R-:W-:Y:S02]  /*b900*/  IMAD.MOV.U32 R32, RZ, RZ, R38 ;  /* 0x000000ffff207224 */ /* 0x000fe400078e0026 */
[----:B------:R-:W-:-:S07]  /*b910*/  IMAD.MOV.U32 R33, RZ, RZ, R37 ;  /* 0x000000ffff217224 */ /* 0x000fce00078e0025 */
.L_x_258:
[----:B------:R-:W-:Y:S05]  /*b920*/  BSYNC.RECONVERGENT B4 ;  /* 0x0000000000047941 */ /* 0x000fea0003800200 */
.L_x_215:
        /* <DEDUP_REMOVED lines=26> */
.L_x_262:
[----:B------:R-:W-:Y:S05]  /*bad0*/  BSYNC.RECONVERGENT B4 ;  /* 0x0000000000047941 */ /* 0x000fea0003800200 */
.L_x_261:
[----:B------:R-:W-:-:S07]  /*bae0*/  VIADD R2, R37, 0x1 ;  /* 0x0000000125027836 */ /* 0x000fce0000000000 */
.L_x_260:
[----:B------:R-:W-:Y:S05]  /*baf0*/  BSYNC.RECONVERGENT B3 ;  /* 0x0000000000037941 */ /* 0x000fea0003800200 */
.L_x_259:
        /* <DEDUP_REMOVED lines=86> */
.L_x_264:
        /* <DEDUP_REMOVED lines=72> */
.L_x_265:
[----:B------:R-:W-:Y:S05]  /*c4e0*/  BSYNC.RECONVERGENT B1 ;  /* 0x0000000000017941 */ /* 0x000fea0003800200 */
.L_x_263:
        /* <DEDUP_REMOVED lines=31> */
.L_x_269:
[----:B------:R-:W-:Y:S05]  /*c6e0*/  BSYNC.RECONVERGENT B3 ;  /* 0x0000000000037941 */ /* 0x000fea0003800200 */
.L_x_268:
[----:B------:R-:W0:Y:S02]  /*c6f0*/  LDCU.64 UR6, c[0x0][0x3b0] ;  /* 0x00007600ff0677ac */ /* 0x000e240008000a00 */
[----:B0-----:R-:W-:Y:S01]  /*c700*/  DADD R2, R36, UR6 ;  /* 0x0000000624027e29 */ /* 0x001fe20008000000 */
[----:B------:R-:W-:Y:S10]  /*c710*/  BRA `(.L_x_270) ;  /* 0x0000000000747947 */ /* 0x000ff40003800000 */
.L_x_267:
        /* <DEDUP_REMOVED lines=26> */
.L_x_272:
[----:B------:R-:W-:Y:S05]  /*c8c0*/  BSYNC.RECONVERGENT B3 ;  /* 0x0000000000037941 */ /* 0x000fea0003800200 */
.L_x_271:
[----:B------:R-:W0:Y:S02]  /*c8d0*/  LDCU.64 UR6, c[0x0][0x3b0] ;  /* 0x00007600ff0677ac */ /* 0x000e240008000a00 */
[----:B0-----:R-:W-:-:S11]  /*c8e0*/  DADD R2, -R36, -UR6 ;  /* 0x8000000624027e29 */ /* 0x001fd60008000100 */
.L_x_270:
[----:B------:R-:W-:Y:S05]  /*c8f0*/  BSYNC.RECONVERGENT B2 ;  /* 0x0000000000027941 */ /* 0x000fea0003800200 */
.L_x_266:
        /* <DEDUP_REMOVED lines=26> */
.L_x_276:
[----:B------:R-:W-:Y:S05]  /*caa0*/  BSYNC.RECONVERGENT B4 ;  /* 0x0000000000047941 */ /* 0x000fea0003800200 */
.L_x_275:
[----:B------:R-:W-:-:S07]  /*cab0*/  VIADD R44, R37, 0x1 ;  /* 0x00000001252c7836 */ /* 0x000fce0000000000 */
.L_x_274:
[----:B------:R-:W-:Y:S05]  /*cac0*/  BSYNC.RECONVERGENT B3 ;  /* 0x0000000000037941 */ /* 0x000fea0003800200 */
.L_x_273:
        /* <DEDUP_REMOVED lines=86> */
.L_x_278:
        /* <DEDUP_REMOVED lines=72> */
.L_x_279:
[----:B------:R-:W-:Y:S05]  /*d4b0*/  BSYNC.RECONVERGENT B1 ;  /* 0x0000000000017941 */ /* 0x000fea0003800200 */
.L_x_277:
        /* <DEDUP_REMOVED lines=28> */
.L_x_281:
[----:B------:R-:W-:Y:S05]  /*d680*/  BSYNC.RECONVERGENT B3 ;  /* 0x0000000000037941 */ /* 0x000fea0003800200 */
.L_x_280:
        /* <DEDUP_REMOVED lines=20> */
[----:B0-----:R-:W-:-:S08]  /*d7d0*/  DMUL R46, R10, R48 ;  /* 0x000000300a2e7228 */ /* 0x001fd00000000000 */
[----:B------:R-:W-:Y:S02]  /*d7e0*/  DMUL R46, R46, R54 ;  /* 0x000000362e2e7228 */ /* 0x000fe40000000000 */
[----:B------:R-:W-:-:S04]  /*d7f0*/  DADD R54, R54, R54 ;  /* 0x0000000036367229 */ /* 0x000fc80000000036 */
[----:B------:R-:W0:Y:S04]  /*d800*/  MUFU.RSQ64H R49, R47 ;  /* 0x0000002f00317308 */ /* 0x000e280000001c00 */
[----:B------:R-:W-:Y:S01]  /*d810*/  VIADD R48, R47, 0xfcb00000 ;  /* 0xfcb000002f307836 */ /* 0x000fe20000000000 */
[----:B------:R-:W-:-:S04]  /*d820*/  DADD R54, -R54, UR6 ;  /* 0x0000000636367e29 */ /* 0x000fc80008000100 */
[----:B------:R-:W-:-:S04]  /*d830*/  ISETP.GE.U32.AND P1, PT, R48, 0x7ca00000, PT ;  /* 0x7ca000003000780c */ /* 0x000fc80003f26070 */
[----:B-1----:R-:W-:Y:S02]  /*d840*/  DMUL R54, R54, UR8 ;  /* 0x0000000836367c28 */ /* 0x002fe40008000000 */
        /* <DEDUP_REMOVED lines=10> */
[----:B----4-:R-:W-:-:S04]  /*d8f0*/  DFMA R12, R52, R12, R40 ;  /* 0x0000000c340c722b */ /* 0x010fc80000000028 */
[----:B------:R-:W-:-:S04]  /*d900*/  DFMA R40, R36, R14, R48 ;  /* 0x0000000e2428722b */ /* 0x000fc80000000030 */
[----:B------:R-:W-:-:S04]  /*d910*/  DFMA R12, R52, R12, R42 ;  /* 0x0000000c340c722b */ /* 0x000fc8000000002a */
[----:B------:R-:W-:-:S04]  /*d920*/  DMUL R36, R46, R40 ;  /* 0x000000282e247228 */ /* 0x000fc80000000000 */
[----:B------:R-:W-:Y:S02]  /*d930*/  DFMA R50, R12, R50, R50 ;  /* 0x000000320c32722b */ /* 0x000fe40000000032 */
[----:B------:R-:W-:Y:S02]  /*d940*/  DFMA R12, R52, R12, 1 ;  /* 0x3ff00000340c742b */ /* 0x000fe4000000000c */
[----:B------:R-:W-:-:S08]  /*d950*/  DFMA R42, R36, -R36, R46 ;  /* 0x80000024242a722b */ /* 0x000fd0000000002e */
[----:B------:R-:W-:Y:S02]  /*d960*/  FSEL R38, R12, R50, !P0 ;  /* 0x000000320c267208 */ /* 0x000fe40004000000 */
[----:B------:R-:W-:Y:S02]  /*d970*/  FSEL R39, R13, R51, !P0 ;  /* 0x000000330d277208 */ /* 0x000fe40004000000 */
[----:B------:R-:W-:-:S04]  /*d980*/  LOP3.LUT P0, RZ, R44, 0x2, RZ, 0xc0, !PT ;  /* 0x000000022cff7812 */ /* 0x000fc8000780c0ff */
[----:B------:R-:W-:-:S10]  /*d990*/  DADD R12, RZ, -R38 ;  /* 0x00000000ff0c7229 */ /* 0x000fd40000000826 */
[----:B------:R-:W-:Y:S01]  /*d9a0*/  FSEL R12, R38, R12, !P0 ;  /* 0x0000000c260c7208 */ /* 0x000fe20004000000 */
[----:B------:R-:W-:Y:S01]  /*d9b0*/  IMAD.MOV.U32 R38, RZ, RZ, R40 ;  /* 0x000000ffff267224 */ /* 0x000fe200078e0028 */
[----:B------:R-:W-:Y:S01]  /*d9c0*/  FSEL R13, R39, R13, !P0 ;  /* 0x0000000d270d7208 */ /* 0x000fe20004000000 */
[----:B------:R-:W-:Y:S01]  /*d9d0*/  VIADD R39, R41, 0xfff00000 ;  /* 0xfff0000029277836 */ /* 0x000fe20000000000 */
[----:B------:R-:W-:-:S04]  /*d9e0*/  DSETP.NEU.AND P0, PT, |R34|, +INF , PT ;  /* 0x7ff000002200742a */ /* 0x000fc80003f0d200 */
[----:B------:R-:W-:Y:S02]  /*d9f0*/  DMUL R12, R54, R12 ;  /* 0x0000000c360c7228 */ /* 0x000fe40000000000 */
        /* <DEDUP_REMOVED lines=9> */
[----:B------:R-:W-:Y:S02]  /*da90*/  IMAD.MOV.U32 R14, RZ, RZ, R38 ;  /* 0x000000ffff0e7224 */ /* 0x000fe400078e0026 */
[----:B------:R-:W-:-:S07]  /*daa0*/  IMAD.MOV.U32 R15, RZ, RZ, R37 ;  /* 0x000000ffff0f7224 */ /* 0x000fce00078e0025 */
.L_x_283:
[----:B------:R-:W-:Y:S05]  /*dab0*/  BSYNC.RECONVERGENT B2 ;  /* 0x0000000000027941 */ /* 0x000fea0003800200 */
.L_x_282:
        /* <DEDUP_REMOVED lines=27> */
.L_x_287:
[----:B------:R-:W-:Y:S05]  /*dc70*/  BSYNC.RECONVERGENT B4 ;  /* 0x0000000000047941 */ /* 0x000fea0003800200 */
.L_x_286:
[----:B------:R-:W-:-:S07]  /*dc80*/  IADD3 R50, PT, PT, R37, 0x1, RZ ;  /* 0x0000000125327810 */ /* 0x000fce0007ffe0ff */
.L_x_285:
[----:B------:R-:W-:Y:S05]  /*dc90*/  BSYNC.RECONVERGENT B3 ;  /* 0x0000000000037941 */ /* 0x000fea0003800200 */
.L_x_284:
        /* <DEDUP_REMOVED lines=10> */
[----:B------:R-:W-:Y:S01]  /*dd40*/  BSSY.RECONVERGENT B2, `(.L_x_288) ;  /* 0x000002d000027945 */ /* 0x000fe20003800200 */
        /* <DEDUP_REMOVED lines=31> */
[----:B------:R-:W-:Y:S01]  /*df40*/  IADD3 R39, PT, PT, R45, -0x100000, RZ ;  /* 0xfff000002d277810 */ /* 0x000fe20007ffe0ff */
[----:B------:R-:W-:-:S05]  /*df50*/  IMAD.MOV.U32 R38, RZ, RZ, R44 ;  /* 0x000000ffff267224 */ /* 0x000fca00078e002c */
        /* <DEDUP_REMOVED lines=11> */
.L_x_289:
[----:B------:R-:W-:Y:S05]  /*e010*/  BSYNC.RECONVERGENT B2 ;  /* 0x0000000000027941 */ /* 0x000fea0003800200 */
.L_x_288:
[----:B------:R-:W-:Y:S01]  /*e020*/  UMOV UR6, 0x667f3bcd ;  /* 0x667f3bcd00067882 */ /* 0x000fe20000000000 */
[----:B------:R-:W-:Y:S01]  /*e030*/  UMOV UR7, 0x3ff6a09e ;  /* 0x3ff6a09e00077882 */ /* 0x000fe20000000000 */
[----:B------:R-:W-:Y:S01]  /*e040*/  DSETP.GT.AND P0, PT, R2, RZ, PT ;  /* 0x000000ff0200722a */ /* 0x000fe20003f04000 */
[----:B------:R-:W-:Y:S01]  /*e050*/  BSSY.RECONVERGENT B2, `(.L_x_290) ;  /* 0x0000019000027945 */ /* 0x000fe20003800200 */
[----:B------:R-:W-:-:S08]  /*e060*/  DMUL R14, R14, UR6 ;  /* 0x000000060e0e7c28 */ /* 0x000fd00008000000 */
[----:B------:R-:W-:Y:S01]  /*e070*/  DMUL R40, R14, R36 ;  /* 0x000000240e287228 */ /* 0x000fe20000000000 */
[----:B------:R-:W-:Y:S01]  /*e080*/  MOV R14, 0x1 ;  /* 0x00000001000e7802 */ /* 0x000fe20000000f00 */
        /* <DEDUP_REMOVED lines=21> */
.L_x_291:
[----:B------:R-:W-:Y:S05]  /*e1e0*/  BSYNC.RECONVERGENT B2 ;  /* 0x0000000000027941 */ /* 0x000fea0003800200 */
.L_x_290:
[----:B------:R-:W0:Y:S01]  /*e1f0*/  MUFU.RCP64H R13, R7 ;  /* 0x00000007000d7308 */ /* 0x000e220000001800 */
[----:B------:R-:W-:Y:S01]  /*e200*/  IMAD.MOV.U32 R12, RZ, RZ, 0x1 ;  /* 0x00000001ff0c7424 */ /* 0x000fe200078e00ff */
[----:B------:R-:W-:Y:S01]  /*e210*/  UMOV UR6, 0x54442d11 ;  /* 0x54442d1100067882 */ /* 0x000fe20000000000 */
[----:B------:R-:W-:Y:S01]  /*e220*/  UMOV UR7, 0x400921fb ;  /* 0x400921fb00077882 */ /* 0x000fe20000000000 */
[----:B------:R-:W-:Y:S01]  /*e230*/  DADD R2, -R18, R2 ;  /* 0x0000000012027229 */ /* 0x000fe20000000102 */
[----:B------:R-:W-:Y:S02]  /*e240*/  BSSY.RECONVERGENT B2, `(.L_x_292) ;  /* 0x0000017000027945 */ /* 0x000fe40003800200 */
[----:B0-----:R-:W-:-:S08]  /*e250*/  DFMA R14, -R6, R12, 1 ;  /* 0x3ff00000060e742b */ /* 0x001fd0000000010c */
[----:B------:R-:W-:-:S08]  /*e260*/  DFMA R14, R14, R14, R14 ;  /* 0x0000000e0e0e722b */ /* 0x000fd0000000000e */
[----:B------:R-:W-:Y:S02]  /*e270*/  DFMA R14, R12, R14, R12 ;  /* 0x0000000e0c0e722b */ /* 0x000fe4000000000c */
[----:B------:R-:W-:-:S06]  /*e280*/  DMUL R12, R56, UR6 ;  /* 0x00000006380c7c28 */ /* 0x000fcc0008000000 */
[----:B------:R-:W-:-:S04]  /*e290*/  DFMA R34, -R6, R14, 1 ;  /* 0x3ff000000622742b */ /* 0x000fc8000000010e */
[----:B------:R-:W-:-:S04]  /*e2a0*/  FSETP.GEU.AND P1, PT, |R13|, 6.5827683646048100446e-37, PT ;  /* 0x036000000d00780b */ /* 0x000fc80003f2e200 */
[----:B------:R-:W-:-:S08]  /*e2b0*/  DFMA R38, R14, R34, R14 ;  /* 0x000000220e26722b */ /* 0x000fd0000000000e */
[----:B------:R-:W-:-:S08]  /*e2c0*/  DMUL R14, R38, R12 ;  /* 0x0000000c260e7228 */ /* 0x000fd00000000000 */
[----:B------:R-:W-:-:S08]  /*e2d0*/  DFMA R34, -R6, R14, R12 ;  /* 0x0000000e0622722b */ /* 0x000fd0000000010c */
[----:B------:R-:W-:-:S10]  /*e2e0*/  DFMA R14, R38, R34, R14 ;  /* 0x00000022260e722b */ /* 0x000fd4000000000e */
[----:B------:R-:W-:-:S05]  /*e2f0*/  FFMA R34, RZ, R7, R15 ;  /* 0x00000007ff227223 */ /* 0x000fca000000000f */
[----:B------:R-:W-:Y:S01]  /*e300*/  FSETP.GT.AND P0, PT, |R34|, 1.469367938527859385e-39, PT ;  /* 0x001000002200780b */ /* 0x000fe20003f04200 */
[----:B------:R-:W-:-:S12]  /*e310*/  DFMA R34, R2, R36, R8 ;  /* 0x000000240222722b */ /* 0x000fd80000000008 */
        /* <DEDUP_REMOVED lines=9> */
.L_x_293:
[----:B------:R-:W-:Y:S05]  /*e3b0*/  BSYNC.RECONVERGENT B2 ;  /* 0x0000000000027941 */ /* 0x000fea0003800200 */
.L_x_292:
        /* <DEDUP_REMOVED lines=29> */
.L_x_297:
[----:B------:R-:W-:Y:S05]  /*e590*/  BSYNC.RECONVERGENT B4 ;  /* 0x0000000000047941 */ /* 0x000fea0003800200 */
.L_x_296:
[----:B------:R-:W-:-:S07]  /*e5a0*/  VIADD R2, R2, 0x1 ;  /* 0x0000000102027836 */ /* 0x000fce0000000000 */
.L_x_295:
[----:B------:R-:W-:Y:S05]  /*e5b0*/  BSYNC.RECONVERGENT B3 ;  /* 0x0000000000037941 */ /* 0x000fea0003800200 */
.L_x_294:
        /* <DEDUP_REMOVED lines=86> */
.L_x_299:
        /* <DEDUP_REMOVED lines=72> */
.L_x_300:
[----:B------:R-:W-:Y:S05]  /*efa0*/  BSYNC.RECONVERGENT B1 ;  /* 0x0000000000017941 */ /* 0x000fea0003800200 */
.L_x_298:
        /* <DEDUP_REMOVED lines=31> */
.L_x_304:
[----:B------:R-:W-:Y:S05]  /*f1a0*/  BSYNC.RECONVERGENT B3 ;  /* 0x0000000000037941 */ /* 0x000fea0003800200 */
.L_x_303:
[----:B------:R-:W0:Y:S02]  /*f1b0*/  LDCU.64 UR6, c[0x0][0x3b0] ;  /* 0x00007600ff0677ac */ /* 0x000e240008000a00 */
[----:B0-----:R-:W-:Y:S01]  /*f1c0*/  DADD R54, R36, UR6 ;  /* 0x0000000624367e29 */ /* 0x001fe20008000000 */
[----:B------:R-:W-:Y:S10]  /*f1d0*/  BRA `(.L_x_305) ;  /* 0x0000000000747947 */ /* 0x000ff40003800000 */
.L_x_302:
        /* <DEDUP_REMOVED lines=26> */
.L_x_307:
[----:B------:R-:W-:Y:S05]  /*f380*/  BSYNC.RECONVERGENT B3 ;  /* 0x0000000000037941 */ /* 0x000fea0003800200 */
.L_x_306:
[----:B------:R-:W0:Y:S02]  /*f390*/  LDCU.64 UR6, c[0x0][0x3b0] ;  /* 0x00007600ff0677ac */ /* 0x000e240008000a00 */
[----:B0-----:R-:W-:-:S11]  /*f3a0*/  DADD R54, -R36, -UR6 ;  /* 0x8000000624367e29 */ /* 0x001fd60008000100 */
.L_x_305:
[----:B------:R-:W-:Y:S05]  /*f3b0*/  BSYNC.RECONVERGENT B2 ;  /* 0x0000000000027941 */ /* 0x000fea0003800200 */
.L_x_301:
        /* <DEDUP_REMOVED lines=29> */
.L_x_311:
[----:B------:R-:W-:Y:S05]  /*f590*/  BSYNC.RECONVERGENT B4 ;  /* 0x0000000000047941 */ /* 0x000fea0003800200 */
.L_x_310:
[----:B------:R-:W-:-:S07]  /*f5a0*/  IADD3 R2, PT, PT, R2, 0x1, RZ ;  /* 0x0000000102027810 */ /* 0x000fce0007ffe0ff */
.L_x_309:
[----:B------:R-:W-:Y:S05]  /*f5b0*/  BSYNC.RECONVERGENT B3 ;  /* 0x0000000000037941 */ /* 0x000fea0003800200 */
.L_x_308:
        /* <DEDUP_REMOVED lines=79> */
[----:B------:R-:W-:Y:S01]  /*fab0*/  @!P0 IMAD.MOV.U32 R2, RZ, RZ, 0x33145c07 ;  /* 0x33145c07ff028424 */ /* 0x000fe200078e00ff */
[----:B------:R-:W-:-:S06]  /*fac0*/  @!P0 MOV R3, 0x3c91a626 ;  /* 0x3c91a62600038802 */ /* 0x000fcc0000000f00 */
[C---:B------:R-:W-:Y:S02]  /*fad0*/  @P0 DADD R8, R36.reuse, -R8 ;  /* 0x0000000024080229 */ /* 0x040fe40000000808 */
[----:B------:R-:W-:-:S08]  /*fae0*/  @!P0 DADD R2, R36, R2 ;  /* 0x0000000024028229 */ /* 0x000fd00000000002 */
[----:B------:R-:W-:Y:S02]  /*faf0*/  @!P0 DADD R2, R2, UR6 ;  /* 0x0000000602028e29 */ /* 0x000fe40008000000 */
[----:B------:R-:W-:Y:S01]  /*fb00*/  @P0 DADD R2, -R8, UR6 ;  /* 0x0000000608020e29 */ /* 0x000fe20008000100 */
[----:B------:R-:W-:Y:S10]  /*fb10*/  BRA `(.L_x_314) ;  /* 0x0000000400207947 */ /* 0x000ff40003800000 */
.L_x_313:
        /* <DEDUP_REMOVED lines=32> */
[----:B------:R-:W-:Y:S01]  /*fd20*/  IADD3 R41, PT, PT, R39, -0x100000, RZ ;  /* 0xfff0000027297810 */ /* 0x000fe20007ffe0ff */
        /* <DEDUP_REMOVED lines=39> */
.L_x_314:
[----:B------:R-:W-:Y:S05]  /*ffa0*/  BSYNC.RECONVERGENT B1 ;  /* 0x0000000000017941 */ /* 0x000fea0003800200 */
.L_x_312:
        /* <DEDUP_REMOVED lines=28> */
.L_x_316:
[----:B------:R-:W-:Y:S05]  /*10170*/  BSYNC.RECONVERGENT B3 ;  /* 0x0000000000037941 */ /* 0x000fea0003800200 */
.L_x_315:
[----:B------:R-:W0:Y:S01]  /*10180*/  LDCU.64 UR6, c[0x4][0x48] ;  /* 0x01000900ff0677ac */ /* 0x000e220008000a00 */
[----:B------:R-:W-:Y:S02]  /*10190*/  IMAD.SHL.U32 R9, R8, 0x40, RZ ;  /* 0x0000004008097824 */ /* 0x000fe400078e00ff */
        /* <DEDUP_REMOVED lines=9> */
[----:B------:R-:W-:Y:S01]  /*10230*/  LOP3.LUT R9, R8, 0x1, RZ, 0xc0, !PT ;  /* 0x0000000108097812 */ /* 0x000fe200078ec0ff */
[----:B------:R-:W-:Y:S01]  /*10240*/  UMOV UR6, 0x54442d11 ;  /* 0x54442d1100067882 */ /* 0x000fe20000000000 */
[----:B------:R-:W-:Y:S01]  /*10250*/  UMOV UR7, 0x400921fb ;  /* 0x400921fb00077882 */ /* 0x000fe20000000000 */
[----:B------:R-:W-:Y:S01]  /*10260*/  BSSY.RECONVERGENT B2, `(.L_x_317) ;  /* 0x0000032000027945 */ /* 0x000fe20003800200 */
[----:B------:R-:W-:Y:S01]  /*10270*/  ISETP.NE.U32.AND P0, PT, R9, 0x1, PT ;  /* 0x000000010900780c */ /* 0x000fe20003f05070 */
[----:B------:R-:W-:Y:S01]  /*10280*/  IMAD.MOV.U32 R9, RZ, RZ, 0x3da8ff83 ;  /* 0x3da8ff83ff097424 */ /* 0x000fe200078e00ff */
[----:B------:R-:W-:-:S02]  /*10290*/  DADD R50, -R2, UR6 ;  /* 0x0000000602327e29 */ /* 0x000fc40008000100 */
[----:B------:R-:W-:Y:S02]  /*102a0*/  FSEL R58, R58, -8.06006814911005101289e+34, !P0 ;  /* 0xf9785eba3a3a7808 */ /* 0x000fe40004000000 */
[----:B------:R-:W-:-:S04]  /*102b0*/  FSEL R59, -R9, 0.11223486810922622681, !P0 ;  /* 0x3de5db65093b7808 */ /* 0x000fc80004000100 */
[----:B------:R-:W-:-:S08]  /*102c0*/  DMUL R50, R10, R50 ;  /* 0x000000320a327228 */ /* 0x000fd00000000000 */
[----:B------:R-:W-:Y:S02]  /*102d0*/  DMUL R50, R50, R2 ;  /* 0x0000000232327228 */ /* 0x000fe40000000000 */
[----:B------:R-:W-:-:S04]  /*102e0*/  DADD R2, R2, R2 ;  /* 0x0000000002027229 */ /* 0x000fc80000000002 */
[----:B0-----:R-:W0:Y:S04]  /*102f0*/  MUFU.RSQ64H R49, R51 ;  /* 0x0000003300317308 */ /* 0x001e280000001c00 */
[----:B------:R-:W-:Y:S01]  /*10300*/  VIADD R48, R51, 0xfcb00000 ;  /* 0xfcb0000033307836 */ /* 0x000fe20000000000 */
[----:B--2---:R-:W-:-:S08]  /*10310*/  DFMA R36, R14, R58, R36 ;  /* 0x0000003a0e24722b */ /* 0x004fd00000000024 */
[----:B------:R-:W-:Y:S02]  /*10320*/  DFMA R36, R14, R36, R38 ;  /* 0x000000240e24722b */ /* 0x000fe40000000026 */
[----:B0-----:R-:W-:-:S06]  /*10330*/  DMUL R38, R48, R48 ;  /* 0x0000003030267228 */ /* 0x001fcc0000000000 */
[----:B---3--:R-:W-:Y:S02]  /*10340*/  DFMA R36, R14, R36, R40 ;  /* 0x000000240e24722b */ /* 0x008fe40000000028 */
[----:B------:R-:W-:-:S06]  /*10350*/  DFMA R38, R50, -R38, 1 ;  /* 0x3ff000003226742b */ /* 0x000fcc0000000826 */
[----:B------:R-:W-:-:S08]  /*10360*/  DFMA R36, R14, R36, R42 ;  /* 0x000000240e24722b */ /* 0x000fd0000000002a */
[----:B----4-:R-:W-:Y:S01]  /*10370*/  DFMA R36, R14, R36, R44 ;  /* 0x000000240e24722b */ /* 0x010fe2000000002c */
[----:B------:R-:W-:Y:S02]  /*10380*/  IMAD.MOV.U32 R44, RZ, RZ, 0x0 ;  /* 0x00000000ff2c7424 */ /* 0x000fe400078e00ff */
[----:B------:R-:W-:-:S05]  /*10390*/  IMAD.MOV.U32 R45, RZ, RZ, 0x3fd80000 ;  /* 0x3fd80000ff2d7424 */ /* 0x000fca00078e00ff */
[----:B------:R-:W-:Y:S02]  /*103a0*/  DFMA R36, R14, R36, R46 ;  /* 0x000000240e24722b */ /* 0x000fe4000000002e */
[----:B------:R-:W-:Y:S02]  /*103b0*/  DFMA R44, R38, R44, 0.5 ;  /* 0x3fe00000262c742b */ /* 0x000fe4000000002c */
[----:B------:R-:W-:-:S04]  /*103c0*/  DMUL R38, R48, R38 ;  /* 0x0000002630267228 */ /* 0x000fc80000000000 */
[----:B------:R-:W-:Y:S02]  /*103d0*/  DFMA R52, R36, R52, R52 ;  /* 0x000000342434722b */ /* 0x000fe40000000034 */
[----:B------:R-:W-:Y:S02]  /*103e0*/  DFMA R14, R14, R36, 1 ;  /* 0x3ff000000e0e742b */ /* 0x000fe40000000024 */
[----:B------:R-:W-:-:S08]  /*103f0*/  DFMA R44, R44, R38, R48 ;  /* 0x000000262c2c722b */ /* 0x000fd00000000030 */
[----:B------:R-:W-:Y:S01]  /*10400*/  FSEL R40, R14, R52, !P0 ;  /* 0x000000340e287208 */ /* 0x000fe20004000000 */
[----:B------:R-:W-:Y:S01]  /*10410*/  DMUL R36, R50, R44 ;  /* 0x0000002c32247228 */ /* 0x000fe20000000000 */
[----:B------:R-:W-:Y:S01]  /*10420*/  FSEL R41, R15, R53, !P0 ;  /* 0x000000350f297208 */ /* 0x000fe20004000000 */
[----:B------:R-:W-:Y:S01]  /*10430*/  DADD R14, -R2, UR6 ;  /* 0x00000006020e7e29 */ /* 0x000fe20008000100 */
[----:B------:R-:W-:Y:S01]  /*10440*/  LOP3.LUT P0, RZ, R8, 0x2, RZ, 0xc0, !PT ;  /* 0x0000000208ff7812 */ /* 0x000fe2000780c0ff */
[----:B------:R-:W-:Y:S01]  /*10450*/  IMAD.MOV.U32 R38, RZ, RZ, R44 ;  /* 0x000000ffff267224 */ /* 0x000fe200078e002c */
[----:B------:R-:W-:Y:S02]  /*10460*/  IADD3 R39, PT, PT, R45, -0x100000, RZ ;  /* 0xfff000002d277810 */ /* 0x000fe40007ffe0ff */
[----:B------:R-:W-:Y:S02]  /*10470*/  DADD R2, RZ, -R40 ;  /* 0x00000000ff027229 */ /* 0x000fe40000000828 */
[----:B------:R-:W-:-:S02]  /*10480*/  DFMA R42, R36, -R36, R50 ;  /* 0x80000024242a722b */ /* 0x000fc40000000032 */
[----:B-1----:R-:W-:-:S06]  /*10490*/  DMUL R14, R14, UR8 ;  /* 0x000000080e0e7c28 */ /* 0x002fcc0008000000 */
[----:B------:R-:W-:Y:S01]  /*104a0*/  FSEL R2, R40, R2, !P0 ;  /* 0x0000000228027208 */ /* 0x000fe20004000000 */
[----:B------:R-:W-:Y:S01]  /*104b0*/  DFMA R8, R42, R38, R36 ;  /* 0x000000262a08722b */ /* 0x000fe20000000024 */
[----:B------:R-:W-:Y:S02]  /*104c0*/  FSEL R3, R41, R3, !P0 ;  /* 0x0000000329037208 */ /* 0x000fe40004000000 */
[----:B------:R-:W-:-:S04]  /*104d0*/  ISETP.GE.U32.AND P0, PT, R48, 0x7ca00000, PT ;  /* 0x7ca000003000780c */ /* 0x000fc80003f06070 */
[----:B------:R-:W-:-:S09]  /*104e0*/  DMUL R2, R14, R2 ;  /* 0x000000020e027228 */ /* 0x000fd20000000000 */
[----:B------:R-:W-:Y:S05]  /*104f0*/  @!P0 BRA `(.L_x_318) ;  /* 0x0000000000208947 */ /* 0x000fea0003800000 */
        /* <DEDUP_REMOVED lines=8> */
.L_x_318:
[----:B------:R-:W-:Y:S05]  /*10580*/  BSYNC.RECONVERGENT B2 ;  /* 0x0000000000027941 */ /* 0x000fea0003800200 */
.L_x_317:
[----:B------:R-:W0:Y:S01]  /*10590*/  LDCU UR6, c[0x0][0x3ac] ;  /* 0x00007580ff0677ac */ /* 0x000e220008000800 */
[----:B------:R-:W1:Y:S01]  /*105a0*/  LDC.64 R38, c[0x0][0x3a8] ;  /* 0x0000ea00ff267b82 */ /* 0x000e620000000a00 */
[----:B------:R-:W-:Y:S01]  /*105b0*/  MOV R14, 0x1 ;  /* 0x00000001000e7802 */ /* 0x000fe20000000f00 */
[----:B------:R-:W-:Y:S01]  /*105c0*/  BSSY.RECONVERGENT B2, `(.L_x_319) ;  /* 0x0000015000027945 */ /* 0x000fe20003800200 */
[----:B------:R-:W-:Y:S01]  /*105d0*/  FSETP.GEU.AND P1, PT, |R13|, 6.5827683646048100446e-37, PT ;  /* 0x036000000d00780b */ /* 0x000fe20003f2e200 */
        /* <DEDUP_REMOVED lines=19> */
.L_x_320:
[----:B------:R-:W-:Y:S05]  /*10710*/  BSYNC.RECONVERGENT B2 ;  /* 0x0000000000027941 */ /* 0x000fea0003800200 */
.L_x_319:
        /* <DEDUP_REMOVED lines=26> */
[----:B------:R-:W-:-:S07]  /*108c0*/  MOV R12, R37 ;  /* 0x00000025000c7202 */ /* 0x000fce0000000f00 */
.L_x_324:
[----:B------:R-:W-:Y:S05]  /*108d0*/  BSYNC.RECONVERGENT B4 ;  /* 0x0000000000047941 */ /* 0x000fea0003800200 */
.L_x_323:
[----:B------:R-:W-:-:S07]  /*108e0*/  VIADD R44, R12, 0x1 ;  /* 0x000000010c2c7836 */ /* 0x000fce0000000000 */
.L_x_322:
[----:B------:R-:W-:Y:S05]  /*108f0*/  BSYNC.RECONVERGENT B3 ;  /* 0x0000000000037941 */ /* 0x000fea0003800200 */
.L_x_321:
        /* <DEDUP_REMOVED lines=30> */
[----:B------:R-:W-:Y:S02]  /*10ae0*/  FSEL R13, R15, R13, !P0 ;  /* 0x0000000d0f0d7208 */ /* 0x000fe40004000000 */
        /* <DEDUP_REMOVED lines=23> */
[----:B------:R-:W-:-:S07]  /*10c60*/  MOV R36, R38 ;  /* 0x0000002600247202 */ /* 0x000fce0000000f00 */
.L_x_326:
[----:B------:R-:W-:Y:S05]  /*10c70*/  BSYNC.RECONVERGENT B2 ;  /* 0x0000000000027941 */ /* 0x000fea0003800200 */
.L_x_325:
[----:B------:R-:W-:Y:S01]  /*10c80*/  UMOV UR6, 0x667f3bcd ;  /* 0x667f3bcd00067882 */ /* 0x000fe20000000000 */
[----:B------:R-:W-:Y:S01]  /*10c90*/  UMOV UR7, 0x3ff6a09e ;  /* 0x3ff6a09e00077882 */ /* 0x000fe20000000000 */
[----:B------:R-:W-:Y:S01]  /*10ca0*/  DADD R14, -RZ, -R2 ;  /* 0x00000000ff0e7229 */ /* 0x000fe20000000902 */
[----:B------:R-:W-:Y:S01]  /*10cb0*/  BSSY.RECONVERGENT B2, `(.L_x_327) ;  /* 0x0000019000027945 */ /* 0x000fe20003800200 */
[----:B------:R-:W-:Y:S02]  /*10cc0*/  DMUL R8, R8, UR6 ;  /* 0x0000000608087c28 */ /* 0x000fe40008000000 */
[----:B------:R-:W-:-:S06]  /*10cd0*/  DSETP.GT.AND P0, PT, R54, RZ, PT ;  /* 0x000000ff3600722a */ /* 0x000fcc0003f04000 */
[----:B------:R-:W-:Y:S01]  /*10ce0*/  DMUL R40, R8, R36 ;  /* 0x0000002408287228 */ /* 0x000fe20000000000 */
[----:B------:R-:W-:Y:S01]  /*10cf0*/  FSEL R38, R2, R14, P0 ;  /* 0x0000000e02267208 */ /* 0x000fe20000000000 */
[----:B------:R-:W-:Y:S01]  /*10d00*/  IMAD.MOV.U32 R8, RZ, RZ, 0x1 ;  /* 0x00000001ff087424 */ /* 0x000fe200078e00ff */
[----:B------:R-:W-:-:S03]  /*10d10*/  FSEL R39, R3, R15, P0 ;  /* 0x0000000f03277208 */ /* 0x000fc60000000000 */
[----:B------:R-:W0:Y:S01]  /*10d20*/  MUFU.RCP64H R9, R41 ;  /* 0x0000002900097308 */ /* 0x000e220000001800 */
        /* <DEDUP_REMOVED lines=17> */
.L_x_328:
[----:B------:R-:W-:Y:S05]  /*10e40*/  BSYNC.RECONVERGENT B2 ;  /* 0x0000000000027941 */ /* 0x000fea0003800200 */
.L_x_327:
[----:B------:R-:W-:Y:S01]  /*10e50*/  DADD R54, -R18, R54 ;  /* 0x0000000012367229 */ /* 0x000fe20000000136 */
[----:B------:R-:W-:Y:S01]  /*10e60*/  BSSY.RECONVERGENT B4, `(.L_x_329) ;  /* 0x0000314000047945 */ /* 0x000fe20003800200 */
[----:B------:R-:W-:-:S08]  /*10e70*/  DADD R2, -R16, R56 ;  /* 0x0000000010027229 */ /* 0x000fd00000000138 */
[----:B------:R-:W-:-:S08]  /*10e80*/  DFMA R2, R54, R36, R2 ;  /* 0x000000243602722b */ /* 0x000fd00000000002 */
[----:B------:R-:W-:-:S08]  /*10e90*/  DMUL R2, R34, R2 ;  /* 0x0000000222027228 */ /* 0x000fd00000000000 */
[----:B------:R-:W-:-:S14]  /*10ea0*/  DSETP.GEU.AND P0, PT, R2, RZ, PT ;  /* 0x000000ff0200722a */ /* 0x000fdc0003f0e000 */
[----:B------:R-:W-:Y:S05]  /*10eb0*/  @P0 BRA `(.L_x_330) ;  /* 0x0000002c00e00947 */ /* 0x000fea0003800000 */
[----:B------:R-:W-:Y:S01]  /*10ec0*/  BSSY.RECONVERGENT B3, `(.L_x_331) ;  /* 0x00002f6000037945 */ /* 0x000fe20003800200 */
[----:B------:R-:W-:Y:S01]  /*10ed0*/  IMAD.MOV.U32 R2, RZ, RZ, RZ ;  /* 0x000000ffff027224 */ /* 0x000fe200078e00ff */
[----:B------:R-:W-:Y:S01]  /*10ee0*/  MOV R12, R16 ;  /* 0x00000010000c7202 */ /* 0x000fe20000000f00 */
[----:B------:R-:W-:Y:S02]  /*10ef0*/  IMAD.MOV.U32 R14, RZ, RZ, R16 ;  /* 0x000000ffff0e7224 */ /* 0x000fe400078e0010 */
[--C-:B------:R-:W-:Y:S02]  /*10f00*/  IMAD.MOV.U32 R15, RZ, RZ, R17.reuse ;  /* 0x000000ffff0f7224 */ /* 0x100fe400078e0011 */
[----:B------:R-:W-:-:S07]  /*10f10*/  IMAD.MOV.U32 R13, RZ, RZ, R17 ;  /* 0x000000ffff0d7224 */ /* 0x000fce00078e0011 */
.L_x_371:
        /* <DEDUP_REMOVED lines=26> */
[----:B------:R-:W-:Y:S01]  /*110c0*/  IMAD.MOV.U32 R60, RZ, RZ, R36 ;  /* 0x000000ffff3c7224 */ /* 0x000fe200078e0024 */
[----:B------:R-:W-:-:S07]  /*110d0*/  MOV R61, R37 ;  /* 0x00000025003d7202 */ /* 0x000fce0000000f00 */
.L_x_333:
[----:B------:R-:W-:Y:S05]  /*110e0*/  BSYNC.RECONVERGENT B2 ;  /* 0x0000000000027941 */ /* 0x000fea0003800200 */
.L_x_332:
        /* <DEDUP_REMOVED lines=28> */
.L_x_337:
[----:B------:R-:W-:Y:S05]  /*112b0*/  BSYNC.RECONVERGENT B6 ;  /* 0x0000000000067941 */ /* 0x000fea0003800200 */
.L_x_336:
[----:B------:R-:W-:-:S07]  /*112c0*/  VIADD R3, R37, 0x1 ;  /* 0x0000000125037836 */ /* 0x000fce0000000000 */
.L_x_335:
[----:B------:R-:W-:Y:S05]  /*112d0*/  BSYNC.RECONVERGENT B5 ;  /* 0x0000000000057941 */ /* 0x000fea0003800200 */
.L_x_334:
        /* <DEDUP_REMOVED lines=86> */
.L_x_339:
        /* <DEDUP_REMOVED lines=72> */
.L_x_340:
[----:B------:R-:W-:Y:S05]  /*11cc0*/  BSYNC.RECONVERGENT B1 ;  /* 0x0000000000017941 */ /* 0x000fea0003800200 */
.L_x_338:
        /* <DEDUP_REMOVED lines=31> */
.L_x_344:
[----:B------:R-:W-:Y:S05]  /*11ec0*/  BSYNC.RECONVERGENT B5 ;  /* 0x0000000000057941 */ /* 0x000fea0003800200 */
.L_x_343:
[----:B------:R-:W0:Y:S02]  /*11ed0*/  LDCU.64 UR6, c[0x0][0x3b0] ;  /* 0x00007600ff0677ac */ /* 0x000e240008000a00 */
[----:B0-----:R-:W-:Y:S01]  /*11ee0*/  DADD R58, R36, UR6 ;  /* 0x00000006243a7e29 */ /* 0x001fe20008000000 */
[----:B------:R-:W-:Y:S10]  /*11ef0*/  BRA `(.L_x_345) ;  /* 0x0000000000747947 */ /* 0x000ff40003800000 */
.L_x_342:
        /* <DEDUP_REMOVED lines=26> */
.L_x_347:
[----:B------:R-:W-:Y:S05]  /*120a0*/  BSYNC.RECONVERGENT B5 ;  /* 0x0000000000057941 */ /* 0x000fea0003800200 */
.L_x_346:
[----:B------:R-:W0:Y:S02]  /*120b0*/  LDCU.64 UR6, c[0x0][0x3b0] ;  /* 0x00007600ff0677ac */ /* 0x000e240008000a00 */
[----:B0-----:R-:W-:-:S11]  /*120c0*/  DADD R58, -R36, -UR6 ;  /* 0x80000006243a7e29 */ /* 0x001fd60008000100 */
.L_x_345:
[----:B------:R-:W-:Y:S05]  /*120d0*/  BSYNC.RECONVERGENT B2 ;  /* 0x0000000000027941 */ /* 0x000fea0003800200 */
.L_x_341:
        /* <DEDUP_REMOVED lines=26> */
[----:B------:R-:W-:Y:S02]  /*12280*/  IMAD.MOV.U32 R48, RZ, RZ, R46 ;  /* 0x000000ffff307224 */ /* 0x000fe400078e002e */
[----:B------:R-:W-:-:S07]  /*12290*/  IMAD.MOV.U32 R49, RZ, RZ, R47 ;  /* 0x000000ffff317224 */ /* 0x000fce00078e002f */
.L_x_351:
[----:B------:R-:W-:Y:S05]  /*122a0*/  BSYNC.RECONVERGENT B6 ;  /* 0x0000000000067941 */ /* 0x000fea0003800200 */
.L_x_350:
[----:B------:R-:W-:-:S07]  /*122b0*/  VIADD R3, R37, 0x1 ;  /* 0x0000000125037836 */ /* 0x000fce0000000000 */
.L_x_349:
[----:B------:R-:W-:Y:S05]  /*122c0*/  BSYNC.RECONVERGENT B5 ;  /* 0x0000000000057941 */ /* 0x000fea0003800200 */
.L_x_348:
        /* <DEDUP_REMOVED lines=10> */
[----:B------:R-:W-:Y:S01]  /*12370*/  MOV R63, 0x3da8ff83 ;  /* 0x3da8ff83003f7802 */ /* 0x000fe20000000f00 */
[----:B------:R-:W-:Y:S01]  /*12380*/  BSSY.RECONVERGENT B1, `(.L_x_352) ;  /* 0x0000093000017945 */ /* 0x000fe20003800200 */
        /* <DEDUP_REMOVED lines=74> */
.L_x_353:
[----:B------:R-:W-:Y:S01]  /*12830*/  DADD R38, -|R36|, 1 ;  /* 0x3ff0000024267429 */ /* 0x000fe20000000300 */
[----:B------:R-:W-:Y:S01]  /*12840*/  IMAD.MOV.U32 R40, RZ, RZ, 0x66faac4b ;  /* 0x66faac4bff287424 */ /* 0x000fe200078e00ff */
[----:B------:R-:W-:Y:S01]  /*12850*/  MOV R41, 0x3ebac2fe ;  /* 0x3ebac2fe00297802 */ /* 0x000fe20000000f00 */
        /* <DEDUP_REMOVED lines=69> */
.L_x_354:
[----:B------:R-:W-:Y:S05]  /*12cb0*/  BSYNC.RECONVERGENT B1 ;  /* 0x0000000000017941 */ /* 0x000fea0003800200 */
.L_x_352:
        /* <DEDUP_REMOVED lines=26> */
[----:B------:R-:W-:Y:S02]  /*12e60*/  IMAD.MOV.U32 R52, RZ, RZ, R46 ;  /* 0x000000ffff347224 */ /* 0x000fe400078e002e */
[----:B------:R-:W-:-:S07]  /*12e70*/  IMAD.MOV.U32 R53, RZ, RZ, R47 ;  /* 0x000000ffff357224 */ /* 0x000fce00078e002f */
.L_x_356:
[----:B------:R-:W-:Y:S05]  /*12e80*/  BSYNC.RECONVERGENT B5 ;  /* 0x0000000000057941 */ /* 0x000fea0003800200 */
.L_x_355:
        /* <DEDUP_REMOVED lines=13> */
[----:B------:R-:W-:Y:S01]  /*12f60*/  UMOV UR6, 0x54442d11 ;  /* 0x54442d1100067882 */ /* 0x000fe20000000000 */
[----:B------:R-:W-:Y:S01]  /*12f70*/  MOV R50, 0x3da8ff83 ;  /* 0x3da8ff8300327802 */ /* 0x000fe20000000f00 */
[----:B------:R-:W-:Y:S01]  /*12f80*/  UMOV UR7, 0x400921fb ;  /* 0x400921fb00077882 */ /* 0x000fe20000000000 */
[----:B------:R-:W-:Y:S01]  /*12f90*/  FSEL R64, R64, -8.06006814911005101289e+34, !P0 ;  /* 0xf9785eba40407808 */ /* 0x000fe20004000000 */
[----:B------:R-:W-:Y:S01]  /*12fa0*/  BSSY.RECONVERGENT B2, `(.L_x_357) ;  /* 0x000002f000027945 */ /* 0x000fe20003800200 */
[----:B------:R-:W-:Y:S01]  /*12fb0*/  FSEL R65, -R50, 0.11223486810922622681, !P0 ;  /* 0x3de5db6532417808 */ /* 0x000fe20004000100 */
[----:B------:R-:W-:-:S08]  /*12fc0*/  DADD R50, -R62, UR6 ;  /* 0x000000063e327e29 */ /* 0x000fd00008000100 */
[----:B------:R-:W-:-:S08]  /*12fd0*/  DMUL R50, R10, R50 ;  /* 0x000000320a327228 */ /* 0x000fd00000000000 */
[----:B------:R-:W-:Y:S02]  /*12fe0*/  DMUL R50, R50, R62 ;  /* 0x0000003e32327228 */ /* 0x000fe40000000000 */
[----:B------:R-:W-:-:S04]  /*12ff0*/  DADD R62, R62, R62 ;  /* 0x000000003e3e7229 */ /* 0x000fc8000000003e */
[----:B0-----:R-:W0:Y:S04]  /*13000*/  MUFU.RSQ64H R49, R51 ;  /* 0x0000003300317308 */ /* 0x001e280000001c00 */
[----:B------:R-:W-:Y:S01]  /*13010*/  VIADD R48, R51, 0xfcb00000 ;  /* 0xfcb0000033307836 */ /* 0x000fe20000000000 */
[----:B------:R-:W-:Y:S02]  /*13020*/  DADD R62, -R62, UR6 ;  /* 0x000000063e3e7e29 */ /* 0x000fe40008000100 */
        /* <DEDUP_REMOVED lines=14> */
[----:B------:R-:W-:Y:S02]  /*13110*/  DFMA R44, R44, R38, R48 ;  /* 0x000000262c2c722b */ /* 0x000fe40000000030 */
[----:B-1----:R-:W-:-:S06]  /*13120*/  DMUL R60, R62, UR8 ;  /* 0x000000083e3c7c28 */ /* 0x002fcc0008000000 */
[----:B------:R-:W-:Y:S02]  /*13130*/  FSEL R46, R36, R52, !P0 ;  /* 0x00000034242e7208 */ /* 0x000fe40004000000 */
[----:B------:R-:W-:Y:S01]  /*13140*/  FSEL R47, R37, R53, !P0 ;  /* 0x00000035252f7208 */ /* 0x000fe20004000000 */
[----:B------:R-:W-:Y:S01]  /*13150*/  DMUL R36, R50, R44 ;  /* 0x0000002c32247228 */ /* 0x000fe20000000000 */
[----:B------:R-:W-:Y:S01]  /*13160*/  LOP3.LUT P0, RZ, R3, 0x2, RZ, 0xc0, !PT ;  /* 0x0000000203ff7812 */ /* 0x000fe2000780c0ff */
[----:B------:R-:W-:Y:S02]  /*13170*/  VIADD R39, R45, 0xfff00000 ;  /* 0xfff000002d277836 */ /* 0x000fe40000000000 */
[----:B------:R-:W-:Y:S01]  /*13180*/  IMAD.MOV.U32 R38, RZ, RZ, R44 ;  /* 0x000000ffff267224 */ /* 0x000fe200078e002c */
[----:B------:R-:W-:-:S03]  /*13190*/  DADD R42, RZ, -R46 ;  /* 0x00000000ff2a7229 */ /* 0x000fc6000000082e */
[----:B------:R-:W-:-:S07]  /*131a0*/  DFMA R40, R36, -R36, R50 ;  /* 0x800000242428722b */ /* 0x000fce0000000032 */
[----:B------:R-:W-:Y:S01]  /*131b0*/  FSEL R42, R46, R42, !P0 ;  /* 0x0000002a2e2a7208 */ /* 0x000fe20004000000 */
[----:B------:R-:W-:Y:S01]  /*131c0*/  DFMA R62, R40, R38, R36 ;  /* 0x00000026283e722b */ /* 0x000fe20000000024 */
[----:B------:R-:W-:Y:S02]  /*131d0*/  FSEL R43, R47, R43, !P0 ;  /* 0x0000002b2f2b7208 */ /* 0x000fe40004000000 */
[----:B------:R-:W-:-:S04]  /*131e0*/  ISETP.GE.U32.AND P0, PT, R48, 0x7ca00000, PT ;  /* 0x7ca000003000780c */ /* 0x000fc80003f06070 */
[----:B------:R-:W-:-:S09]  /*131f0*/  DMUL R60, R60, R42 ;  /* 0x0000002a3c3c7228 */ /* 0x000fd20000000000 */
[----:B------:R-:W-:Y:S05]  /*13200*/  @!P0 BRA `(.L_x_358) ;  /* 0x0000000000208947 */ /* 0x000fea0003800000 */
[----:B------:R-:W-:Y:S01]  /*13210*/  IMAD.MOV.U32 R38, RZ, RZ, R36 ;  /* 0x000000ffff267224 */ /* 0x000fe200078e0024 */
[----:B------:R-:W-:Y:S01]  /*13220*/  MOV R45, R41 ;  /* 0x00000029002d7202 */ /* 0x000fe20000000f00 */
[----:B------:R-:W-:Y:S01]  /*13230*/  IMAD.MOV.U32 R47, RZ, RZ, R51 ;  /* 0x000000ffff2f7224 */ /* 0x000fe200078e0033 */
[----:B------:R-:W-:Y:S01]  /*13240*/  MOV R36, 0x13270 ;  /* 0x0001327000247802 */ /* 0x000fe20000000f00 */
[----:B------:R-:W-:-:S07]  /*13250*/  IMAD.MOV.U32 R46, RZ, RZ, R40 ;  /* 0x000000ffff2e7224 */ /* 0x000fce00078e0028 */
[----:B------:R-:W-:Y:S05]  /*13260*/  CALL.REL.NOINC `($__internal_6_$__cuda_sm20_dsqrt_rn_f64_mediumpath_v1) ;  /* 0x0000014800cc7944 */ /* 0x000fea0003c00000 */
[----:B------:R-:W-:Y:S02]  /*13270*/  IMAD.MOV.U32 R62, RZ, RZ, R38 ;  /* 0x000000ffff3e7224 */ /* 0x000fe400078e0026 */
[----:B------:R-:W-:-:S07]  /*13280*/  IMAD.MOV.U32 R63, RZ, RZ, R37 ;  /* 0x000000ffff3f7224 */ /* 0x000fce00078e0025 */
.L_x_358:
[----:B------:R-:W-:Y:S05]  /*13290*/  BSYNC.RECONVERGENT B2 ;  /* 0x0000000000027941 */ /* 0x000fea0003800200 */
.L_x_357:
        /* <DEDUP_REMOVED lines=21> */
[----:B0-----:R-:W-:Y:S01]  /*133f0*/  IMAD.U32 R36, RZ, RZ, UR6 ;  /* 0x00000006ff247e24 */ /* 0x001fe2000f8e00ff */
[----:B------:R-:W-:-:S07]  /*13400*/  MOV R37, UR7 ;  /* 0x0000000700257c02 */ /* 0x000fce0008000f00 */
[----:B------:R-:W-:Y:S05]  /*13410*/  CALL.REL.NOINC `($__internal_5_$__cuda_sm20_div_rn_f64_full) ;  /* 0x0000014000cc7944 */ /* 0x000fea0003c00000 */
.L_x_360:
[----:B------:R-:W-:Y:S05]  /*13420*/  BSYNC.RECONVERGENT B2 ;  /* 0x0000000000027941 */ /* 0x000fea0003800200 */
.L_x_359:
        /* <DEDUP_REMOVED lines=29> */
.L_x_364:
[----:B------:R-:W-:Y:S05]  /*13600*/  BSYNC.RECONVERGENT B6 ;  /* 0x0000000000067941 */ /* 0x000fea0003800200 */
.L_x_363:
[----:B------:R-:W-:-:S07]  /*13610*/  VIADD R3, R3, 0x1 ;  /* 0x0000000103037836 */ /* 0x000fce0000000000 */
.L_x_362:
[----:B------:R-:W-:Y:S05]  /*13620*/  BSYNC.RECONVERGENT B5 ;  /* 0x0000000000057941 */ /* 0x000fea0003800200 */
.L_x_361:
        /* <DEDUP_REMOVED lines=55> */
.L_x_366:
[----:B------:R-:W-:Y:S05]  /*139a0*/  BSYNC.RECONVERGENT B2 ;  /* 0x0000000000027941 */ /* 0x000fea0003800200 */
.L_x_365:
        /* <DEDUP_REMOVED lines=23> */
[----:B------:R-:W-:Y:S01]  /*13b20*/  MOV R36, R38 ;  /* 0x0000002600247202 */ /* 0x000fe20000000f00 */
[----:B------:R-:W-:Y:S01]  /*13b30*/  IMAD.MOV.U32 R37, RZ, RZ, R39 ;  /* 0x000000ffff257224 */ /* 0x000fe200078e0027 */
[----:B------:R-:W-:Y:S01]  /*13b40*/  MOV R38, 0x13b70 ;  /* 0x00013b7000267802 */ /* 0x000fe20000000f00 */
[----:B------:R-:W-:-:S07]  /*13b50*/  IMAD.MOV.U32 R39, RZ, RZ, R45 ;  /* 0x000000ffff277224 */ /* 0x000fce00078e002d */
[----:B------:R-:W-:Y:S05]  /*13b60*/  CALL.REL.NOINC `($__internal_5_$__cuda_sm20_div_rn_f64_full) ;  /* 0x0000013800f87944 */ /* 0x000fea0003c00000 */
.L_x_368:
[----:B------:R-:W-:Y:S05]  /*13b70*/  BSYNC.RECONVERGENT B2 ;  /* 0x0000000000027941 */ /* 0x000fea0003800200 */
.L_x_367:
        /* <DEDUP_REMOVED lines=21> */
[----:B------:R-:W-:Y:S01]  /*13cd0*/  MOV R38, 0x13d10 ;  /* 0x00013d1000267802 */ /* 0x000fe20000000f00 */
[----:B------:R-:W-:Y:S02]  /*13ce0*/  IMAD.MOV.U32 R36, RZ, RZ, R8 ;  /* 0x000000ffff247224 */ /* 0x000fe400078e0008 */
[----:B------:R-:W-:-:S07]  /*13cf0*/  IMAD.MOV.U32 R37, RZ, RZ, R9 ;  /* 0x000000ffff257224 */ /* 0x000fce00078e0009 */
[----:B------:R-:W-:Y:S05]  /*13d00*/  CALL.REL.NOINC `($__internal_5_$__cuda_sm20_div_rn_f64_full) ;  /* 0x0000013800907944 */ /* 0x000fea0003c00000 */
[----:B------:R-:W-:Y:S01]  /*13d10*/  IMAD.MOV.U32 R38, RZ, RZ, R36 ;  /* 0x000000ffff267224 */ /* 0x000fe200078e0024 */
[----:B------:R-:W-:-:S07]  /*13d20*/  MOV R39, R37 ;  /* 0x0000002500277202 */ /* 0x000fce0000000f00 */
.L_x_370:
[----:B------:R-:W-:Y:S05]  /*13d30*/  BSYNC.RECONVERGENT B2 ;  /* 0x0000000000027941 */ /* 0x000fea0003800200 */
.L_x_369:
        /* <DEDUP_REMOVED lines=15> */
.L_x_331:
[----:B------:R-:W-:Y:S05]  /*13e30*/  BRA `(.L_x_372) ;  /* 0x0000000000587947 */ /* 0x000fea0003800000 */
.L_x_330:
[----:B------:R-:W0:Y:S01]  /*13e40*/  MUFU.RSQ64H R3, -1 ;  /* 0xbff0000000037908 */ /* 0x000e220000001c00 */
[----:B------:R-:W-:Y:S02]  /*13e50*/  IMAD.MOV.U32 R2, RZ, RZ, -0x43600000 ;  /* 0xbca00000ff027424 */ /* 0x000fe400078e00ff */
[----:B------:R-:W-:Y:S02]  /*13e60*/  IMAD.MOV.U32 R12, RZ, RZ, 0x0 ;  /* 0x00000000ff0c7424 */ /* 0x000fe400078e00ff */
[----:B------:R-:W-:Y:S02]  /*13e70*/  IMAD.MOV.U32 R13, RZ, RZ, 0x3ff00000 ;  /* 0x3ff00000ff0d7424 */ /* 0x000fe400078e00ff */
[----:B------:R-:W-:Y:S02]  /*13e80*/  IMAD.MOV.U32 R50, RZ, RZ, RZ ;  /* 0x000000ffff327224 */ /* 0x000fe400078e00ff */
[----:B------:R-:W-:Y:S01]  /*13e90*/  IMAD.MOV.U32 R48, RZ, RZ, -0x43600000 ;  /* 0xbca00000ff307424 */ /* 0x000fe200078e00ff */
[----:B0-----:R-:W-:-:S08]  /*13ea0*/  DMUL R8, R2, R2 ;  /* 0x0000000202087228 */ /* 0x001fd00000000000 */
[----:B------:R-:W-:Y:S01]  /*13eb0*/  DFMA R8, -R8, -R12, 1 ;  /* 0x3ff000000808742b */ /* 0x000fe2000000090c */
[----:B------:R-:W-:-:S07]  /*13ec0*/  IMAD.MOV.U32 R13, RZ, RZ, 0x3fd80000 ;  /* 0x3fd80000ff0d7424 */ /* 0x000fce00078e00ff */
[----:B------:R-:W-:Y:S02]  /*13ed0*/  DFMA R12, R8, R12, 0.5 ;  /* 0x3fe00000080c742b */ /* 0x000fe4000000000c */
[----:B------:R-:W-:-:S08]  /*13ee0*/  DMUL R8, R2, R8 ;  /* 0x0000000802087228 */ /* 0x000fd00000000000 */
[----:B------:R-:W-:-:S08]  /*13ef0*/  DFMA R44, R12, R8, R2 ;  /* 0x000000080c2c722b */ /* 0x000fd00000000002 */
[----:B------:R-:W-:Y:S02]  /*13f00*/  DMUL R36, R44, -1 ;  /* 0xbff000002c247828 */ /* 0x000fe40000000000 */
[----:B------:R-:W-:-:S06]  /*13f10*/  IADD3 R39, PT, PT, R45, -0x100000, RZ ;  /* 0xfff000002d277810 */ /* 0x000fcc0007ffe0ff */
        /* <DEDUP_REMOVED lines=8> */
.L_x_372:
[----:B------:R-:W-:Y:S05]  /*13fa0*/  BSYNC.RECONVERGENT B4 ;  /* 0x0000000000047941 */ /* 0x000fea0003800200 */
.L_x_329:
[----:B------:R-:W-:Y:S01]  /*13fb0*/  DSETP.NAN.AND P0, PT, R32, R32, PT ;  /* 0x000000202000722a */ /* 0x000fe20003f08000 */
[----:B------:R-:W-:Y:S01]  /*13fc0*/  BSSY.RECONVERGENT B3, `(.L_x_373) ;  /* 0x00003c3000037945 */ /* 0x000fe20003800200 */
[----:B------:R-:W-:-:S12]  /*13fd0*/  PLOP3.LUT P5, PT, PT, PT, PT, 0x8, 0x80 ;  /* 0x000000000080781c */ /* 0x000fd80003fae170 */
[----:B------:R-:W-:Y:S05]  /*13fe0*/  @P0 BRA `(.L_x_374) ;  /* 0x0000003c00000947 */ /* 0x000fea0003800000 */
[----:B------:R-:W0:Y:S01]  /*13ff0*/  MUFU.RCP64H R3, R7 ;  /* 0x0000000700037308 */ /* 0x000e220000001800 */
[----:B------:R-:W-:Y:S01]  /*14000*/  MOV R2, 0x1 ;  /* 0x0000000100027802 */ /* 0x000fe20000000f00 */
[----:B------:R-:W-:Y:S01]  /*14010*/  UMOV UR6, 0x54442d11 ;  /* 0x54442d1100067882 */ /* 0x000fe20000000000 */
[----:B------:R-:W-:Y:S01]  /*14020*/  UMOV UR7, 0x400921fb ;  /* 0x400921fb00077882 */ /* 0x000fe20000000000 */
[----:B------:R-:W-:Y:S01]  /*14030*/  BSSY.RECONVERGENT B2, `(.L_x_375) ;  /* 0x0000016000027945 */ /* 0x000fe20003800200 */
[----:B------:R-:W-:-:S10]  /*14040*/  DMUL R40, R32, UR6 ;  /* 0x0000000620287c28 */ /* 0x000fd40008000000 */
        /* <DEDUP_REMOVED lines=20> */
.L_x_376:
[----:B------:R-:W-:Y:S05]  /*14190*/  BSYNC.RECONVERGENT B2 ;  /* 0x0000000000027941 */ /* 0x000fea0003800200 */
.L_x_375:
        /* <DEDUP_REMOVED lines=28> */
.L_x_380:
[----:B------:R-:W-:Y:S05]  /*14360*/  BSYNC.RECONVERGENT B5 ;  /* 0x0000000000057941 */ /* 0x000fea0003800200 */
.L_x_379:
[----:B------:R-:W-:-:S07]  /*14370*/  VIADD R2, R37, 0x1 ;  /* 0x0000000125027836 */ /* 0x000fce0000000000 */
.L_x_378:
[----:B------:R-:W-:Y:S05]  /*14380*/  BSYNC.RECONVERGENT B4 ;  /* 0x0000000000047941 */ /* 0x000fea0003800200 */
.L_x_377:
        /* <DEDUP_REMOVED lines=86> */
.L_x_382:
        /* <DEDUP_REMOVED lines=72> */
.L_x_383:
[----:B------:R-:W-:Y:S05]  /*14d70*/  BSYNC.RECONVERGENT B1 ;  /* 0x0000000000017941 */ /* 0x000fea0003800200 */
.L_x_381:
[----:B------:R-:W0:Y:S01]  /*14d80*/  LDCU.64 UR6, c[0x0][0x3a8] ;  /* 0x00007500ff0677ac */ /* 0x000e220008000a00 */
[----:B------:R-:W-:Y:S01]  /*14d90*/  DSETP.GT.AND P0, PT, R18, RZ, PT ;  /* 0x000000ff1200722a */ /* 0x000fe20003f04000 */
[----:B------:R-:W-:Y:S01]  /*14da0*/  BSSY.RECONVERGENT B2, `(.L_x_384) ;  /* 0x000003e000027945 */ /* 0x000fe20003800200 */
[----:B0-----:R-:W-:-:S12]  /*14db0*/  DFMA R2, R2, R4, -UR6 ;  /* 0x8000000602027e2b */ /* 0x001fd80008000004 */
[----:B------:R-:W-:Y:S05]  /*14dc0*/  @!P0 BRA `(.L_x_385) ;  /* 0x0000000000788947 */ /* 0x000fea0003800000 */
        /* <DEDUP_REMOVED lines=26> */
.L_x_387:
[----:B------:R-:W-:Y:S05]  /*14f70*/  BSYNC.RECONVERGENT B4 ;  /* 0x0000000000047941 */ /* 0x000fea0003800200 */
.L_x_386:
[----:B------:R-:W0:Y:S02]  /*14f80*/  LDCU.64 UR6, c[0x0][0x3b0] ;  /* 0x00007600ff0677ac */ /* 0x000e240008000a00 */
[----:B0-----:R-:W-:Y:S01]  /*14f90*/  DADD R14, R36, UR6 ;  /* 0x00000006240e7e29 */ /* 0x001fe20008000000 */
[----:B------:R-:W-:Y:S10]  /*14fa0*/  BRA `(.L_x_388) ;  /* 0x0000000000747947 */ /* 0x000ff40003800000 */
.L_x_385:
        /* <DEDUP_REMOVED lines=26> */
.L_x_390:
[----:B------:R-:W-:Y:S05]  /*15150*/  BSYNC.RECONVERGENT B4 ;  /* 0x0000000000047941 */ /* 0x000fea0003800200 */
.L_x_389:
[----:B------:R-:W0:Y:S02]  /*15160*/  LDCU.64 UR6, c[0x0][0x3b0] ;  /* 0x00007600ff0677ac */ /* 0x000e240008000a00 */
[----:B0-----:R-:W-:-:S11]  /*15170*/  DADD R14, -R36, -UR6 ;  /* 0x80000006240e7e29 */ /* 0x001fd60008000100 */
.L_x_388:
[----:B------:R-:W-:Y:S05]  /*15180*/  BSYNC.RECONVERGENT B2 ;  /* 0x0000000000027941 */ /* 0x000fea0003800200 */
.L_x_384:
        /* <DEDUP_REMOVED lines=29> */
.L_x_394:
[----:B------:R-:W-:Y:S05]  /*15360*/  BSYNC.RECONVERGENT B5 ;  /* 0x0000000000057941 */ /* 0x000fea0003800200 */
.L_x_393:
[----:B------:R-:W-:-:S07]  /*15370*/  VIADD R2, R2, 0x1 ;  /* 0x0000000102027836 */ /* 0x000fce0000000000 */
.L_x_392:
[----:B------:R-:W-:Y:S05]  /*15380*/  BSYNC.RECONVERGENT B4 ;  /* 0x0000000000047941 */ /* 0x000fea0003800200 */
.L_x_391:
        /* <DEDUP_REMOVED lines=34> */
[----:B------:R-:W-:Y:S01]  /*155b0*/  MOV R36, 0x180754af ;  /* 0x180754af00247802 */ /* 0x000fe20000000f00 */
[----:B------:R-:W-:Y:S01]  /*155c0*/  IMAD.MOV.U32 R37, RZ, RZ, 0x3fb3823b ;  /* 0x3fb3823bff257424 */ /* 0x000fe200078e00ff */
        /* <DEDUP_REMOVED lines=50> */
.L_x_396:
        /* <DEDUP_REMOVED lines=15> */
[----:B------:R-:W-:Y:S01]  /*159e0*/  IADD3 R37, PT, PT, R13, -0x100000, RZ ;  /* 0xfff000000d257810 */ /* 0x000fe20007ffe0ff */
[----:B------:R-:W-:-:S04]  /*159f0*/  IMAD.MOV.U32 R36, RZ, RZ, R12 ;  /* 0x000000ffff247224 */ /* 0x000fc800078e000c */
        /* <DEDUP_REMOVED lines=55> */
.L_x_397:
[----:B------:R-:W-:Y:S05]  /*15d70*/  BSYNC.RECONVERGENT B1 ;  /* 0x0000000000017941 */ /* 0x000fea0003800200 */
.L_x_395:
        /* <DEDUP_REMOVED lines=25> */
[----:B------:R-:W-:Y:S02]  /*15f10*/  IMAD.MOV.U32 R12, RZ, RZ, R37 ;  /* 0x000000ffff0c7224 */ /* 0x000fe400078e0025 */
[----:B------:R-:W-:Y:S02]  /*15f20*/  IMAD.MOV.U32 R52, RZ, RZ, R46 ;  /* 0x000000ffff347224 */ /* 0x000fe400078e002e */
[----:B------:R-:W-:-:S07]  /*15f30*/  IMAD.MOV.U32 R53, RZ, RZ, R47 ;  /* 0x000000ffff357224 */ /* 0x000fce00078e002f */
.L_x_399:
[----:B------:R-:W-:Y:S05]  /*15f40*/  BSYNC.RECONVERGENT B4 ;  /* 0x0000000000047941 */ /* 0x000fea0003800200 */
.L_x_398:
        /* <DEDUP_REMOVED lines=21> */
[----:B0-----:R-:W-:Y:S02]  /*160a0*/  DMUL R42, R56, R2 ;  /* 0x00000002382a7228 */ /* 0x001fe40000000000 */
[----:B------:R-:W-:Y:S02]  /*160b0*/  DADD R2, R2, R2 ;  /* 0x0000000002027229 */ /* 0x000fe40000000002 */
[----:B--2---:R-:W-:-:S08]  /*160c0*/  DFMA R36, R54, R58, R36 ;  /* 0x0000003a3624722b */ /* 0x004fd00000000024 */
[----:B------:R-:W-:Y:S02]  /*160d0*/  DFMA R38, R54, R36, R38 ;  /* 0x000000243626722b */ /* 0x000fe40000000026 */
[----:B------:R-:W0:Y:S01]  /*160e0*/  MUFU.RSQ64H R37, R43 ;  /* 0x0000002b00257308 */ /* 0x000e220000001c00 */
[----:B------:R-:W-:-:S05]  /*160f0*/  IADD3 R36, PT, PT, R43, -0x3500000, RZ ;  /* 0xfcb000002b247810 */ /* 0x000fca0007ffe0ff */
[----:B---3--:R-:W-:-:S08]  /*16100*/  DFMA R38, R54, R38, R44 ;  /* 0x000000263626722b */ /* 0x008fd0000000002c */
[----:B------:R-:W-:Y:S01]  /*16110*/  DFMA R38, R54, R38, R46 ;  /* 0x000000263626722b */ /* 0x000fe2000000002e */
[----:B------:R-:W-:Y:S01]  /*16120*/  IMAD.MOV.U32 R46, RZ, RZ, 0x0 ;  /* 0x00000000ff2e7424 */ /* 0x000fe200078e00ff */
[----:B0-----:R-:W-:Y:S01]  /*16130*/  DMUL R44, R36, R36 ;  /* 0x00000024242c7228 */ /* 0x001fe20000000000 */
[----:B------:R-:W-:-:S05]  /*16140*/  IMAD.MOV.U32 R47, RZ, RZ, 0x3fd80000 ;  /* 0x3fd80000ff2f7424 */ /* 0x000fca00078e00ff */
[----:B----4-:R-:W-:Y:S02]  /*16150*/  DFMA R38, R54, R38, R48 ;  /* 0x000000263626722b */ /* 0x010fe40000000030 */
[----:B------:R-:W-:-:S06]  /*16160*/  DFMA R44, R42, -R44, 1 ;  /* 0x3ff000002a2c742b */ /* 0x000fcc000000082c */
        /* <DEDUP_REMOVED lines=10> */
[----:B------:R-:W-:-:S04]  /*16210*/  LOP3.LUT P0, RZ, R12, 0x2, RZ, 0xc0, !PT ;  /* 0x000000020cff7812 */ /* 0x000fc8000780c0ff */
[----:B------:R-:W-:Y:S02]  /*16220*/  DADD R2, RZ, -R50 ;  /* 0x00000000ff027229 */ /* 0x000fe40000000832 */
[----:B------:R-:W-:Y:S02]  /*16230*/  DFMA R52, R48, -R48, R42 ;  /* 0x800000303034722b */ /* 0x000fe4000000002a */
[----:B-1----:R-:W-:Y:S01]  /*16240*/  DMUL R46, R38, UR8 ;  /* 0x00000008262e7c28 */ /* 0x002fe20008000000 */
[----:B------:R-:W-:Y:S02]  /*16250*/  VIADD R39, R45, 0xfff00000 ;  /* 0xfff000002d277836 */ /* 0x000fe40000000000 */
[----:B------:R-:W-:-:S03]  /*16260*/  IMAD.MOV.U32 R38, RZ, RZ, R44 ;  /* 0x000000ffff267224 */ /* 0x000fc600078e002c */
[----:B------:R-:W-:Y:S02]  /*16270*/  FSEL R2, R50, R2, !P0 ;  /* 0x0000000232027208 */ /* 0x000fe40004000000 */
[----:B------:R-:W-:Y:S02]  /*16280*/  FSEL R3, R51, R3, !P0 ;  /* 0x0000000333037208 */ /* 0x000fe40004000000 */
[----:B------:R-:W-:Y:S01]  /*16290*/  ISETP.GE.U32.AND P0, PT, R36, 0x7ca00000, PT ;  /* 0x7ca000002400780c */ /* 0x000fe20003f06070 */
[----:B------:R-:W-:-:S03]  /*162a0*/  DFMA R12, R52, R38, R48 ;  /* 0x00000026340c722b */ /* 0x000fc60000000030 */
[----:B------:R-:W-:-:S09]  /*162b0*/  DMUL R2, R46, R2 ;  /* 0x000000022e027228 */ /* 0x000fd20000000000 */
[----:B------:R-:W-:Y:S05]  /*162c0*/  @!P0 BRA `(.L_x_401) ;  /* 0x00000000002c8947 */ /* 0x000fea0003800000 */
[----:B------:R-:W-:Y:S01]  /*162d0*/  IMAD.MOV.U32 R38, RZ, RZ, R48 ;  /* 0x000000ffff267224 */ /* 0x000fe200078e0030 */
[----:B------:R-:W-:Y:S01]  /*162e0*/  MOV R45, R53 ;  /* 0x00000035002d7202 */ /* 0x000fe20000000f00 */
[----:B------:R-:W-:Y:S01]  /*162f0*/  IMAD.MOV.U32 R48, RZ, RZ, R36 ;  /* 0x000000ffff307224 */ /* 0x000fe200078e0024 */
[----:B------:R-:W-:Y:S01]  /*16300*/  MOV R36, 0x16360 ;  /* 0x0001636000247802 */ /* 0x000fe20000000f00 */
[----:B------:R-:W-:Y:S02]  /*16310*/  IMAD.MOV.U32 R50, RZ, RZ, R42 ;  /* 0x000000ffff327224 */ /* 0x000fe400078e002a */
[----:B------:R-:W-:Y:S02]  /*16320*/  IMAD.MOV.U32 R47, RZ, RZ, R43 ;  /* 0x000000ffff2f7224 */ /* 0x000fe400078e002b */
[----:B------:R-:W-:Y:S02]  /*16330*/  IMAD.MOV.U32 R46, RZ, RZ, R52 ;  /* 0x000000ffff2e7224 */ /* 0x000fe400078e0034 */
[----:B------:R-:W-:-:S07]  /*16340*/  IMAD.MOV.U32 R37, RZ, RZ, R49 ;  /* 0x000000ffff257224 */ /* 0x000fce00078e0031 */
[----:B------:R-:W-:Y:S05]  /*16350*/  CALL.REL.NOINC `($__internal_6_$__cuda_sm20_dsqrt_rn_f64_mediumpath_v1) ;  /* 0x0000011800907944 */ /* 0x000fea0003c00000 */
[----:B------:R-:W-:Y:S02]  /*16360*/  IMAD.MOV.U32 R12, RZ, RZ, R38 ;  /* 0x000000ffff0c7224 */ /* 0x000fe400078e0026 */
[----:B------:R-:W-:-:S07]  /*16370*/  IMAD.MOV.U32 R13, RZ, RZ, R37 ;  /* 0x000000ffff0d7224 */ /* 0x000fce00078e0025 */
.L_x_401:
[----:B------:R-:W-:Y:S05]  /*16380*/  BSYNC.RECONVERGENT B2 ;  /* 0x0000000000027941 */ /* 0x000fea0003800200 */
.L_x_400:
        /* <DEDUP_REMOVED lines=24> */
.L_x_403:
[----:B------:R-:W-:Y:S05]  /*16510*/  BSYNC.RECONVERGENT B2 ;  /* 0x0000000000027941 */ /* 0x000fea0003800200 */
.L_x_402:
        /* <DEDUP_REMOVED lines=29> */
.L_x_407:
[----:B------:R-:W-:Y:S05]  /*166f0*/  BSYNC.RECONVERGENT B5 ;  /* 0x0000000000057941 */ /* 0x000fea0003800200 */
.L_x_406:
[----:B------:R-:W-:-:S07]  /*16700*/  VIADD R50, R38, 0x1 ;  /* 0x0000000126327836 */ /* 0x000fce0000000000 */
.L_x_405:
[----:B------:R-:W-:Y:S05]  /*16710*/  BSYNC.RECONVERGENT B4 ;  /* 0x0000000000047941 */ /* 0x000fea0003800200 */
.L_x_404:
        /* <DEDUP_REMOVED lines=31> */
[----:B------:R-:W-:Y:S01]  /*16910*/  DSETP.NEU.AND P0, PT, |R34|, +INF , PT ;  /* 0x7ff000002200742a */ /* 0x000fe20003f0d200 */
        /* <DEDUP_REMOVED lines=24> */
.L_x_409:
[----:B------:R-:W-:Y:S05]  /*16aa0*/  BSYNC.RECONVERGENT B2 ;  /* 0x0000000000027941 */ /* 0x000fea0003800200 */
.L_x_408:
        /* <DEDUP_REMOVED lines=28> */
[----:B------:R-:W-:Y:S02]  /*16c70*/  IMAD.MOV.U32 R2, RZ, RZ, R36 ;  /* 0x000000ffff027224 */ /* 0x000fe400078e0024 */
[----:B------:R-:W-:-:S07]  /*16c80*/  IMAD.MOV.U32 R3, RZ, RZ, R37 ;  /* 0x000000ffff037224 */ /* 0x000fce00078e0025 */
.L_x_411:
[----:B------:R-:W-:Y:S05]  /*16c90*/  BSYNC.RECONVERGENT B2 ;  /* 0x0000000000027941 */ /* 0x000fea0003800200 */
.L_x_410:
        /* <DEDUP_REMOVED lines=28> */
.L_x_415:
[----:B------:R-:W-:Y:S05]  /*16e60*/  BSYNC.RECONVERGENT B5 ;  /* 0x0000000000057941 */ /* 0x000fea0003800200 */
.L_x_414:
[----:B------:R-:W-:-:S07]  /*16e70*/  VIADD R12, R12, 0x1 ;  /* 0x000000010c0c7836 */ /* 0x000fce0000000000 */
.L_x_413:
[----:B------:R-:W-:Y:S05]  /*16e80*/  BSYNC.RECONVERGENT B4 ;  /* 0x0000000000047941 */ /* 0x000fea0003800200 */
.L_x_412:
        /* <DEDUP_REMOVED lines=29> */
[----:B------:R-:W-:Y:S02]  /*17060*/  FSEL R12, R36, R34, !P0 ;  /* 0x00000022240c7208 */ /* 0x000fe40004000000 */
[----:B------:R-:W-:-:S13]  /*17070*/  FSETP.GEU.AND P1, PT, |R13|, 1.7687499523162841797, PT ;  /* 0x3fe266660d00780b */ /* 0x000fda0003f2e200 */
[----:B------:R-:W-:Y:S05]  /*17080*/  @P1 BRA `(.L_x_417) ;  /* 0x0000000000a81947 */ /* 0x000fea0003800000 */
[----:B------:R-:W-:Y:S01]  /*17090*/  DMUL R34, R12, R12 ;  /* 0x0000000c0c227228 */ /* 0x000fe20000000000 */
[----:B------:R-:W-:Y:S01]  /*170a0*/  IMAD.MOV.U32 R36, RZ, RZ, 0x180754af ;  /* 0x180754afff247424 */ /* 0x000fe200078e00ff */
[----:B------:R-:W-:Y:S01]  /*170b0*/  UMOV UR6, 0xdc1895e9 ;  /* 0xdc1895e900067882 */ /* 0x000fe20000000000 */
[----:B------:R-:W-:Y:S01]  /*170c0*/  IMAD.MOV.U32 R37, RZ, RZ, 0x3fb3823b ;  /* 0x3fb3823bff257424 */ /* 0x000fe200078e00ff */
[----:B------:R-:W-:-:S05]  /*170d0*/  UMOV UR7, 0x3fb0066b ;  /* 0x3fb0066b00077882 */ /* 0x000fca0000000000 */
        /* <DEDUP_REMOVED lines=34> */
[----:B------:R-:W-:-:S08]  /*17300*/  DMUL R36, R34, R36 ;  /* 0x0000002422247228 */ /* 0x000fd00000000000 */
[----:B------:R-:W-:Y:S01]  /*17310*/  DFMA R12, R12, R36, R12 ;  /* 0x000000240c0c722b */ /* 0x000fe2000000000c */
[----:B------:R-:W-:Y:S10]  /*17320*/  BRA `(.L_x_418) ;  /* 0x0000000400187947 */ /* 0x000ff40003800000 */
.L_x_417:
[----:B------:R-:W-:Y:S01]  /*17330*/  IMAD.MOV.U32 R34, RZ, RZ, 0x0 ;  /* 0x00000000ff227424 */ /* 0x000fe200078e00ff */
[----:B------:R-:W-:Y:S01]  /*17340*/  UMOV UR6, 0xdc1895e9 ;  /* 0xdc1895e900067882 */ /* 0x000fe20000000000 */
[----:B------:R-:W-:Y:S01]  /*17350*/  IMAD.MOV.U32 R35, RZ, RZ, 0x3fe00000 ;  /* 0x3fe00000ff237424 */ /* 0x000fe200078e00ff */
[----:B------:R-:W-:Y:S01]  /*17360*/  UMOV UR7, 0x3fb0066b ;  /* 0x3fb0066b00077882 */ /* 0x000fe20000000000 */
[----:B------:R-:W-:Y:S01]  /*17370*/  IMAD.MOV.U32 R36, RZ, RZ, 0x180754af ;  /* 0x180754afff247424 */ /* 0x000fe200078e00ff */
[----:B------:R-:W-:Y:S01]  /*17380*/  UMOV UR8, 0x33145c07 ;  /* 0x33145c0700087882 */ /* 0x000fe20000000000 */
[----:B------:R-:W-:Y:S01]  /*17390*/  IMAD.MOV.U32 R37, RZ, RZ, 0x3fb3823b ;  /* 0x3fb3823bff257424 */ /* 0x000fe200078e00ff */
[----:B------:R-:W-:Y:S01]  /*173a0*/  UMOV UR9, 0x3c91a626 ;  /* 0x3c91a62600097882 */ /* 0x000fe20000000000 */
[----:B------:R-:W-:-:S08]  /*173b0*/  DFMA R34, |R12|, -R34, 0.5 ;  /* 0x3fe000000c22742b */ /* 0x000fd00000000a22 */
[C---:B------:R-:W-:Y:S01]  /*173c0*/  DFMA R36, R34.reuse, UR6, -R36 ;  /* 0x0000000622247c2b */ /* 0x040fe20008000824 */
[----:B------:R-:W-:Y:S01]  /*173d0*/  UMOV UR6, 0xcc2f79ae ;  /* 0xcc2f79ae00067882 */ /* 0x000fe20000000000 */
[----:B------:R-:W-:Y:S01]  /*173e0*/  UMOV UR7, 0x3fb11e52 ;  /* 0x3fb11e5200077882 */ /* 0x000fe20000000000 */
[----:B------:R-:W-:Y:S01]  /*173f0*/  ISETP.GE.AND P1, PT, R35, RZ, PT ;  /* 0x000000ff2300720c */ /* 0x000fe20003f26270 */
[----:B------:R-:W-:-:S04]  /*17400*/  DSETP.NE.AND P0, PT, R34, RZ, PT ;  /* 0x000000ff2200722a */ /* 0x000fc80003f05000 */
[----:B------:R-:W-:Y:S01]  /*17410*/  DFMA R36, R34, R36, UR6 ;  /* 0x0000000622247e2b */ /* 0x000fe20008000024 */
[----:B------:R-:W-:Y:S01]  /*17420*/  UMOV UR6, 0x3526861b ;  /* 0x3526861b00067882 */ /* 0x000fe20000000000 */
[----:B------:R-:W-:-:S06]  /*17430*/  UMOV UR7, 0x3f924eaf ;  /* 0x3f924eaf00077882 */ /* 0x000fcc0000000000 */
[----:B------:R-:W-:Y:S01]  /*17440*/  DFMA R38, R34, R36, -UR6 ;  /* 0x8000000622267e2b */ /* 0x000fe20008000024 */
[----:B------:R-:W-:Y:S01]  /*17450*/  UMOV UR6, 0xa31e6cb7 ;  /* 0xa31e6cb700067882 */ /* 0x000fe20000000000 */
[----:B------:R-:W0:Y:S01]  /*17460*/  MUFU.RSQ64H R37, R35 ;  /* 0x0000002300257308 */ /* 0x000e220000001c00 */
[----:B------:R-:W-:Y:S01]  /*17470*/  UMOV UR7, 0x3f91df02 ;  /* 0x3f91df0200077882 */ /* 0x000fe20000000000 */
[----:B------:R-:W-:-:S04]  /*17480*/  MOV R36, RZ ;  /* 0x000000ff00247202 */ /* 0x000fc80000000f00 */
[----:B------:R-:W-:Y:S01]  /*17490*/  DFMA R38, R34, R38, UR6 ;  /* 0x0000000622267e2b */ /* 0x000fe20008000026 */
[----:B------:R-:W-:Y:S01]  /*174a0*/  UMOV UR6, 0xb0eec6cc ;  /* 0xb0eec6cc00067882 */ /* 0x000fe20000000000 */
[----:B------:R-:W-:-:S06]  /*174b0*/  UMOV UR7, 0x3f847d18 ;  /* 0x3f847d1800077882 */ /* 0x000fcc0000000000 */
[C---:B------:R-:W-:Y:S01]  /*174c0*/  DFMA R38, R34.reuse, R38, UR6 ;  /* 0x0000000622267e2b */ /* 0x040fe20008000026 */
[----:B------:R-:W-:Y:S01]  /*174d0*/  UMOV UR6, 0x61ba53b0 ;  /* 0x61ba53b000067882 */ /* 0x000fe20000000000 */
[----:B------:R-:W-:Y:S01]  /*174e0*/  UMOV UR7, 0x3f8d0af9 ;  /* 0x3f8d0af900077882 */ /* 0x000fe20000000000 */
[----:B0-----:R-:W-:-:S05]  /*174f0*/  DMUL R40, R34, R36 ;  /* 0x0000002422287228 */ /* 0x001fca0000000000 */
[----:B------:R-:W-:Y:S01]  /*17500*/  DFMA R44, R34, R38, UR6 ;  /* 0x00000006222c7e2b */ /* 0x000fe20008000026 */
[----:B------:R-:W-:Y:S01]  /*17510*/  UMOV UR6, 0x34cf1c48 ;  /* 0x34cf1c4800067882 */ /* 0x000fe20000000000 */
[----:B------:R-:W-:Y:S01]  /*17520*/  VIADD R39, R37, 0xfff00000 ;  /* 0xfff0000025277836 */ /* 0x000fe20000000000 */
[----:B------:R-:W-:Y:S01]  /*17530*/  DFMA R42, R40, -R40, R34 ;  /* 0x80000028282a722b */ /* 0x000fe20000000022 */
[----:B------:R-:W-:Y:S01]  /*17540*/  UMOV UR7, 0x3f91bf77 ;  /* 0x3f91bf7700077882 */ /* 0x000fe20000000000 */
[----:B------:R-:W-:-:S03]  /*17550*/  IMAD.MOV.U32 R38, RZ, RZ, RZ ;  /* 0x000000ffff267224 */ /* 0x000fc600078e00ff */
[----:B------:R-:W-:Y:S01]  /*17560*/  DFMA R44, R34, R44, UR6 ;  /* 0x00000006222c7e2b */ /* 0x000fe2000800002c */
[----:B------:R-:W-:Y:S01]  /*17570*/  UMOV UR6, 0x83144ef7 ;  /* 0x83144ef700067882 */ /* 0x000fe20000000000 */
[----:B------:R-:W-:Y:S01]  /*17580*/  UMOV UR7, 0x3f96e914 ;  /* 0x3f96e91400077882 */ /* 0x000fe20000000000 */
[----:B------:R-:W-:-:S05]  /*17590*/  DFMA R42, R38, R42, R40 ;  /* 0x0000002a262a722b */ /* 0x000fca0000000028 */
[----:B------:R-:W-:Y:S01]  /*175a0*/  DFMA R44, R34, R44, UR6 ;  /* 0x00000006222c7e2b */ /* 0x000fe2000800002c */
[----:B------:R-:W-:Y:S01]  /*175b0*/  UMOV UR6, 0xa4f9f81 ;  /* 0x0a4f9f8100067882 */ /* 0x000fe20000000000 */
[----:B------:R-:W-:Y:S01]  /*175c0*/  UMOV UR7, 0x3f9f1c6e ;  /* 0x3f9f1c6e00077882 */ /* 0x000fe20000000000 */
[-C--:B------:R-:W-:Y:S02]  /*175d0*/  DFMA R36, R36, -R42.reuse, 1 ;  /* 0x3ff000002424742b */ /* 0x080fe4000000082a */
[----:B------:R-:W-:-:S03]  /*175e0*/  DFMA R40, R42, -R42, R34 ;  /* 0x8000002a2a28722b */ /* 0x000fc60000000022 */
[----:B------:R-:W-:Y:S01]  /*175f0*/  DFMA R44, R34, R44, UR6 ;  /* 0x00000006222c7e2b */ /* 0x000fe2000800002c */
[----:B------:R-:W-:Y:S01]  /*17600*/  UMOV UR6, 0xc27fa92b ;  /* 0xc27fa92b00067882 */ /* 0x000fe20000000000 */
[----:B------:R-:W-:Y:S01]  /*17610*/  UMOV UR7, 0x3fa6db6d ;  /* 0x3fa6db6d00077882 */ /* 0x000fe20000000000 */
[----:B------:R-:W-:-:S05]  /*17620*/  DFMA R36, R38, R36, R38 ;  /* 0x000000242624722b */ /* 0x000fca0000000026 */
[----:B------:R-:W-:Y:S01]  /*17630*/  DFMA R44, R34, R44, UR6 ;  /* 0x00000006222c7e2b */ /* 0x000fe2000800002c */
[----:B------:R-:W-:Y:S01]  /*17640*/  UMOV UR6, 0x3320f91b ;  /* 0x3320f91b00067882 */ /* 0x000fe20000000000 */
[----:B------:R-:W-:Y:S01]  /*17650*/  UMOV UR7, 0x3fb33333 ;  /* 0x3fb3333300077882 */ /* 0x000fe20000000000 */
[----:B------:R-:W-:-:S05]  /*17660*/  DFMA R36, R36, R40, R42 ;  /* 0x000000282424722b */ /* 0x000fca000000002a */
[----:B------:R-:W-:Y:S01]  /*17670*/  DFMA R44, R34, R44, UR6 ;  /* 0x00000006222c7e2b */ /* 0x000fe2000800002c */
[----:B------:R-:W-:Y:S01]  /*17680*/  UMOV UR6, 0x55555f4d ;  /* 0x55555f4d00067882 */ /* 0x000fe20000000000 */
[----:B------:R-:W-:-:S03]  /*17690*/  UMOV UR7, 0x3fc55555 ;  /* 0x3fc5555500077882 */ /* 0x000fc60000000000 */
[----:B------:R-:W-:Y:S02]  /*176a0*/  FSEL R39, R36, RZ, P1 ;  /* 0x000000ff24277208 */ /* 0x000fe40000800000 */
[----:B------:R-:W-:Y:S01]  /*176b0*/  FSEL R37, R37, -QNAN , P1 ;  /* 0xfff8000025257808 */ /* 0x000fe20000800000 */
[----:B------:R-:W-:Y:S01]  /*176c0*/  DFMA R44, R34, R44, UR6 ;  /* 0x00000006222c7e2b */ /* 0x000fe2000800002c */
[----:B------:R-:W-:Y:S01]  /*176d0*/  FSEL R36, R39, R34, P0 ;  /* 0x0000002227247208 */ /* 0x000fe20000000000 */
[----:B------:R-:W-:Y:S01]  /*176e0*/  UMOV UR6, 0x54442d18 ;  /* 0x54442d1800067882 */ /* 0x000fe20000000000 */
[----:B------:R-:W-:Y:S01]  /*176f0*/  FSEL R37, R37, R35, P0 ;  /* 0x0000002325257208 */ /* 0x000fe20000000000 */
[----:B------:R-:W-:-:S04]  /*17700*/  UMOV UR7, 0x3fe921fb ;  /* 0x3fe921fb00077882 */ /* 0x000fc80000000000 */
[----:B------:R-:W-:Y:S02]  /*17710*/  DMUL R44, R34, R44 ;  /* 0x0000002c222c7228 */ /* 0x000fe40000000000 */
[----:B------:R-:W-:-:S08]  /*17720*/  DMUL R36, R36, -2 ;  /* 0xc000000024247828 */ /* 0x000fd00000000000 */
[----:B------:R-:W-:Y:S02]  /*17730*/  DADD R34, R36, UR6 ;  /* 0x0000000624227e29 */ /* 0x000fe40008000000 */
[----:B------:R-:W-:-:S08]  /*17740*/  DFMA R44, R44, R36, UR8 ;  /* 0x000000082c2c7e2b */ /* 0x000fd00008000024 */
[----:B------:R-:W-:-:S08]  /*17750*/  DADD R34, R44, R34 ;  /* 0x000000002c227229 */ /* 0x000fd00000000022 */
[----:B------:R-:W-:-:S10]  /*17760*/  DADD R34, R34, UR6 ;  /* 0x0000000622227e29 */ /* 0x000fd40008000000 */
[----:B------:R-:W-:Y:S01]  /*17770*/  LOP3.LUT R13, R35, 0x80000000, R13, 0xb8, !PT ;  /* 0x80000000230d7812 */ /* 0x000fe200078eb80d */
[----:B------:R-:W-:-:S07]  /*17780*/  IMAD.MOV.U32 R12, RZ, RZ, R34 ;  /* 0x000000ffff0c7224 */ /* 0x000fce00078e0022 */
.L_x_418:
[----:B------:R-:W-:Y:S05]  /*17790*/  BSYNC.RECONVERGENT B1 ;  /* 0x0000000000017941 */ /* 0x000fea0003800200 */
.L_x_416:
[----:B------:R-:W-:Y:S01]  /*177a0*/  DMUL R12, R12, R12 ;  /* 0x0000000c0c0c7228 */ /* 0x000fe20000000000 */
[----:B------:R-:W-:Y:S01]  /*177b0*/  IMAD.MOV.U32 R34, RZ, RZ, -0x3641ba2d ;  /* 0xc9be45d3ff227424 */ /* 0x000fe200078e00ff */
[----:B------:R-:W-:Y:S01]  /*177c0*/  UMOV UR6, 0x0 ;  /* 0x0000000000067882 */ /* 0x000fe20000000000 */
[----:B------:R-:W-:Y:S01]  /*177d0*/  IMAD.MOV.U32 R35, RZ, RZ, 0x4023bd3c ;  /* 0x4023bd3cff237424 */ /* 0x000fe200078e00ff */
[----:B------:R-:W-:Y:S01]  /*177e0*/  UMOV UR7, 0x40100000 ;  /* 0x4010000000077882 */ /* 0x000fe20000000000 */
[----:B------:R-:W-:Y:S01]  /*177f0*/  BSSY.RECONVERGENT B2, `(.L_x_419) ;  /* 0x0000021000027945 */ /* 0x000fe20003800200 */
[----:B------:R-:W-:-:S03]  /*17800*/  DSETP.GT.AND P0, PT, R14, RZ, PT ;  /* 0x000000ff0e00722a */ /* 0x000fc60003f04000 */
[----:B------:R-:W-:Y:S01]  /*17810*/  DFMA R12, R12, -UR6, R34 ;  /* 0x800000060c0c7c2b */ /* 0x000fe20008000022 */
[----:B------:R-:W0:Y:S01]  /*17820*/  LDCU.64 UR6, c[0x0][0x3a8] ;  /* 0x00007500ff0677ac */ /* 0x000e220008000a00 */
[----:B------:R-:W-:Y:S01]  /*17830*/  IMAD.MOV.U32 R34, RZ, RZ, 0x0 ;  /* 0x00000000ff227424 */ /* 0x000fe200078e00ff */
[----:B------:R-:W-:-:S05]  /*17840*/  MOV R35, 0x3fd80000 ;  /* 0x3fd8000000237802 */ /* 0x000fca0000000f00 */
[----:B------:R-:W-:-:S06]  /*17850*/  DMUL R46, R10, R12 ;  /* 0x0000000c0a2e7228 */ /* 0x000fcc0000000000 */
[----:B------:R-:W1:Y:S04]  /*17860*/  MUFU.RSQ64H R49, R47 ;  /* 0x0000002f00317308 */ /* 0x000e680000001c00 */
[----:B------:R-:W-:-:S05]  /*17870*/  VIADD R48, R47, 0xfcb00000 ;  /* 0xfcb000002f307836 */ /* 0x000fca0000000000 */
[----:B------:R-:W-:Y:S01]  /*17880*/  ISETP.GE.U32.AND P1, PT, R48, 0x7ca00000, PT ;  /* 0x7ca000003000780c */ /* 0x000fe20003f26070 */
[----:B-1----:R-:W-:-:S08]  /*17890*/  DMUL R12, R48, R48 ;  /* 0x00000030300c7228 */ /* 0x002fd00000000000 */
[----:B------:R-:W-:-:S08]  /*178a0*/  DFMA R12, R46, -R12, 1 ;  /* 0x3ff000002e0c742b */ /* 0x000fd0000000080c */
[----:B------:R-:W-:Y:S02]  /*178b0*/  DFMA R34, R12, R34, 0.5 ;  /* 0x3fe000000c22742b */ /* 0x000fe40000000022 */
[----:B------:R-:W-:-:S08]  /*178c0*/  DMUL R12, R48, R12 ;  /* 0x0000000c300c7228 */ /* 0x000fd00000000000 */
[----:B------:R-:W-:Y:S01]  /*178d0*/  DFMA R44, R34, R12, R48 ;  /* 0x0000000c222c722b */ /* 0x000fe20000000030 */
[----:B------:R-:W-:Y:S02]  /*178e0*/  IMAD.MOV.U32 R12, RZ, RZ, 0x59389d61 ;  /* 0x59389d61ff0c7424 */ /* 0x000fe400078e00ff */
[----:B------:R-:W-:-:S05]  /*178f0*/  IMAD.MOV.U32 R13, RZ, RZ, 0x403f019b ;  /* 0x403f019bff0d7424 */ /* 0x000fca00078e00ff */
[----:B------:R-:W-:Y:S02]  /*17900*/  DMUL R34, R46, R44 ;  /* 0x0000002c2e227228 */ /* 0x000fe40000000000 */
[----:B0-----:R-:W-:Y:S01]  /*17910*/  DMUL R12, R12, UR6 ;  /* 0x000000060c0c7c28 */ /* 0x001fe20008000000 */
[----:B------:R-:W-:Y:S02]  /*17920*/  VIADD R39, R45, 0xfff00000 ;  /* 0xfff000002d277836 */ /* 0x000fe40000000000 */
[----:B------:R-:W-:-:S03]  /*17930*/  IMAD.MOV.U32 R38, RZ, RZ, R44 ;  /* 0x000000ffff267224 */ /* 0x000fc600078e002c */
[----:B------:R-:W-:Y:S02]  /*17940*/  DFMA R40, R34, -R34, R46 ;  /* 0x800000222228722b */ /* 0x000fe4000000002e */
[----:B------:R-:W-:-:S06]  /*17950*/  DMUL R12, R12, UR6 ;  /* 0x000000060c0c7c28 */ /* 0x000fcc0008000000 */
        /* <DEDUP_REMOVED lines=10> */
.L_x_420:
[----:B------:R-:W-:Y:S05]  /*17a00*/  BSYNC.RECONVERGENT B2 ;  /* 0x0000000000027941 */ /* 0x000fea0003800200 */
.L_x_419:
[----:B------:R-:W-:Y:S01]  /*17a10*/  DMUL R34, R36, R36 ;  /* 0x0000002424227228 */ /* 0x000fe20000000000 */
[----:B------:R-:W-:Y:S01]  /*17a20*/  BSSY.RECONVERGENT B2, `(.L_x_421) ;  /* 0x0000018000027945 */ /* 0x000fe20003800200 */
[----:B------:R-:W-:-:S06]  /*17a30*/  DADD R38, -RZ, -R12 ;  /* 0x00000000ff267229 */ /* 0x000fcc000000090c */
[----:B------:R-:W-:Y:S01]  /*17a40*/  DMUL R40, R34, R36 ;  /* 0x0000002422287228 */ /* 0x000fe20000000000 */
[----:B------:R-:W-:-:S03]  /*17a50*/  IMAD.MOV.U32 R34, RZ, RZ, 0x1 ;  /* 0x00000001ff227424 */ /* 0x000fc600078e00ff */
        /* <DEDUP_REMOVED lines=20> */
.L_x_422:
[----:B------:R-:W-:Y:S05]  /*17ba0*/  BSYNC.RECONVERGENT B2 ;  /* 0x0000000000027941 */ /* 0x000fea0003800200 */
.L_x_421:
[----:B------:R-:W-:Y:S02]  /*17bb0*/  DFMA R2, R2, R2, 1 ;  /* 0x3ff000000202742b */ /* 0x000fe40000000002 */
[----:B------:R-:W-:-:S08]  /*17bc0*/  DADD R14, -R18, R14 ;  /* 0x00000000120e7229 */ /* 0x000fd0000000010e */
[----:B------:R-:W-:-:S08]  /*17bd0*/  DFMA R2, R14, R36, R2 ;  /* 0x000000240e02722b */ /* 0x000fd00000000002 */
[----:B------:R-:W-:-:S14]  /*17be0*/  DSETP.GT.AND P5, PT, R2, RZ, PT ;  /* 0x000000ff0200722a */ /* 0x000fdc0003fa4000 */
.L_x_374:
[----:B------:R-:W-:Y:S05]  /*17bf0*/  BSYNC.RECONVERGENT B3 ;  /* 0x0000000000037941 */ /* 0x000fea0003800200 */
.L_x_373:
[----:B------:R-:W-:Y:S01]  /*17c00*/  DSETP.NAN.AND P0, PT, R8, R8, PT ;  /* 0x000000080800722a */ /* 0x000fe20003f08000 */
[----:B------:R-:W-:Y:S01]  /*17c10*/  BSSY.RECONVERGENT B3, `(.L_x_423) ;  /* 0x00003c6000037945 */ /* 0x000fe20003800200 */
[----:B------:R-:W-:Y:S01]  /*17c20*/  IMAD.MOV.U32 R2, RZ, RZ, R16 ;  /* 0x000000ffff027224 */ /* 0x000fe200078e0010 */
[----:B------:R-:W-:-:S11]  /*17c30*/  MOV R3, R17 ;  /* 0x0000001100037202 */ /* 0x000fd60000000f00 */
[----:B------:R-:W-:Y:S05]  /*17c40*/  @P0 BRA `(.L_x_424) ;  /* 0x0000003c00080947 */ /* 0x000fea0003800000 */
[----:B------:R-:W0:Y:S01]  /*17c50*/  MUFU.RCP64H R3, R7 ;  /* 0x0000000700037308 */ /* 0x000e220000001800 */
[----:B------:R-:W-:Y:S01]  /*17c60*/  IMAD.MOV.U32 R2, RZ, RZ, 0x1 ;  /* 0x00000001ff027424 */ /* 0x000fe200078e00ff */
        /* <DEDUP_REMOVED lines=24> */
.L_x_426:
[----:B------:R-:W-:Y:S05]  /*17df0*/  BSYNC.RECONVERGENT B2 ;  /* 0x0000000000027941 */ /* 0x000fea0003800200 */
.L_x_425:
        /* <DEDUP_REMOVED lines=28> */
.L_x_430:
[----:B------:R-:W-:Y:S05]  /*17fc0*/  BSYNC.RECONVERGENT B5 ;  /* 0x0000000000057941 */ /* 0x000fea0003800200 */
.L_x_429:
[----:B------:R-:W-:-:S07]  /*17fd0*/  VIADD R2, R37, 0x1 ;  /* 0x0000000125027836 */ /* 0x000fce0000000000 */
.L_x_428:
[----:B------:R-:W-:Y:S05]  /*17fe0*/  BSYNC.RECONVERGENT B4 ;  /* 0x0000000000047941 */ /* 0x000fea0003800200 */
.L_x_427:
        /* <DEDUP_REMOVED lines=86> */
.L_x_432:
        /* <DEDUP_REMOVED lines=72> */
.L_x_433:
[----:B------:R-:W-:Y:S05]  /*189d0*/  BSYNC.RECONVERGENT B1 ;  /* 0x0000000000017941 */ /* 0x000fea0003800200 */
.L_x_431:
        /* <DEDUP_REMOVED lines=10> */
[----:B------:R-:W-:-:S04]  /*18a80*/  IADD3 R48, PT, PT, R47, -0x3500000, RZ ;  /* 0xfcb000002f307810 */ /* 0x000fc80007ffe0ff */
[----:B------:R-:W-:Y:S02]  /*18a90*/  ISETP.GE.U32.AND P0, PT, R48, 0x7ca00000, PT ;  /* 0x7ca000003000780c */ /* 0x000fe40003f06070 */
        /* <DEDUP_REMOVED lines=19> */
.L_x_437:
[----:B------:R-:W-:Y:S05]  /*18bd0*/  BSYNC.RECONVERGENT B4 ;  /* 0x0000000000047941 */ /* 0x000fea0003800200 */
.L_x_436:
[----:B------:R-:W0:Y:S02]  /*18be0*/  LDCU.64 UR6, c[0x0][0x3b0] ;  /* 0x00007600ff0677ac */ /* 0x000e240008000a00 */
[----:B0-----:R-:W-:Y:S01]  /*18bf0*/  DADD R14, R36, UR6 ;  /* 0x00000006240e7e29 */ /* 0x001fe20008000000 */
[----:B------:R-:W-:Y:S10]  /*18c00*/  BRA `(.L_x_438) ;  /* 0x0000000000747947 */ /* 0x000ff40003800000 */
.L_x_435:
        /* <DEDUP_REMOVED lines=26> */
.L_x_440:
[----:B------:R-:W-:Y:S05]  /*18db0*/  BSYNC.RECONVERGENT B4 ;  /* 0x0000000000047941 */ /* 0x000fea0003800200 */
.L_x_439:
[----:B------:R-:W0:Y:S02]  /*18dc0*/  LDCU.64 UR6, c[0x0][0x3b0] ;  /* 0x00007600ff0677ac */ /* 0x000e240008000a00 */
[----:B0-----:R-:W-:-:S11]  /*18dd0*/  DADD R14, -R36, -UR6 ;  /* 0x80000006240e7e29 */ /* 0x001fd60008000100 */
.L_x_438:
[----:B------:R-:W-:Y:S05]  /*18de0*/  BSYNC.RECONVERGENT B2 ;  /* 0x0000000000027941 */ /* 0x000fea0003800200 */
.L_x_434:
        /* <DEDUP_REMOVED lines=29> */
.L_x_444:
[----:B------:R-:W-:Y:S05]  /*18fc0*/  BSYNC.RECONVERGENT B5 ;  /* 0x0000000000057941 */ /* 0x000fea0003800200 */
.L_x_443:
[----:B------:R-:W-:-:S07]  /*18fd0*/  VIADD R2, R2, 0x1 ;  /* 0x0000000102027836 */ /* 0x000fce0000000000 */
.L_x_442:
[----:B------:R-:W-:Y:S05]  /*18fe0*/  BSYNC.RECONVERGENT B4 ;  /* 0x0000000000047941 */ /* 0x000fea0003800200 */
.L_x_441:
        /* <DEDUP_REMOVED lines=86> */
.L_x_446:
        /* <DEDUP_REMOVED lines=72> */
.L_x_447:
[----:B------:R-:W-:Y:S05]  /*199d0*/  BSYNC.RECONVERGENT B1 ;  /* 0x0000000000017941 */ /* 0x000fea0003800200 */
.L_x_445:
        /* <DEDUP_REMOVED lines=28> */
.L_x_449:
[----:B------:R-:W-:Y:S05]  /*19ba0*/  BSYNC.RECONVERGENT B4 ;  /* 0x0000000000047941 */ /* 0x000fea0003800200 */
.L_x_448:
        /* <DEDUP_REMOVED lines=16> */
[----:B------:R-:W-:Y:S01]  /*19cb0*/  DADD R56, -R2, UR6 ;  /* 0x0000000602387e29 */ /* 0x000fe20008000100 */
[----:B------:R-:W-:-:S02]  /*19cc0*/  MOV R13, 0x3da8ff83 ;  /* 0x3da8ff83000d7802 */ /* 0x000fc40000000f00 */
[----:B------:R-:W-:Y:S02]  /*19cd0*/  FSEL R58, R58, -8.06006814911005101289e+34, !P0 ;  /* 0xf9785eba3a3a7808 */ /* 0x000fe40004000000 */
[----:B------:R-:W-:-:S03]  /*19ce0*/  FSEL R59, -R13, 0.11223486810922622681, !P0 ;  /* 0x3de5db650d3b7808 */ /* 0x000fc60004000100 */
[----:B------:R-:W-:-:S08]  /*19cf0*/  DMUL R56, R10, R56 ;  /* 0x000000380a387228 */ /* 0x000fd00000000000 */
[----:B0-----:R-:W-:Y:S02]  /*19d00*/  DMUL R42, R56, R2 ;  /* 0x00000002382a7228 */ /* 0x001fe40000000000 */
[----:B------:R-:W-:Y:S02]  /*19d10*/  DADD R2, R2, R2 ;  /* 0x0000000002027229 */ /* 0x000fe40000000002 */
[----:B--2---:R-:W-:-:S08]  /*19d20*/  DFMA R36, R54, R58, R36 ;  /* 0x0000003a3624722b */ /* 0x004fd00000000024 */
[----:B------:R-:W-:Y:S02]  /*19d30*/  DFMA R38, R54, R36, R38 ;  /* 0x000000243626722b */ /* 0x000fe40000000026 */
[----:B------:R-:W0:Y:S01]  /*19d40*/  MUFU.RSQ64H R37, R43 ;  /* 0x0000002b00257308 */ /* 0x000e220000001c00 */
[----:B------:R-:W-:-:S05]  /*19d50*/  VIADD R36, R43, 0xfcb00000 ;  /* 0xfcb000002b247836 */ /* 0x000fca0000000000 */
        /* <DEDUP_REMOVED lines=40> */
.L_x_451:
[----:B------:R-:W-:Y:S05]  /*19fe0*/  BSYNC.RECONVERGENT B2 ;  /* 0x0000000000027941 */ /* 0x000fea0003800200 */
.L_x_450:
        /* <DEDUP_REMOVED lines=24> */
.L_x_453:
[----:B------:R-:W-:Y:S05]  /*1a170*/  BSYNC.RECONVERGENT B2 ;  /* 0x0000000000027941 */ /* 0x000fea0003800200 */
.L_x_452:
        /* <DEDUP_REMOVED lines=29> */
.L_x_457:
[----:B------:R-:W-:Y:S05]  /*1a350*/  BSYNC.RECONVERGENT B5 ;  /* 0x0000000000057941 */ /* 0x000fea0003800200 */
.L_x_456:
[----:B------:R-:W-:-:S07]  /*1a360*/  VIADD R50, R38, 0x1 ;  /* 0x0000000126327836 */ /* 0x000fce0000000000 */
.L_x_455:
[----:B------:R-:W-:Y:S05]  /*1a370*/  BSYNC.RECONVERGENT B4 ;  /* 0x0000000000047941 */ /* 0x000fea0003800200 */
.L_x_454:
        /* <DEDUP_REMOVED lines=31> */
[----:B------:R-:W-:Y:S01]  /*1a570*/  MOV R38, 0x0 ;  /* 0x0000000000267802 */ /* 0x000fe20000000f00 */
[----:B------:R-:W-:-:S03]  /*1a580*/  DSETP.NEU.AND P0, PT, |R34|, +INF , PT ;  /* 0x7ff000002200742a */ /* 0x000fc60003f0d200 */
        /* <DEDUP_REMOVED lines=23> */
.L_x_459:
[----:B------:R-:W-:Y:S05]  /*1a700*/  BSYNC.RECONVERGENT B2 ;  /* 0x0000000000027941 */ /* 0x000fea0003800200 */
.L_x_458:
        /* <DEDUP_REMOVED lines=30> */
.L_x_461:
[----:B------:R-:W-:Y:S05]  /*1a8f0*/  BSYNC.RECONVERGENT B2 ;  /* 0x0000000000027941 */ /* 0x000fea0003800200 */
.L_x_460:
[----:B------:R-:W-:Y:S01]  /*1a900*/  BSSY.RECONVERGENT B4, `(.L_x_462) ;  /* 0x000001e000047945 */ /* 0x000fe20003800200 */
[----:B------:R-:W-:Y:S01]  /*1a910*/  @!P0 DMUL R48, RZ, R34 ;  /* 0x00000022ff308228 */ /* 0x000fe20000000000 */
[----:B------:R-:W-:Y:S02]  /*1a920*/  @!P0 MOV R12, 0x1 ;  /* 0x00000001000c8802 */ /* 0x000fe40000000f00 */
        /* <DEDUP_REMOVED lines=25> */
.L_x_465:
[----:B------:R-:W-:Y:S05]  /*1aac0*/  BSYNC.RECONVERGENT B5 ;  /* 0x0000000000057941 */ /* 0x000fea0003800200 */
.L_x_464:
[----:B------:R-:W-:-:S07]  /*1aad0*/  VIADD R12, R12, 0x1 ;  /* 0x000000010c0c7836 */ /* 0x000fce0000000000 */
.L_x_463:
[----:B------:R-:W-:Y:S05]  /*1aae0*/  BSYNC.RECONVERGENT B4 ;  /* 0x0000000000047941 */ /* 0x000fea0003800200 */
.L_x_462:
        /* <DEDUP_REMOVED lines=74> */
.L_x_467:
[----:B------:R-:W-:Y:S01]  /*1af90*/  IMAD.MOV.U32 R34, RZ, RZ, 0x0 ;  /* 0x00000000ff227424 */ /* 0x000fe200078e00ff */
[----:B------:R-:W-:Y:S01]  /*1afa0*/  MOV R37, 0x3fb3823b ;  /* 0x3fb3823b00257802 */ /* 0x000fe20000000f00 */
[----:B------:R-:W-:Y:S01]  /*1afb0*/  IMAD.MOV.U32 R35, RZ, RZ, 0x3fe00000 ;  /* 0x3fe00000ff237424 */ /* 0x000fe200078e00ff */
[----:B------:R-:W-:Y:S01]  /*1afc0*/  UMOV UR6, 0xdc1895e9 ;  /* 0xdc1895e900067882 */ /* 0x000fe20000000000 */
[----:B------:R-:W-:Y:S01]  /*1afd0*/  IMAD.MOV.U32 R36, RZ, RZ, 0x180754af ;  /* 0x180754afff247424 */ /* 0x000fe200078e00ff */
[----:B------:R-:W-:Y:S01]  /*1afe0*/  UMOV UR7, 0x3fb0066b ;  /* 0x3fb0066b00077882 */ /* 0x000fe20000000000 */
[----:B------:R-:W-:Y:S01]  /*1aff0*/  UMOV UR8, 0x54442d18 ;  /* 0x54442d1800087882 */ /* 0x000fe20000000000 */
        /* <DEDUP_REMOVED lines=14> */
[----:B------:R-:W-:-:S04]  /*1b0e0*/  IMAD.MOV.U32 R36, RZ, RZ, RZ ;  /* 0x000000ffff247224 */ /* 0x000fc800078e00ff */
        /* <DEDUP_REMOVED lines=48> */
.L_x_468:
[----:B------:R-:W-:Y:S05]  /*1b3f0*/  BSYNC.RECONVERGENT B1 ;  /* 0x0000000000017941 */ /* 0x000fea0003800200 */
.L_x_466:
        /* <DEDUP_REMOVED lines=9> */
[----:B------:R-:W-:Y:S01]  /*1b490*/  MOV R34, 0x0 ;  /* 0x0000000000227802 */ /* 0x000fe20000000f00 */
[----:B------:R-:W-:-:S05]  /*1b4a0*/  IMAD.MOV.U32 R35, RZ, RZ, 0x3fd80000 ;  /* 0x3fd80000ff237424 */ /* 0x000fca00078e00ff */
        /* <DEDUP_REMOVED lines=27> */
.L_x_470:
[----:B------:R-:W-:Y:S05]  /*1b660*/  BSYNC.RECONVERGENT B2 ;  /* 0x0000000000027941 */ /* 0x000fea0003800200 */
.L_x_469:
        /* <DEDUP_REMOVED lines=25> */
.L_x_472:
[----:B------:R-:W-:Y:S05]  /*1b800*/  BSYNC.RECONVERGENT B2 ;  /* 0x0000000000027941 */ /* 0x000fea0003800200 */
.L_x_471:
[----:B------:R-:W-:Y:S02]  /*1b810*/  DFMA R2, R2, R2, 1 ;  /* 0x3ff000000202742b */ /* 0x000fe40000000002 */
[----:B------:R-:W-:-:S08]  /*1b820*/  DADD R14, -R18, R14 ;  /* 0x00000000120e7229 */ /* 0x000fd0000000010e */
[----:B------:R-:W-:-:S08]  /*1b830*/  DFMA R2, R14, R36, R2 ;  /* 0x000000240e02722b */ /* 0x000fd00000000002 */
[----:B------:R-:W-:-:S06]  /*1b840*/  DSETP.GT.AND P0, PT, R2, RZ, PT ;  /* 0x000000ff0200722a */ /* 0x000fcc0003f04000 */
[----:B------:R-:W-:Y:S02]  /*1b850*/  FSEL R2, R8, R16, P0 ;  /* 0x0000001008027208 */ /* 0x000fe40000000000 */
[----:B------:R-:W-:-:S07]  /*1b860*/  FSEL R3, R9, R17, P0 ;  /* 0x0000001109037208 */ /* 0x000fce0000000000 */
.L_x_424:
[----:B------:R-:W-:Y:S05]  /*1b870*/  BSYNC.RECONVERGENT B3 ;  /* 0x0000000000037941 */ /* 0x000fea0003800200 */
.L_x_423:
[----:B------:R-:W0:Y:S01]  /*1b880*/  MUFU.RCP64H R9, R7 ;  /* 0x0000000700097308 */ /* 0x000e220000001800 */
[----:B------:R-:W-:Y:S01]  /*1b890*/  MOV R8, 0x1 ;  /* 0x0000000100087802 */ /* 0x000fe20000000f00 */
[----:B------:R-:W-:Y:S01]  /*1b8a0*/  UMOV UR6, 0x54442d11 ;  /* 0x54442d1100067882 */ /* 0x000fe20000000000 */
[----:B------:R-:W-:Y:S01]  /*1b8b0*/  FSEL R14, R32, R2, P5 ;  /* 0x00000002200e7208 */ /* 0x000fe20002800000 */
[----:B------:R-:W-:Y:S01]  /*1b8c0*/  UMOV UR7, 0x400921fb ;  /* 0x400921fb00077882 */ /* 0x000fe20000000000 */
[----:B------:R-:W-:Y:S01]  /*1b8d0*/  FSEL R15, R33, R3, P5 ;  /* 0x00000003210f7208 */ /* 0x000fe20002800000 */
[----:B------:R-:W-:Y:S01]  /*1b8e0*/  BSSY.RECONVERGENT B2, `(.L_x_473) ;  /* 0x0000016000027945 */ /* 0x000fe20003800200 */
        /* <DEDUP_REMOVED lines=21> */
.L_x_474:
[----:B------:R-:W-:Y:S05]  /*1ba40*/  BSYNC.RECONVERGENT B2 ;  /* 0x0000000000027941 */ /* 0x000fea0003800200 */
.L_x_473:
        /* <DEDUP_REMOVED lines=26> */
.L_x_478:
[----:B------:R-:W-:Y:S05]  /*1bbf0*/  BSYNC.RECONVERGENT B4 ;  /* 0x0000000000047941 */ /* 0x000fea0003800200 */
.L_x_477:
[----:B------:R-:W-:-:S07]  /*1bc00*/  VIADD R6, R37, 0x1 ;  /* 0x0000000125067836 */ /* 0x000fce0000000000 */
.L_x_476:
[----:B------:R-:W-:Y:S05]  /*1bc10*/  BSYNC.RECONVERGENT B3 ;  /* 0x0000000000037941 */ /* 0x000fea0003800200 */
.L_x_475:
        /* <DEDUP_REMOVED lines=86> */
.L_x_480:
        /* <DEDUP_REMOVED lines=72> */
.L_x_481:
[----:B------:R-:W-:Y:S05]  /*1c600*/  BSYNC.RECONVERGENT B1 ;  /* 0x0000000000017941 */ /* 0x000fea0003800200 */
.L_x_479:
[----:B------:R-:W0:Y:S01]  /*1c610*/  LDCU.64 UR6, c[0x0][0x3a8] ;  /* 0x00007500ff0677ac */ /* 0x000e220008000a00 */
[----:B------:R-:W-:Y:S01]  /*1c620*/  DSETP.GT.AND P0, PT, R18, RZ, PT ;  /* 0x000000ff1200722a */ /* 0x000fe20003f04000 */
[----:B------:R-:W-:Y:S01]  /*1c630*/  BSSY.RECONVERGENT B2, `(.L_x_482) ;  /* 0x000003e000027945 */ /* 0x000fe20003800200 */
[----:B0-----:R-:W-:-:S12]  /*1c640*/  DFMA R6, R6, R4, -UR6 ;  /* 0x8000000606067e2b */ /* 0x001fd80008000004 */
[----:B------:R-:W-:Y:S05]  /*1c650*/  @!P0 BRA `(.L_x_483) ;  /* 0x0000000000788947 */ /* 0x000fea0003800000 */
[----:B------:R-:W-:Y:S01]  /*1c660*/  DFMA R46, -R6, R6, R10 ;  /* 0x00000006062e722b */ /* 0x000fe2000000010a */
[----:B------:R-:W-:Y:S01]  /*1c670*/  BSSY.RECONVERGENT B3, `(.L_x_484) ;  /* 0x0000019000037945 */ /* 0x000fe20003800200 */
[----:B------:R-:W-:Y:S02]  /*1c680*/  IMAD.MOV.U32 R6, RZ, RZ, 0x0 ;  /* 0x00000000ff067424 */ /* 0x000fe400078e00ff */
[----:B------:R-:W-:Y:S02]  /*1c690*/  IMAD.MOV.U32 R7, RZ, RZ, 0x3fd80000 ;  /* 0x3fd80000ff077424 */ /* 0x000fe400078e00ff */
        /* <DEDUP_REMOVED lines=22> */
.L_x_485:
[----:B------:R-:W-:Y:S05]  /*1c800*/  BSYNC.RECONVERGENT B3 ;  /* 0x0000000000037941 */ /* 0x000fea0003800200 */
.L_x_484:
[----:B------:R-:W0:Y:S02]  /*1c810*/  LDCU.64 UR6, c[0x0][0x3b0] ;  /* 0x00007600ff0677ac */ /* 0x000e240008000a00 */
[----:B0-----:R-:W-:Y:S01]  /*1c820*/  DADD R12, R38, UR6 ;  /* 0x00000006260c7e29 */ /* 0x001fe20008000000 */
[----:B------:R-:W-:Y:S10]  /*1c830*/  BRA `(.L_x_486) ;  /* 0x0000000000747947 */ /* 0x000ff40003800000 */
.L_x_483:
[----:B------:R-:W-:Y:S01]  /*1c840*/  DFMA R46, -R6, R6, R10 ;  /* 0x00000006062e722b */ /* 0x000fe2000000010a */
[----:B------:R-:W-:Y:S01]  /*1c850*/  BSSY.RECONVERGENT B3, `(.L_x_487) ;  /* 0x0000019000037945 */ /* 0x000fe20003800200 */
[----:B------:R-:W-:Y:S02]  /*1c860*/  IMAD.MOV.U32 R6, RZ, RZ, 0x0 ;  /* 0x00000000ff067424 */ /* 0x000fe400078e00ff */
[----:B------:R-:W-:Y:S02]  /*1c870*/  IMAD.MOV.U32 R7, RZ, RZ, 0x3fd80000 ;  /* 0x3fd80000ff077424 */ /* 0x000fe400078e00ff */
        /* <DEDUP_REMOVED lines=22> */
.L_x_488:
[----:B------:R-:W-:Y:S05]  /*1c9e0*/  BSYNC.RECONVERGENT B3 ;  /* 0x0000000000037941 */ /* 0x000fea0003800200 */
.L_x_487:
[----:B------:R-:W0:Y:S02]  /*1c9f0*/  LDCU.64 UR6, c[0x0][0x3b0] ;  /* 0x00007600ff0677ac */ /* 0x000e240008000a00 */
[----:B0-----:R-:W-:-:S11]  /*1ca00*/  DADD R12, -R38, -UR6 ;  /* 0x80000006260c7e29 */ /* 0x001fd60008000100 */
.L_x_486:
[----:B------:R-:W-:Y:S05]  /*1ca10*/  BSYNC.RECONVERGENT B2 ;  /* 0x0000000000027941 */ /* 0x000fea0003800200 */
.L_x_482:
        /* <DEDUP_REMOVED lines=26> */
.L_x_492:
[----:B------:R-:W-:Y:S05]  /*1cbc0*/  BSYNC.RECONVERGENT B4 ;  /* 0x0000000000047941 */ /* 0x000fea0003800200 */
.L_x_491:
[----:B------:R-:W-:-:S07]  /*1cbd0*/  VIADD R40, R37, 0x1 ;  /* 0x0000000125287836 */ /* 0x000fce0000000000 */
.L_x_490:
[----:B------:R-:W-:Y:S05]  /*1cbe0*/  BSYNC.RECONVERGENT B3 ;  /* 0x0000000000037941 */ /* 0x000fea0003800200 */
.L_x_489:
        /* <DEDUP_REMOVED lines=86> */
.L_x_494:
        /* <DEDUP_REMOVED lines=72> */
.L_x_495:
[----:B------:R-:W-:Y:S05]  /*1d5d0*/  BSYNC.RECONVERGENT B1 ;  /* 0x0000000000017941 */ /* 0x000fea0003800200 */
.L_x_493:
        /* <DEDUP_REMOVED lines=28> */
.L_x_497:
[----:B------:R-:W-:Y:S05]  /*1d7a0*/  BSYNC.RECONVERGENT B3 ;  /* 0x0000000000037941 */ /* 0x000fea0003800200 */
.L_x_496:
[----:B------:R-:W0:Y:S01]  /*1d7b0*/  LDCU.64 UR6, c[0x4][0x48] ;  /* 0x01000900ff0677ac */ /* 0x000e220008000a00 */
[----:B------:R-:W-:Y:S02]  /*1d7c0*/  IMAD.SHL.U32 R7, R6, 0x40, RZ ;  /* 0x0000004006077824 */ /* 0x000fe400078e00ff */
[----:B------:R-:W-:Y:S01]  /*1d7d0*/  IMAD.MOV.U32 R52, RZ, RZ, 0x20fd8164 ;  /* 0x20fd8164ff347424 */ /* 0x000fe200078e00ff */
[----:B------:R-:W-:Y:S01]  /*1d7e0*/  DMUL R50, R44, R44 ;  /* 0x0000002c2c327228 */ /* 0x000fe20000000000 */
[----:B------:R-:W1:Y:S01]  /*1d7f0*/  LDCU.64 UR8, c[0x0][0x3a8] ;  /* 0x00007500ff0877ac */ /* 0x000e620008000a00 */
[----:B------:R-:W-:-:S04]  /*1d800*/  LOP3.LUT R7, R7, 0x40, RZ, 0xc0, !PT ;  /* 0x0000004007077812 */ /* 0x000fc800078ec0ff */
[----:B0-----:R-:W-:-:S04]  /*1d810*/  IADD3 R46, P0, PT, R7, UR6, RZ ;  /* 0x00000006072e7c10 */ /* 0x001fc8000ff1e0ff */
[----:B------:R-:W-:-:S05]  /*1d820*/  IADD3.X R47, PT, PT, RZ, UR7, RZ, P0, !PT ;  /* 0x00000007ff2f7c10 */ /* 0x000fca00087fe4ff */
        /* <DEDUP_REMOVED lines=14> */
[----:B------:R-:W-:-:S04]  /*1d910*/  DADD R4, R4, R4 ;  /* 0x0000000004047229 */ /* 0x000fc80000000004 */
[----:B------:R-:W0:Y:S04]  /*1d920*/  MUFU.RSQ64H R49, R47 ;  /* 0x0000002f00317308 */ /* 0x000e280000001c00 */
[----:B------:R-:W-:Y:S01]  /*1d930*/  VIADD R48, R47, 0xfcb00000 ;  /* 0xfcb000002f307836 */ /* 0x000fe20000000000 */
[----:B--2---:R-:W-:-:S08]  /*1d940*/  DFMA R40, R50, R52, R40 ;  /* 0x000000343228722b */ /* 0x004fd00000000028 */
[----:B------:R-:W-:-:S08]  /*1d950*/  DFMA R40, R50, R40, R42 ;  /* 0x000000283228722b */ /* 0x000fd0000000002a */
[----:B---3--:R-:W-:-:S08]  /*1d960*/  DFMA R32, R50, R40, R32 ;  /* 0x000000283220722b */ /* 0x008fd00000000020 */
[----:B------:R-:W-:Y:S02]  /*1d970*/  DFMA R32, R50, R32, R34 ;  /* 0x000000203220722b */ /* 0x000fe40000000022 */
[----:B0-----:R-:W-:-:S06]  /*1d980*/  DMUL R34, R48, R48 ;  /* 0x0000003030227228 */ /* 0x001fcc0000000000 */
[----:B----4-:R-:W-:Y:S02]  /*1d990*/  DFMA R32, R50, R32, R36 ;  /* 0x000000203220722b */ /* 0x010fe40000000024 */
[----:B------:R-:W-:Y:S01]  /*1d9a0*/  DFMA R34, R46, -R34, 1 ;  /* 0x3ff000002e22742b */ /* 0x000fe20000000822 */
[----:B------:R-:W-:Y:S02]  /*1d9b0*/  IMAD.MOV.U32 R36, RZ, RZ, 0x0 ;  /* 0x00000000ff247424 */ /* 0x000fe400078e00ff */
[----:B------:R-:W-:-:S03]  /*1d9c0*/  IMAD.MOV.U32 R37, RZ, RZ, 0x3fd80000 ;  /* 0x3fd80000ff257424 */ /* 0x000fc600078e00ff */
[----:B------:R-:W-:-:S03]  /*1d9d0*/  DFMA R32, R50, R32, R38 ;  /* 0x000000203220722b */ /* 0x000fc60000000026 */
[----:B------:R-:W-:Y:S02]  /*1d9e0*/  DFMA R36, R34, R36, 0.5 ;  /* 0x3fe000002224742b */ /* 0x000fe40000000024 */
[----:B------:R-:W-:-:S03]  /*1d9f0*/  DMUL R34, R48, R34 ;  /* 0x0000002230227228 */ /* 0x000fc60000000000 */
[----:B------:R-:W-:Y:S02]  /*1da00*/  DFMA R44, R32, R44, R44 ;  /* 0x0000002c202c722b */ /* 0x000fe4000000002c */
[----:B------:R-:W-:-:S03]  /*1da10*/  DFMA R32, R50, R32, 1 ;  /* 0x3ff000003220742b */ /* 0x000fc60000000020 */
[----:B------:R-:W-:-:S07]  /*1da20*/  DFMA R36, R36, R34, R48 ;  /* 0x000000222424722b */ /* 0x000fce0000000030 */
[----:B------:R-:W-:Y:S01]  /*1da30*/  FSEL R34, R32, R44, !P0 ;  /* 0x0000002c20227208 */ /* 0x000fe20004000000 */
[----:B------:R-:W-:Y:S01]  /*1da40*/  DMUL R40, R46, R36 ;  /* 0x000000242e287228 */ /* 0x000fe20000000000 */
[----:B------:R-:W-:Y:S01]  /*1da50*/  FSEL R35, R33, R45, !P0 ;  /* 0x0000002d21237208 */ /* 0x000fe20004000000 */
[----:B------:R-:W-:Y:S01]  /*1da60*/  DADD R32, -R4, UR6 ;  /* 0x0000000604207e29 */ /* 0x000fe20008000100 */
[----:B------:R-:W-:Y:S01]  /*1da70*/  LOP3.LUT P0, RZ, R6, 0x2, RZ, 0xc0, !PT ;  /* 0x0000000206ff7812 */ /* 0x000fe2000780c0ff */
[----:B------:R-:W-:Y:S02]  /*1da80*/  VIADD R39, R37, 0xfff00000 ;  /* 0xfff0000025277836 */ /* 0x000fe40000000000 */
[----:B------:R-:W-:Y:S01]  /*1da90*/  IMAD.MOV.U32 R38, RZ, RZ, R36 ;  /* 0x000000ffff267224 */ /* 0x000fe200078e0024 */
        /* <DEDUP_REMOVED lines=19> */
.L_x_499:
[----:B------:R-:W-:Y:S05]  /*1dbd0*/  BSYNC.RECONVERGENT B2 ;  /* 0x0000000000027941 */ /* 0x000fea0003800200 */
.L_x_498:
        /* <DEDUP_REMOVED lines=24> */
[----:B------:R-:W-:Y:S02]  /*1dd60*/  IMAD.MOV.U32 R4, RZ, RZ, R36 ;  /* 0x000000ffff047224 */ /* 0x000fe400078e0024 */
[----:B------:R-:W-:-:S07]  /*1dd70*/  IMAD.MOV.U32 R5, RZ, RZ, R37 ;  /* 0x000000ffff057224 */ /* 0x000fce00078e0025 */
.L_x_501:
[----:B------:R-:W-:Y:S05]  /*1dd80*/  BSYNC.RECONVERGENT B2 ;  /* 0x0000000000027941 */ /* 0x000fea0003800200 */
.L_x_500:
        /* <DEDUP_REMOVED lines=29> */
.L_x_505:
[----:B------:R-:W-:Y:S05]  /*1df60*/  BSYNC.RECONVERGENT B4 ;  /* 0x0000000000047941 */ /* 0x000fea0003800200 */
.L_x_504:
[----:B------:R-:W-:-:S07]  /*1df70*/  VIADD R8, R8, 0x1 ;  /* 0x0000000108087836 */ /* 0x000fce0000000000 */
.L_x_503:
[----:B------:R-:W-:Y:S05]  /*1df80*/  BSYNC.RECONVERGENT B3 ;  /* 0x0000000000037941 */ /* 0x000fea0003800200 */
.L_x_502:
        /* <DEDUP_REMOVED lines=56> */
.L_x_507:
[----:B------:R-:W-:Y:S05]  /*1e310*/  BSYNC.RECONVERGENT B2 ;  /* 0x0000000000027941 */ /* 0x000fea0003800200 */
.L_x_506:
        /* <DEDUP_REMOVED lines=28> */
.L_x_509:
[----:B------:R-:W-:Y:S05]  /*1e4e0*/  BSYNC.RECONVERGENT B2 ;  /* 0x0000000000027941 */ /* 0x000fea0003800200 */
.L_x_508:
[----:B------:R-:W-:Y:S01]  /*1e4f0*/  BSSY.RECONVERGENT B3, `(.L_x_510) ;  /* 0x000001c000037945 */ /* 0x000fe20003800200 */
[----:B------:R-:W-:Y:S01]  /*1e500*/  DFMA R8, R36, R36, 1 ;  /* 0x3ff000002408742b */ /* 0x000fe20000000024 */
[----:B------:R-:W-:Y:S01]  /*1e510*/  @!P0 IMAD.MOV.U32 R6, RZ, RZ, 0x1 ;  /* 0x00000001ff068424 */ /* 0x000fe200078e00ff */
[----:B------:R-:W-:Y:S01]  /*1e520*/  @!P0 DMUL R46, RZ, R2 ;  /* 0x00000002ff2e8228 */ /* 0x000fe20000000000 */
        /* <DEDUP_REMOVED lines=22> */
.L_x_513:
[----:B------:R-:W-:Y:S05]  /*1e690*/  BSYNC.RECONVERGENT B4 ;  /* 0x0000000000047941 */ /* 0x000fea0003800200 */
.L_x_512:
[----:B------:R-:W-:-:S07]  /*1e6a0*/  VIADD R6, R37, 0x1 ;  /* 0x0000000125067836 */ /* 0x000fce0000000000 */
.L_x_511:
[----:B------:R-:W-:Y:S05]  /*1e6b0*/  BSYNC.RECONVERGENT B3 ;  /* 0x0000000000037941 */ /* 0x000fea0003800200 */
.L_x_510:
        /* <DEDUP_REMOVED lines=86> */
.L_x_515:
        /* <DEDUP_REMOVED lines=72> */
.L_x_516:
[----:B------:R-:W-:Y:S05]  /*1f0a0*/  BSYNC.RECONVERGENT B1 ;  /* 0x0000000000017941 */ /* 0x000fea0003800200 */
.L_x_514:
        /* <DEDUP_REMOVED lines=28> */
.L_x_518:
[----:B------:R-:W-:Y:S05]  /*1f270*/  BSYNC.RECONVERGENT B3 ;  /* 0x0000000000037941 */ /* 0x000fea0003800200 */
.L_x_517:
        /* <DEDUP_REMOVED lines=17> */
[----:B------:R-:W-:Y:S01]  /*1f390*/  DADD R48, -R6, UR6 ;  /* 0x0000000606307e29 */ /* 0x000fe20008000100 */
[----:B------:R-:W-:Y:S01]  /*1f3a0*/  FSEL R55, -R45, 0.11223486810922622681, !P0 ;  /* 0x3de5db652d377808 */ /* 0x000fe20004000100 */
[----:B------:R-:W-:Y:S06]  /*1f3b0*/  BSSY.RECONVERGENT B2, `(.L_x_519) ;  /* 0x000002f000027945 */ /* 0x000fec0003800200 */
[----:B0-----:R-:W-:-:S08]  /*1f3c0*/  DMUL R46, R10, R48 ;  /* 0x000000300a2e7228 */ /* 0x001fd00000000000 */
[----:B------:R-:W-:-:S06]  /*1f3d0*/  DMUL R46, R46, R6 ;  /* 0x000000062e2e7228 */ /* 0x000fcc0000000000 */
[----:B------:R-:W0:Y:S04]  /*1f3e0*/  MUFU.RSQ64H R49, R47 ;  /* 0x0000002f00317308 */ /* 0x000e280000001c00 */
[----:B------:R-:W-:-:S05]  /*1f3f0*/  VIADD R48, R47, 0xfcb00000 ;  /* 0xfcb000002f307836 */ /* 0x000fca0000000000 */
[----:B------:R-:W-:Y:S01]  /*1f400*/  ISETP.GE.U32.AND P1, PT, R48, 0x7ca00000, PT ;  /* 0x7ca000003000780c */ /* 0x000fe20003f26070 */
        /* <DEDUP_REMOVED lines=9> */
[----:B------:R-:W-:Y:S02]  /*1f4a0*/  DFMA R32, R50, R32, R38 ;  /* 0x000000203220722b */ /* 0x000fe40000000026 */
[----:B------:R-:W-:Y:S02]  /*1f4b0*/  DMUL R38, R48, R34 ;  /* 0x0000002230267228 */ /* 0x000fe40000000000 */
[----:B------:R-:W-:Y:S02]  /*1f4c0*/  DFMA R36, R34, R36, 0.5 ;  /* 0x3fe000002224742b */ /* 0x000fe40000000024 */
[----:B------:R-:W-:Y:S02]  /*1f4d0*/  DADD R34, R6, R6 ;  /* 0x0000000006227229 */ /* 0x000fe40000000006 */
[----:B------:R-:W-:Y:S02]  /*1f4e0*/  DFMA R52, R32, R52, R52 ;  /* 0x000000342034722b */ /* 0x000fe40000000034 */
[----:B------:R-:W-:-:S02]  /*1f4f0*/  DFMA R32, R50, R32, 1 ;  /* 0x3ff000003220742b */ /* 0x000fc40000000020 */
[----:B------:R-:W-:Y:S02]  /*1f500*/  DFMA R40, R36, R38, R48 ;  /* 0x000000262428722b */ /* 0x000fe40000000030 */
[----:B------:R-:W-:-:S06]  /*1f510*/  DADD R34, -R34, UR6 ;  /* 0x0000000622227e29 */ /* 0x000fcc0008000100 */
[----:B------:R-:W-:Y:S01]  /*1f520*/  FSEL R32, R32, R52, !P0 ;  /* 0x0000003420207208 */ /* 0x000fe20004000000 */
[----:B------:R-:W-:Y:S01]  /*1f530*/  DMUL R36, R46, R40 ;  /* 0x000000282e247228 */ /* 0x000fe20000000000 */
[----:B------:R-:W-:Y:S01]  /*1f540*/  FSEL R33, R33, R53, !P0 ;  /* 0x0000003521217208 */ /* 0x000fe20004000000 */
[----:B-1----:R-:W-:Y:S01]  /*1f550*/  DMUL R34, R34, UR8 ;  /* 0x0000000822227c28 */ /* 0x002fe20008000000 */
[----:B------:R-:W-:Y:S01]  /*1f560*/  LOP3.LUT P0, RZ, R44, 0x2, RZ, 0xc0, !PT ;  /* 0x000000022cff7812 */ /* 0x000fe2000780c0ff */
[----:B------:R-:W-:Y:S02]  /*1f570*/  VIADD R39, R41, 0xfff00000 ;  /* 0xfff0000029277836 */ /* 0x000fe40000000000 */
[----:B------:R-:W-:Y:S01]  /*1f580*/  IMAD.MOV.U32 R38, RZ, RZ, R40 ;  /* 0x000000ffff267224 */ /* 0x000fe200078e0028 */
[----:B------:R-:W-:Y:S02]  /*1f590*/  DADD R6, RZ, -R32 ;  /* 0x00000000ff067229 */ /* 0x000fe40000000820 */
[----:B------:R-:W-:-:S08]  /*1f5a0*/  DFMA R42, R36, -R36, R46 ;  /* 0x80000024242a722b */ /* 0x000fd0000000002e */
[----:B------:R-:W-:Y:S02]  /*1f5b0*/  FSEL R6, R32, R6, !P0 ;  /* 0x0000000620067208 */ /* 0x000fe40004000000 */
[----:B------:R-:W-:Y:S01]  /*1f5c0*/  FSEL R7, R33, R7, !P0 ;  /* 0x0000000721077208 */ /* 0x000fe20004000000 */
[----:B------:R-:W-:Y:S02]  /*1f5d0*/  DSETP.NEU.AND P0, PT, |R4|, +INF , PT ;  /* 0x7ff000000400742a */ /* 0x000fe40003f0d200 */
[----:B------:R-:W-:-:S03]  /*1f5e0*/  DFMA R32, R42, R38, R36 ;  /* 0x000000262a20722b */ /* 0x000fc60000000024 */
[----:B------:R-:W-:Y:S01]  /*1f5f0*/  DMUL R6, R34, R6 ;  /* 0x0000000622067228 */ /* 0x000fe20000000000 */
        /* <DEDUP_REMOVED lines=10> */
.L_x_520:
[----:B------:R-:W-:Y:S05]  /*1f6a0*/  BSYNC.RECONVERGENT B2 ;  /* 0x0000000000027941 */ /* 0x000fea0003800200 */
.L_x_519:
        /* <DEDUP_REMOVED lines=28> */
.L_x_524:
[----:B------:R-:W-:Y:S05]  /*1f870*/  BSYNC.RECONVERGENT B4 ;  /* 0x0000000000047941 */ /* 0x000fea0003800200 */
.L_x_523:
[----:B------:R-:W-:-:S07]  /*1f880*/  VIADD R34, R34, 0x1 ;  /* 0x0000000122227836 */ /* 0x000fce0000000000 */
.L_x_522:
[----:B------:R-:W-:Y:S05]  /*1f890*/  BSYNC.RECONVERGENT B3 ;  /* 0x0000000000037941 */ /* 0x000fea0003800200 */
.L_x_521:
[----:B------:R-:W0:Y:S01]  /*1f8a0*/  MUFU.RSQ64H R49, R9 ;  /* 0x0000000900317308 */ /* 0x000e220000001c00 */
[----:B------:R-:W-:Y:S01]  /*1f8b0*/  VIADD R48, R9, 0xfcb00000 ;  /* 0xfcb0000009307836 */ /* 0x000fe20000000000 */
[----:B------:R-:W-:Y:S01]  /*1f8c0*/  BSSY.RECONVERGENT B2, `(.L_x_525) ;  /* 0x0000018000027945 */ /* 0x000fe20003800200 */
[----:B------:R-:W-:Y:S02]  /*1f8d0*/  IMAD.MOV.U32 R38, RZ, RZ, 0x0 ;  /* 0x00000000ff267424 */ /* 0x000fe400078e00ff */
[----:B------:R-:W-:Y:S01]  /*1f8e0*/  IMAD.MOV.U32 R39, RZ, RZ, 0x3fd80000 ;  /* 0x3fd80000ff277424 */ /* 0x000fe200078e00ff */
        /* <DEDUP_REMOVED lines=21> */
.L_x_526:
[----:B------:R-:W-:Y:S05]  /*1fa40*/  BSYNC.RECONVERGENT B2 ;  /* 0x0000000000027941 */ /* 0x000fea0003800200 */
.L_x_525:
        /* <DEDUP_REMOVED lines=15> */
[----:B------:R-:W-:Y:S01]  /*1fb40*/  FSEL R51, -R35, 0.11223486810922622681, !P0 ;  /* 0x3de5db6523337808 */ /* 0x000fe20004000100 */
[----:B------:R-:W-:-:S05]  /*1fb50*/  IMAD.MOV.U32 R35, RZ, RZ, 0x3fd80000 ;  /* 0x3fd80000ff237424 */ /* 0x000fca00078e00ff */
        /* <DEDUP_REMOVED lines=11> */
[----:B------:R-:W-:-:S03]  /*1fc10*/  IMAD.MOV.U32 R34, RZ, RZ, 0x0 ;  /* 0x00000000ff227424 */ /* 0x000fc600078e00ff */
[----:B------:R-:W-:-:S10]  /*1fc20*/  DADD R8, RZ, -R36 ;  /* 0x00000000ff087229 */ /* 0x000fd40000000824 */
[----:B------:R-:W-:Y:S02]  /*1fc30*/  FSEL R8, R36, R8, !P0 ;  /* 0x0000000824087208 */ /* 0x000fe40004000000 */
[----:B------:R-:W-:Y:S01]  /*1fc40*/  FSEL R9, R37, R9, !P0 ;  /* 0x0000000925097208 */ /* 0x000fe20004000000 */
[----:B------:R-:W-:-:S05]  /*1fc50*/  DSETP.GT.AND P0, PT, R12, RZ, PT ;  /* 0x000000ff0c00722a */ /* 0x000fca0003f04000 */
        /* <DEDUP_REMOVED lines=8> */
[----:B------:R-:W-:Y:S01]  /*1fce0*/  DFMA R44, R34, R8, R48 ;  /* 0x00000008222c722b */ /* 0x000fe20000000030 */
[----:B------:R-:W-:-:S07]  /*1fcf0*/  CS2R R34, SRZ ;  /* 0x0000000000227805 */ /* 0x000fce000001ff00 */
        /* <DEDUP_REMOVED lines=14> */
.L_x_528:
[----:B------:R-:W-:Y:S05]  /*1fde0*/  BSYNC.RECONVERGENT B2 ;  /* 0x0000000000027941 */ /* 0x000fea0003800200 */
.L_x_527:
[----:B------:R-:W-:Y:S01]  /*1fdf0*/  UMOV UR6, 0x667f3bcd ;  /* 0x667f3bcd00067882 */ /* 0x000fe20000000000 */
[----:B------:R-:W-:Y:S01]  /*1fe00*/  UMOV UR7, 0x3ff6a09e ;  /* 0x3ff6a09e00077882 */ /* 0x000fe20000000000 */
[----:B------:R-:W-:Y:S01]  /*1fe10*/  IMAD.MOV.U32 R8, RZ, RZ, 0x1 ;  /* 0x00000001ff087424 */ /* 0x000fe200078e00ff */
[----:B------:R-:W-:Y:S01]  /*1fe20*/  DMUL R32, R32, UR6 ;  /* 0x0000000620207c28 */ /* 0x000fe20008000000 */
[----:B------:R-:W-:Y:S01]  /*1fe30*/  FSETP.GEU.AND P2, PT, |R7|, 6.5827683646048100446e-37, PT ;  /* 0x036000000700780b */ /* 0x000fe20003f4e200 */
[----:B------:R-:W-:Y:S06]  /*1fe40*/  BSSY.RECONVERGENT B2, `(.L_x_529) ;  /* 0x0000014000027945 */ /* 0x000fec0003800200 */
[----:B------:R-:W-:-:S06]  /*1fe50*/  DMUL R40, R32, R36 ;  /* 0x0000002420287228 */ /* 0x000fcc0000000000 */
[----:B------:R-:W0:Y:S02]  /*1fe60*/  MUFU.RCP64H R9, R41 ;  /* 0x0000002900097308 */ /* 0x000e240000001800 */
        /* <DEDUP_REMOVED lines=14> */
[----:B------:R-:W-:Y:S02]  /*1ff50*/  IMAD.MOV.U32 R36, RZ, RZ, R40 ;  /* 0x000000ffff247224 */ /* 0x000fe400078e0028 */
[----:B------:R-:W-:-:S07]  /*1ff60*/  IMAD.MOV.U32 R37, RZ, RZ, R41 ;  /* 0x000000ffff257224 */ /* 0x000fce00078e0029 */
[----:B------:R-:W-:Y:S05]  /*1ff70*/  CALL.REL.NOINC `($__internal_5_$__cuda_sm20_div_rn_f64_full) ;  /* 0x0000007400f47944 */ /* 0x000fea0003c00000 */
.L_x_530:
[----:B------:R-:W-:Y:S05]  /*1ff80*/  BSYNC.RECONVERGENT B2 ;  /* 0x0000000000027941 */ /* 0x000fea0003800200 */
.L_x_529:
        /* <DEDUP_REMOVED lines=17> */
[----:B------:R-:W-:Y:S01]  /*200a0*/  IMAD.MOV.U32 R39, RZ, RZ, R37 ;  /* 0x000000ffff277224 */ /* 0x000fe200078e0025 */
[----:B------:R-:W-:Y:S01]  /*200b0*/  MOV R37, R55 ;  /* 0x0000003700257202 */ /* 0x000fe20000000f00 */
[----:B------:R-:W-:-:S07]  /*200c0*/  IMAD.MOV.U32 R36, RZ, RZ, R54 ;  /* 0x000000ffff247224 */ /* 0x000fce00078e0036 */
[----:B------:R-:W-:Y:S05]  /*200d0*/  CALL.REL.NOINC `($__internal_5_$__cuda_sm20_div_rn_f64_full) ;  /* 0x00000074009c7944 */ /* 0x000fea0003c00000 */
[----:B------:R-:W-:Y:S02]  /*200e0*/  IMAD.MOV.U32 R6, RZ, RZ, R36 ;  /* 0x000000ffff067224 */ /* 0x000fe400078e0024 */
[----:B------:R-:W-:-:S07]  /*200f0*/  IMAD.MOV.U32 R7, RZ, RZ, R37 ;  /* 0x000000ffff077224 */ /* 0x000fce00078e0025 */
.L_x_532:
[----:B------:R-:W-:Y:S05]  /*20100*/  BSYNC.RECONVERGENT B2 ;  /* 0x0000000000027941 */ /* 0x000fea0003800200 */
.L_x_531:
[----:B------:R-:W0:Y:S01]  /*20110*/  MUFU.RCP64H R9, R55 ;  /* 0x0000003700097308 */ /* 0x000e220000001800 */
[----:B------:R-:W-:Y:S01]  /*20120*/  IMAD.MOV.U32 R8, RZ, RZ, 0x1 ;  /* 0x00000001ff087424 */ /* 0x000fe200078e00ff */
[----:B------:R-:W-:Y:S01]  /*20130*/  BSSY.RECONVERGENT B2, `(.L_x_533) ;  /* 0x0000017000027945 */ /* 0x000fe20003800200 */
[----:B------:R-:W-:-:S05]  /*20140*/  IMAD.MOV.U32 R38, RZ, RZ, 0x3ff00000 ;  /* 0x3ff00000ff267424 */ /* 0x000fca00078e00ff */
[----:B------:R-:W-:Y:S01]  /*20150*/  FSEL R39, -R38, 1.875, P0 ;  /* 0x3ff0000026277808 */ /* 0x000fe20000000100 */
[----:B------:R-:W-:-:S03]  /*20160*/  IMAD.MOV.U32 R38, RZ, RZ, RZ ;  /* 0x000000ffff267224 */ /* 0x000fc600078e00ff */
[----:B------:R-:W-:Y:S01]  /*20170*/  FSETP.GEU.AND P1, PT, |R39|, 6.5827683646048100446e-37, PT ;  /* 0x036000002700780b */ /* 0x000fe20003f2e200 */
        /* <DEDUP_REMOVED lines=12> */
[----:B------:R-:W-:Y:S01]  /*20240*/  MOV R44, RZ ;  /* 0x000000ff002c7202 */ /* 0x000fe20000000f00 */
[----:B------:R-:W-:Y:S01]  /*20250*/  IMAD.MOV.U32 R37, RZ, RZ, R55 ;  /* 0x000000ffff257224 */ /* 0x000fe200078e0037 */
[----:B------:R-:W-:-:S07]  /*20260*/  MOV R38, 0x20280 ;  /* 0x0002028000267802 */ /* 0x000fce0000000f00 */
[----:B------:R-:W-:Y:S05]  /*20270*/  CALL.REL.NOINC `($__internal_5_$__cuda_sm20_div_rn_f64_full) ;  /* 0x0000007400347944 */ /* 0x000fea0003c00000 */
[----:B------:R-:W-:Y:S02]  /*20280*/  IMAD.MOV.U32 R8, RZ, RZ, R36 ;  /* 0x000000ffff087224 */ /* 0x000fe400078e0024 */
[----:B------:R-:W-:-:S07]  /*20290*/  IMAD.MOV.U32 R9, RZ, RZ, R37 ;  /* 0x000000ffff097224 */ /* 0x000fce00078e0025 */
.L_x_534:
[----:B------:R-:W-:Y:S05]  /*202a0*/  BSYNC.RECONVERGENT B2 ;  /* 0x0000000000027941 */ /* 0x000fea0003800200 */
.L_x_533:
[----:B------:R-:W-:Y:S01]  /*202b0*/  DADD R14, R16, -R14 ;  /* 0x00000000100e7229 */ /* 0x000fe2000000080e */
[----:B------:R-:W-:Y:S01]  /*202c0*/  CS2R R38, SRZ ;  /* 0x0000000000267805 */ /* 0x000fe2000001ff00 */
[----:B------:R-:W-:Y:S01]  /*202d0*/  DMUL R32, R24, R6 ;  /* 0x0000000618207228 */ /* 0x000fe20000000000 */
[----:B------:R-:W-:Y:S01]  /*202e0*/  CS2R R40, SRZ ;  /* 0x0000000000287805 */ /* 0x000fe2000001ff00 */
[----:B------:R-:W-:Y:S01]  /*202f0*/  DADD R16, R18, -R12 ;  /* 0x0000000012107229 */ /* 0x000fe2000000080c */
[----:B------:R-:W-:-:S03]  /*20300*/  CS2R R42, SRZ ;  /* 0x00000000002a7805 */ /* 0x000fc6000001ff00 */
[----:B------:R-:W-:Y:S02]  /*20310*/  DMUL R36, R14, R6 ;  /* 0x000000060e247228 */ /* 0x000fe40000000000 */
[----:B------:R-:W-:Y:S01]  /*20320*/  DFMA R18, R26, R8, R32 ;  /* 0x000000081a12722b */ /* 0x000fe20000000020 */
[----:B------:R-:W-:-:S05]  /*20330*/  CS2R R32, SRZ ;  /* 0x0000000000207805 */ /* 0x000fca000001ff00 */
[----:B------:R-:W-:Y:S02]  /*20340*/  DFMA R36, R16, R8, R36 ;  /* 0x000000081024722b */ /* 0x000fe40000000024 */
[----:B------:R-:W-:-:S06]  /*20350*/  DFMA R18, RZ, R28, R18 ;  /* 0x0000001cff12722b */ /* 0x000fcc0000000012 */
[----:B------:R-:W-:Y:S02]  /*20360*/  DFMA R36, RZ, R20, R36 ;  /* 0x00000014ff24722b */ /* 0x000fe40000000024 */
[----:B------:R-:W-:-:S08]  /*20370*/  DFMA R30, R22, |R18|, R30 ;  /* 0x40000012161e722b */ /* 0x000fd0000000001e */
[----:B------:R-:W-:Y:S01]  /*20380*/  DADD R44, -R36, R30 ;  /* 0x00000000242c7229 */ /* 0x000fe2000000011e */
[----:B------:R-:W-:-:S07]  /*20390*/  CS2R R36, SRZ ;  /* 0x0000000000247805 */ /* 0x000fce000001ff00 */
[----:B------:R-:W-:-:S14]  /*203a0*/  DSETP.GT.AND P0, PT, R44, RZ, PT ;  /* 0x000000ff2c00722a */ /* 0x000fdc0003f04000 */
[----:B------:R-:W-:Y:S05]  /*203b0*/  @!P0 BRA `(.L_x_110) ;  /* 0x0000007000108947 */ /* 0x000fea0003800000 */
        /* <DEDUP_REMOVED lines=20> */
[----:B0-----:R-:W-:Y:S02]  /*20500*/  IMAD.U32 R36, RZ, RZ, UR6 ;  /* 0x00000006ff247e24 */ /* 0x001fe4000f8e00ff */
[----:B------:R-:W-:-:S07]  /*20510*/  IMAD.U32 R37, RZ, RZ, UR7 ;  /* 0x00000007ff257e24 */ /* 0x000fce000f8e00ff */
[----:B------:R-:W-:Y:S05]  /*20520*/  CALL.REL.NOINC `($__internal_5_$__cuda_sm20_div_rn_f64_full) ;  /* 0x0000007000887944 */ /* 0x000fea0003c00000 */
.L_x_536:
[----:B------:R-:W-:Y:S05]  /*20530*/  BSYNC.RECONVERGENT B2 ;  /* 0x0000000000027941 */ /* 0x000fea0003800200 */
.L_x_535:
[----:B------:R-:W-:Y:S01]  /*20540*/  IMAD.MOV.U32 R28, RZ, RZ, 0x652b82fe ;  /* 0x652b82feff1c7424 */ /* 0x000fe200078e00ff */
[----:B------:R-:W-:Y:S01]  /*20550*/  MOV R29, 0x3ff71547 ;  /* 0x3ff71547001d7802 */ /* 0x000fe20000000f00 */
[----:B------:R-:W-:Y:S01]  /*20560*/  UMOV UR6, 0xfefa39ef ;  /* 0xfefa39ef00067882 */ /* 0x000fe20000000000 */
[----:B------:R-:W-:Y:S01]  /*20570*/  UMOV UR7, 0x3fe62e42 ;  /* 0x3fe62e4200077882 */ /* 0x000fe20000000000 */
[----:B------:R-:W0:Y:S01]  /*20580*/  LDC.64 R38, c[0x0][0x3a0] ;  /* 0x0000e800ff267b82 */ /* 0x000e220000000a00 */
[----:B------:R-:W-:Y:S01]  /*20590*/  FSETP.GEU.AND P1, PT, |R37|, 4.1917929649353027344, PT ;  /* 0x4086232b2500780b */ /* 0x000fe20003f2e200 */
[----:B------:R-:W-:Y:S01]  /*205a0*/  BSSY.RECONVERGENT B1, `(.L_x_537) ;  /* 0x0000040000017945 */ /* 0x000fe20003800200 */
[----:B------:R-:W-:Y:S02]  /*205b0*/  DFMA R28, R36, R28, 6.75539944105574400000e+15 ;  /* 0x43380000241c742b */ /* 0x000fe4000000001c */
[----:B------:R-:W-:-:S06]  /*205c0*/  DSETP.NEU.AND P0, PT, |R2|, +INF , PT ;  /* 0x7ff000000200742a */ /* 0x000fcc0003f0d200 */
        /* <DEDUP_REMOVED lines=17> */
[----:B------:R-:W1:Y:S01]  /*206e0*/  LDC R30, c[0x0][0x3a4] ;  /* 0x0000e900ff1e7b82 */ /* 0x000e620000000800 */
[----:B------:R-:W-:-:S05]  /*206f0*/  UMOV UR7, 0x3f2a01a0 ;  /* 0x3f2a01a000077882 */ /* 0x000fca0000000000 */
        /* <DEDUP_REMOVED lines=8> */
[----:B-1----:R-:W0:Y:S01]  /*20780*/  MUFU.RCP64H R35, R30 ;  /* 0x0000001e00237308 */ /* 0x002e220000001800 */
[----:B------:R-:W-:Y:S01]  /*20790*/  UMOV UR7, 0x3fa55555 ;  /* 0x3fa5555500077882 */ /* 0x000fe20000000000 */
[----:B------:R-:W-:-:S04]  /*207a0*/  VIADD R34, R30, 0x300402 ;  /* 0x003004021e227836 */ /* 0x000fc80000000000 */
[----:B------:R-:W-:Y:S01]  /*207b0*/  DFMA R32, R20, R32, UR6 ;  /* 0x0000000614207e2b */ /* 0x000fe20008000020 */
[----:B------:R-:W-:Y:S01]  /*207c0*/  UMOV UR6, 0x55555511 ;  /* 0x5555551100067882 */ /* 0x000fe20000000000 */
[----:B------:R-:W-:Y:S01]  /*207d0*/  UMOV UR7, 0x3fc55555 ;  /* 0x3fc5555500077882 */ /* 0x000fe20000000000 */
[----:B------:R-:W-:-:S05]  /*207e0*/  FSETP.GEU.AND P3, PT, |R34|, 5.8789094863358348022e-39, PT ;  /* 0x004004022200780b */ /* 0x000fca0003f6e200 */
[----:B------:R-:W-:Y:S01]  /*207f0*/  DFMA R32, R20, R32, UR6 ;  /* 0x0000000614207e2b */ /* 0x000fe20008000020 */
[----:B------:R-:W-:Y:S01]  /*20800*/  UMOV UR6, 0xb ;  /* 0x0000000b00067882 */ /* 0x000fe20000000000 */
[----:B------:R-:W-:Y:S01]  /*20810*/  UMOV UR7, 0x3fe00000 ;  /* 0x3fe0000000077882 */ /* 0x000fe20000000000 */
[----:B0-----:R-:W-:-:S05]  /*20820*/  DFMA R40, R34, -R38, 1 ;  /* 0x3ff000002228742b */ /* 0x001fca0000000826 */
[----:B------:R-:W-:-:S03]  /*20830*/  DFMA R32, R20, R32, UR6 ;  /* 0x0000000614207e2b */ /* 0x000fc60008000020 */
[----:B------:R-:W-:-:S05]  /*20840*/  DFMA R40, R40, R40, R40 ;  /* 0x000000282828722b */ /* 0x000fca0000000028 */
[----:B------:R-:W-:-:S03]  /*20850*/  DFMA R32, R20, R32, 1 ;  /* 0x3ff000001420742b */ /* 0x000fc60000000020 */
[----:B------:R-:W-:-:S05]  /*20860*/  DFMA R40, R34, R40, R34 ;  /* 0x000000282228722b */ /* 0x000fca0000000022 */
[----:B------:R-:W-:-:S03]  /*20870*/  DFMA R32, R20, R32, 1 ;  /* 0x3ff000001420742b */ /* 0x000fc60000000020 */
[----:B------:R-:W-:-:S07]  /*20880*/  DFMA R38, R40, -R38, 1 ;  /* 0x3ff000002826742b */ /* 0x000fce0000000826 */
[----:B------:R-:W-:Y:S01]  /*20890*/  IMAD R21, R28, 0x100000, R33 ;  /* 0x001000001c157824 */ /* 0x000fe200078e0221 */
[----:B------:R-:W-:Y:S01]  /*208a0*/  DFMA R34, R40, R38, R40 ;  /* 0x000000262822722b */ /* 0x000fe20000000028 */
[----:B------:R-:W-:Y:S01]  /*208b0*/  IMAD.MOV.U32 R20, RZ, RZ, R32 ;  /* 0x000000ffff147224 */ /* 0x000fe200078e0020 */
[----:B------:R-:W-:Y:S09]  /*208c0*/  @!P1 BRA `(.L_x_538) ;  /* 0x0000000000349947 */ /* 0x000ff20003800000 */
[----:B------:R-:W-:Y:S01]  /*208d0*/  FSETP.GEU.AND P2, PT, |R37|, 4.2275390625, PT ;  /* 0x408748002500780b */ /* 0x000fe20003f4e200 */
[C---:B------:R-:W-:Y:S02]  /*208e0*/  DADD R38, R36.reuse, +INF ;  /* 0x7ff0000024267429 */ /* 0x040fe40000000000 */
[----:B------:R-:W-:-:S08]  /*208f0*/  DSETP.GEU.AND P1, PT, R36, RZ, PT ;  /* 0x000000ff2400722a */ /* 0x000fd00003f2e000 */
[----:B------:R-:W-:Y:S02]  /*20900*/  FSEL R21, R39, RZ, P1 ;  /* 0x000000ff27157208 */ /* 0x000fe40000800000 */
[----:B------:R-:W-:-:S04]  /*20910*/  @!P2 LEA.HI R20, R28, R28, RZ, 0x1 ;  /* 0x0000001c1c14a211 */ /* 0x000fc800078f08ff */
[----:B------:R-:W-:Y:S02]  /*20920*/  @!P2 SHF.R.S32.HI R29, RZ, 0x1, R20 ;  /* 0x00000001ff1da819 */ /* 0x000fe40000011414 */
[----:B------:R-:W-:-:S03]  /*20930*/  FSEL R20, R38, RZ, P1 ;  /* 0x000000ff26147208 */ /* 0x000fc60000800000 */
[----:B------:R-:W-:Y:S02]  /*20940*/  @!P2 IMAD.IADD R28, R28, 0x1, -R29 ;  /* 0x000000011c1ca824 */ /* 0x000fe400078e0a1d */
[----:B------:R-:W-:-:S03]  /*20950*/  @!P2 IMAD R29, R29, 0x100000, R33 ;  /* 0x001000001d1da824 */ /* 0x000fc600078e0221 */
[----:B------:R-:W-:Y:S02]  /*20960*/  @!P2 LEA R33, R28, 0x3ff00000, 0x14 ;  /* 0x3ff000001c21a811 */ /* 0x000fe400078ea0ff */
[----:B------:R-:W-:Y:S01]  /*20970*/  @!P2 MOV R28, R32 ;  /* 0x00000020001ca202 */ /* 0x000fe20000000f00 */
[----:B------:R-:W-:-:S06]  /*20980*/  @!P2 IMAD.MOV.U32 R32, RZ, RZ, RZ ;  /* 0x000000ffff20a224 */ /* 0x000fcc00078e00ff */
[----:B------:R-:W-:-:S11]  /*20990*/  @!P2 DMUL R20, R28, R32 ;  /* 0x000000201c14a228 */ /* 0x000fd60000000000 */
.L_x_538:
[----:B------:R-:W-:Y:S05]  /*209a0*/  BSYNC.RECONVERGENT B1 ;  /* 0x0000000000017941 */ /* 0x000fea0003800200 */
.L_x_537:
[----:B------:R-:W-:Y:S05]  /*209b0*/  @P3 BRA `(.L_x_539) ;  /* 0x0000000000243947 */ /* 0x000fea0003800000 */
[----:B------:R-:W0:Y:S01]  /*209c0*/  LDCU.64 UR6, c[0x0][0x3a0] ;  /* 0x00007400ff0677ac */ /* 0x000e220008000a00 */
[----:B------:R-:W-:-:S05]  /*209d0*/  LOP3.LUT R30, R30, 0x7fffffff, RZ, 0xc0, !PT ;  /* 0x7fffffff1e1e7812 */ /* 0x000fca00078ec0ff */
[----:B------:R-:W-:Y:S01]  /*209e0*/  VIADD R32, R30, 0xfff00000 ;  /* 0xfff000001e207836 */ /* 0x000fe20000000000 */
[----:B------:R-:W-:Y:S01]  /*209f0*/  MOV R30, 0x20a30 ;  /* 0x00020a30001e7802 */ /* 0x000fe20000000f00 */
[----:B0-----:R-:W-:Y:S02]  /*20a00*/  IMAD.U32 R38, RZ, RZ, UR6 ;  /* 0x00000006ff267e24 */ /* 0x001fe4000f8e00ff */
[----:B------:R-:W-:-:S07]  /*20a10*/  IMAD.U32 R31, RZ, RZ, UR7 ;  /* 0x00000007ff1f7e24 */ /* 0x000fce000f8e00ff */
[----:B------:R-:W-:Y:S05]  /*20a20*/  CALL.REL.NOINC `($__internal_4_$__cuda_sm20_dblrcp_rn_slowpath_v3) ;  /* 0x0000006800a47944 */ /* 0x000fea0003c00000 */
[----:B------:R-:W-:Y:S02]  /*20a30*/  IMAD.MOV.U32 R34, RZ, RZ, R32 ;  /* 0x000000ffff227224 */ /* 0x000fe400078e0020 */
[----:B------:R-:W-:-:S07]  /*20a40*/  IMAD.MOV.U32 R35, RZ, RZ, R33 ;  /* 0x000000ffff237224 */ /* 0x000fce00078e0021 */
.L_x_539:
[----:B------:R-:W-:Y:S01]  /*20a50*/  BSSY.RECONVERGENT B3, `(.L_x_540) ;  /* 0x000001c000037945 */ /* 0x000fe20003800200 */
[----:B------:R-:W-:Y:S01]  /*20a60*/  DMUL R20, R34, R20 ;  /* 0x0000001422147228 */ /* 0x000fe20000000000 */
        /* <DEDUP_REMOVED lines=24> */
.L_x_543:
[----:B------:R-:W-:Y:S05]  /*20bf0*/  BSYNC.RECONVERGENT B4 ;  /* 0x0000000000047941 */ /* 0x000fea0003800200 */
.L_x_542:
[----:B------:R-:W-:-:S07]  /*20c00*/  VIADD R40, R37, 0x1 ;  /* 0x0000000125287836 */ /* 0x000fce0000000000 */
.L_x_541:
[----:B------:R-:W-:Y:S05]  /*20c10*/  BSYNC.RECONVERGENT B3 ;  /* 0x0000000000037941 */ /* 0x000fea0003800200 */
.L_x_540:
        /* <DEDUP_REMOVED lines=34> */
[----:B------:R-:W-:Y:S01]  /*20e40*/  MOV R31, 0x3fb3823b ;  /* 0x3fb3823b001f7802 */ /* 0x000fe20000000f00 */
[----:B------:R-:W-:Y:S01]  /*20e50*/  UMOV UR6, 0xdc1895e9 ;  /* 0xdc1895e900067882 */ /* 0x000fe20000000000 */
[----:B------:R-:W-:-:S04]  /*20e60*/  UMOV UR7, 0x3fb0066b ;  /* 0x3fb0066b00077882 */ /* 0x000fc80000000000 */
        /* <DEDUP_REMOVED lines=37> */
.L_x_545:
        /* <DEDUP_REMOVED lines=68> */
[----:B------:R-:W-:Y:S02]  /*21500*/  LOP3.LUT R41, R29, 0x80000000, R41, 0xb8, !PT ;  /* 0x800000001d297812 */ /* 0x000fe400078eb829 */
[----:B------:R-:W-:-:S07]  /*21510*/  MOV R40, R28 ;  /* 0x0000001c00287202 */ /* 0x000fce0000000f00 */
.L_x_546:
[----:B------:R-:W-:Y:S05]  /*21520*/  BSYNC.RECONVERGENT B1 ;  /* 0x0000000000017941 */ /* 0x000fea0003800200 */
.L_x_544:
        /* <DEDUP_REMOVED lines=26> */
.L_x_548:
[----:B------:R-:W-:Y:S05]  /*216d0*/  BSYNC.RECONVERGENT B3 ;  /* 0x0000000000037941 */ /* 0x000fea0003800200 */
.L_x_547:
        /* <DEDUP_REMOVED lines=11> */
[----:B------:R-:W-:Y:S01]  /*21790*/  UMOV UR6, 0xc9be45d3 ;  /* 0xc9be45d300067882 */ /* 0x000fe20000000000 */
[----:B------:R-:W-:Y:S01]  /*217a0*/  ISETP.NE.U32.AND P0, PT, R43, 0x1, PT ;  /* 0x000000012b00780c */ /* 0x000fe20003f05070 */
[----:B------:R-:W-:Y:S01]  /*217b0*/  UMOV UR7, 0x4023bd3c ;  /* 0x4023bd3c00077882 */ /* 0x000fe20000000000 */
[----:B------:R-:W-:Y:S01]  /*217c0*/  MOV R43, 0x3da8ff83 ;  /* 0x3da8ff83002b7802 */ /* 0x000fe20000000f00 */
[----:B------:R-:W-:Y:S01]  /*217d0*/  BSSY.RECONVERGENT B1, `(.L_x_549) ;  /* 0x0000022000017945 */ /* 0x000fe20003800200 */
[----:B------:R-:W-:-:S02]  /*217e0*/  FSEL R50, R50, -8.06006814911005101289e+34, !P0 ;  /* 0xf9785eba32327808 */ /* 0x000fc40004000000 */
[----:B------:R-:W-:Y:S02]  /*217f0*/  FSEL R51, -R43, 0.11223486810922622681, !P0 ;  /* 0x3de5db652b337808 */ /* 0x000fe40004000100 */
[----:B------:R-:W-:-:S04]  /*21800*/  LOP3.LUT P1, RZ, R42, 0x2, RZ, 0xc0, !PT ;  /* 0x000000022aff7812 */ /* 0x000fc8000782c0ff */
[----:B--2---:R-:W-:Y:S02]  /*21810*/  DFMA R50, R44, R50, R28 ;  /* 0x000000322c32722b */ /* 0x004fe4000000001c */
[----:B------:R-:W-:-:S06]  /*21820*/  DMUL R28, R40, 4 ;  /* 0x40100000281c7828 */ /* 0x000fcc0000000000 */
[----:B------:R-:W-:Y:S02]  /*21830*/  DFMA R50, R44, R50, R30 ;  /* 0x000000322c32722b */ /* 0x000fe4000000001e */
[----:B------:R-:W-:-:S06]  /*21840*/  DFMA R30, R28, -R40, UR6 ;  /* 0x000000061c1e7e2b */ /* 0x000fcc0008000828 */
[----:B---3--:R-:W-:Y:S01]  /*21850*/  DFMA R50, R44, R50, R32 ;  /* 0x000000322c32722b */ /* 0x008fe20000000020 */
[----:B------:R-:W0:Y:S03]  /*21860*/  MUFU.RCP64H R33, R31 ;  /* 0x0000001f00217308 */ /* 0x000e260000001800 */
[----:B------:R-:W-:-:S04]  /*21870*/  VIADD R32, R31, 0x300402 ;  /* 0x003004021f207836 */ /* 0x000fc80000000000 */
[----:B------:R-:W-:Y:S01]  /*21880*/  DFMA R34, R44, R50, R34 ;  /* 0x000000322c22722b */ /* 0x000fe20000000022 */
[----:B------:R-:W-:-:S07]  /*21890*/  FSETP.GEU.AND P2, PT, |R32|, 5.8789094863358348022e-39, PT ;  /* 0x004004022000780b */ /* 0x000fce0003f4e200 */
[----:B----4-:R-:W-:Y:S02]  /*218a0*/  DFMA R34, R44, R34, R36 ;  /* 0x000000222c22722b */ /* 0x010fe40000000024 */
[----:B0-----:R-:W-:-:S06]  /*218b0*/  DFMA R36, -R30, R32, 1 ;  /* 0x3ff000001e24742b */ /* 0x001fcc0000000120 */
[----:B------:R-:W-:Y:S02]  /*218c0*/  DFMA R34, R44, R34, R38 ;  /* 0x000000222c22722b */ /* 0x000fe40000000026 */
[----:B------:R-:W-:-:S06]  /*218d0*/  DFMA R36, R36, R36, R36 ;  /* 0x000000242424722b */ /* 0x000fcc0000000024 */
[----:B------:R-:W-:Y:S02]  /*218e0*/  DFMA R46, R34, R46, R46 ;  /* 0x0000002e222e722b */ /* 0x000fe4000000002e */
[----:B------:R-:W-:Y:S02]  /*218f0*/  DFMA R34, R44, R34, 1 ;  /* 0x3ff000002c22742b */ /* 0x000fe40000000022 */
[----:B------:R-:W-:-:S08]  /*21900*/  DFMA R36, R32, R36, R32 ;  /* 0x000000242024722b */ /* 0x000fd00000000020 */
[----:B------:R-:W-:Y:S01]  /*21910*/  FSEL R40, R34, R46, !P0 ;  /* 0x0000002e22287208 */ /* 0x000fe20004000000 */
[----:B------:R-:W-:Y:S01]  /*21920*/  DFMA R38, -R30, R36, 1 ;  /* 0x3ff000001e26742b */ /* 0x000fe20000000124 */
[----:B------:R-:W-:Y:S01]  /*21930*/  FSEL R41, R35, R47, !P0 ;  /* 0x0000002f23297208 */ /* 0x000fe20004000000 */
[----:B------:R-:W-:-:S05]  /*21940*/  DSETP.NEU.AND P0, PT, |R4|, +INF , PT ;  /* 0x7ff000000400742a */ /* 0x000fca0003f0d200 */
[----:B------:R-:W-:Y:S02]  /*21950*/  DADD R34, RZ, -R40 ;  /* 0x00000000ff227229 */ /* 0x000fe40000000828 */
[----:B------:R-:W-:-:S08]  /*21960*/  DFMA R32, R36, R38, R36 ;  /* 0x000000262420722b */ /* 0x000fd00000000024 */
[----:B------:R-:W-:Y:S02]  /*21970*/  FSEL R40, R40, R34, !P1 ;  /* 0x0000002228287208 */ /* 0x000fe40004800000 */
[----:B------:R-:W-:Y:S01]  /*21980*/  FSEL R41, R41, R35, !P1 ;  /* 0x0000002329297208 */ /* 0x000fe20004800000 */
[----:B------:R-:W-:Y:S06]  /*21990*/  @P2 BRA `(.L_x_550) ;  /* 0x0000000000142947 */ /* 0x000fec0003800000 */
[----:B------:R-:W-:Y:S01]  /*219a0*/  LOP3.LUT R32, R31, 0x7fffffff, RZ, 0xc0, !PT ;  /* 0x7fffffff1f207812 */ /* 0x000fe200078ec0ff */
[----:B------:R-:W-:Y:S01]  /*219b0*/  IMAD.MOV.U32 R38, RZ, RZ, R30 ;  /* 0x000000ffff267224 */ /* 0x000fe200078e001e */
[----:B------:R-:W-:-:S03]  /*219c0*/  MOV R30, 0x219f0 ;  /* 0x000219f0001e7802 */ /* 0x000fc60000000f00 */
[----:B------:R-:W-:-:S07]  /*219d0*/  VIADD R32, R32, 0xfff00000 ;  /* 0xfff0000020207836 */ /* 0x000fce0000000000 */
[----:B------:R-:W-:Y:S05]  /*219e0*/  CALL.REL.NOINC `($__internal_4_$__cuda_sm20_dblrcp_rn_slowpath_v3) ;  /* 0x0000005800b47944 */ /* 0x000fea0003c00000 */
.L_x_550:
[----:B------:R-:W-:Y:S05]  /*219f0*/  BSYNC.RECONVERGENT B1 ;  /* 0x0000000000017941 */ /* 0x000fea0003800200 */
.L_x_549:
[----:B------:R-:W0:Y:S01]  /*21a00*/  MUFU.RSQ64H R49, R33 ;  /* 0x0000002100317308 */ /* 0x000e220000001c00 */
[----:B------:R-:W-:Y:S01]  /*21a10*/  VIADD R48, R33, 0xfcb00000 ;  /* 0xfcb0000021307836 */ /* 0x000fe20000000000 */
[----:B------:R-:W-:Y:S01]  /*21a20*/  BSSY.RECONVERGENT B2, `(.L_x_551) ;  /* 0x0000018000027945 */ /* 0x000fe20003800200 */
[----:B------:R-:W-:Y:S02]  /*21a30*/  IMAD.MOV.U32 R34, RZ, RZ, 0x0 ;  /* 0x00000000ff227424 */ /* 0x000fe400078e00ff */
[----:B------:R-:W-:Y:S01]  /*21a40*/  IMAD.MOV.U32 R35, RZ, RZ, 0x3fd80000 ;  /* 0x3fd80000ff237424 */ /* 0x000fe200078e00ff */
[----:B------:R-:W-:Y:S01]  /*21a50*/  ISETP.GE.U32.AND P1, PT, R48, 0x7ca00000, PT ;  /* 0x7ca000003000780c */ /* 0x000fe20003f26070 */
[----:B0-----:R-:W-:-:S08]  /*21a60*/  DMUL R30, R48, R48 ;  /* 0x00000030301e7228 */ /* 0x001fd00000000000 */
[----:B------:R-:W-:-:S08]  /*21a70*/  DFMA R30, -R30, R32, 1 ;  /* 0x3ff000001e1e742b */ /* 0x000fd00000000120 */
        /* <DEDUP_REMOVED lines=14> */
[----:B------:R-:W-:Y:S02]  /*21b60*/  IMAD.MOV.U32 R45, RZ, RZ, R35 ;  /* 0x000000ffff2d7224 */ /* 0x000fe400078e0023 */
[----:B------:R-:W-:-:S07]  /*21b70*/  IMAD.MOV.U32 R39, RZ, RZ, R31 ;  /* 0x000000ffff277224 */ /* 0x000fce00078e001f */
[----:B------:R-:W-:Y:S05]  /*21b80*/  CALL.REL.NOINC `($__internal_6_$__cuda_sm20_dsqrt_rn_f64_mediumpath_v1) ;  /* 0x0000006000847944 */ /* 0x000fea0003c00000 */
[----:B------:R-:W-:-:S07]  /*21b90*/  IMAD.MOV.U32 R39, RZ, RZ, R37 ;  /* 0x000000ffff277224 */ /* 0x000fce00078e0025 */
.L_x_552:
[----:B------:R-:W-:Y:S05]  /*21ba0*/  BSYNC.RECONVERGENT B2 ;  /* 0x0000000000027941 */ /* 0x000fea0003800200 */
.L_x_551:
[----:B------:R-:W-:Y:S01]  /*21bb0*/  DMUL R38, R28, R38 ;  /* 0x000000261c267228 */ /* 0x000fe20000000000 */
[----:B------:R-:W-:Y:S01]  /*21bc0*/  BSSY.RECONVERGENT B3, `(.L_x_553) ;  /* 0x000001c000037945 */ /* 0x000fe20003800200 */
[----:B------:R-:W-:Y:S01]  /*21bd0*/  @!P0 DMUL R46, RZ, R4 ;  /* 0x00000004ff2e8228 */ /* 0x000fe20000000000 */
[----:B------:R-:W-:-:S05]  /*21be0*/  @!P0 MOV R42, 0x1 ;  /* 0x00000001002a8802 */ /* 0x000fca0000000f00 */
[----:B------:R-:W-:Y:S01]  /*21bf0*/  DMUL R40, R38, R40 ;  /* 0x0000002826287228 */ /* 0x000fe20000000000 */
        /* <DEDUP_REMOVED lines=22> */
.L_x_556:
[----:B------:R-:W-:Y:S05]  /*21d60*/  BSYNC.RECONVERGENT B4 ;  /* 0x0000000000047941 */ /* 0x000fea0003800200 */
.L_x_555:
[----:B------:R-:W-:-:S07]  /*21d70*/  VIADD R42, R37, 0x1 ;  /* 0x00000001252a7836 */ /* 0x000fce0000000000 */
.L_x_554:
[----:B------:R-:W-:Y:S05]  /*21d80*/  BSYNC.RECONVERGENT B3 ;  /* 0x0000000000037941 */ /* 0x000fea0003800200 */
.L_x_553:
        /* <DEDUP_REMOVED lines=33> */
[----:B------:R-:W-:-:S08]  /*21fa0*/  DADD R28, R28, R28 ;  /* 0x000000001c1c7229 */ /* 0x000fd0000000001c */
[----:B------:R-:W-:-:S06]  /*21fb0*/  DADD R46, -R28, 2 ;  /* 0x400000001c2e7429 */ /* 0x000fcc0000000100 */
        /* <DEDUP_REMOVED lines=22> */
.L_x_558:
[----:B------:R-:W-:Y:S05]  /*22120*/  BSYNC.RECONVERGENT B2 ;  /* 0x0000000000027941 */ /* 0x000fea0003800200 */
.L_x_557:
[----:B------:R-:W0:Y:S01]  /*22130*/  LDCU.64 UR6, c[0x0][0x3a8] ;  /* 0x00007500ff0677ac */ /* 0x000e220008000a00 */
[----:B------:R-:W-:Y:S01]  /*22140*/  IMAD.MOV.U32 R28, RZ, RZ, 0x1 ;  /* 0x00000001ff1c7424 */ /* 0x000fe200078e00ff */
[----:B------:R-:W-:Y:S01]  /*22150*/  DADD R32, -RZ, -R40 ;  /* 0x00000000ff207229 */ /* 0x000fe20000000928 */
[----:B------:R-:W-:Y:S01]  /*22160*/  BSSY.RECONVERGENT B2, `(.L_x_559) ;  /* 0x0000017000027945 */ /* 0x000fe20003800200 */
[----:B------:R-:W-:Y:S02]  /*22170*/  DSETP.GEU.AND P1, PT, R12, RZ, PT ;  /* 0x000000ff0c00722a */ /* 0x000fe40003f2e000 */
[----:B0-----:R-:W-:-:S06]  /*22180*/  DMUL R36, R38, UR6 ;  /* 0x0000000626247c28 */ /* 0x001fcc0008000000 */
[----:B------:R-:W-:Y:S02]  /*22190*/  FSEL R38, R40, R32, !P1 ;  /* 0x0000002028267208 */ /* 0x000fe40004800000 */
[----:B------:R-:W-:Y:S01]  /*221a0*/  FSEL R39, R41, R33, !P1 ;  /* 0x0000002129277208 */ /* 0x000fe20004800000 */
[----:B------:R-:W0:Y:S03]  /*221b0*/  MUFU.RCP64H R29, R37 ;  /* 0x00000025001d7308 */ /* 0x000e260000001800 */
        /* <DEDUP_REMOVED lines=13> */
[----:B------:R-:W-:-:S07]  /*22290*/  MOV R38, 0x222b0 ;  /* 0x000222b000267802 */ /* 0x000fce0000000f00 */
[----:B------:R-:W-:Y:S05]  /*222a0*/  CALL.REL.NOINC `($__internal_5_$__cuda_sm20_div_rn_f64_full) ;  /* 0x0000005400287944 */ /* 0x000fea0003c00000 */
[----:B------:R-:W-:Y:S02]  /*222b0*/  IMAD.MOV.U32 R40, RZ, RZ, R36 ;  /* 0x000000ffff287224 */ /* 0x000fe400078e0024 */
[----:B------:R-:W-:-:S07]  /*222c0*/  IMAD.MOV.U32 R41, RZ, RZ, R37 ;  /* 0x000000ffff297224 */ /* 0x000fce00078e0025 */
.L_x_560:
[----:B------:R-:W-:Y:S05]  /*222d0*/  BSYNC.RECONVERGENT B2 ;  /* 0x0000000000027941 */ /* 0x000fea0003800200 */
.L_x_559:
        /* <DEDUP_REMOVED lines=25> */
.L_x_564:
[----:B------:R-:W-:Y:S05]  /*22470*/  BSYNC.RECONVERGENT B4 ;  /* 0x0000000000047941 */ /* 0x000fea0003800200 */
.L_x_563:
[----:B------:R-:W-:-:S07]  /*22480*/  VIADD R42, R37, 0x1 ;  /* 0x00000001252a7836 */ /* 0x000fce0000000000 */
.L_x_562:
[----:B------:R-:W-:Y:S05]  /*22490*/  BSYNC.RECONVERGENT B3 ;  /* 0x0000000000037941 */ /* 0x000fea0003800200 */
.L_x_561:
        /* <DEDUP_REMOVED lines=86> */
.L_x_566:
        /* <DEDUP_REMOVED lines=72> */
.L_x_567:
[----:B------:R-:W-:Y:S05]  /*22e80*/  BSYNC.RECONVERGENT B1 ;  /* 0x0000000000017941 */ /* 0x000fea0003800200 */
.L_x_565:
        /* <DEDUP_REMOVED lines=28> */
.L_x_569:
[----:B------:R-:W-:Y:S05]  /*23050*/  BSYNC.RECONVERGENT B3 ;  /* 0x0000000000037941 */ /* 0x000fea0003800200 */
.L_x_568:
        /* <DEDUP_REMOVED lines=41> */
[----:B------:R-:W-:Y:S02]  /*232f0*/  DMUL R36, R46, R30 ;  /* 0x0000001e2e247228 */ /* 0x000fe40000000000 */
[----:B------:R-:W-:Y:S02]  /*23300*/  VIADD R39, R31, 0xfff00000 ;  /* 0xfff000001f277836 */ /* 0x000fe40000000000 */
[----:B------:R-:W-:Y:S01]  /*23310*/  DFMA R52, R28, R52, R52 ;  /* 0x000000341c34722b */ /* 0x000fe20000000034 */
[----:B------:R-:W-:Y:S01]  /*23320*/  IMAD.MOV.U32 R38, RZ, RZ, R30 ;  /* 0x000000ffff267224 */ /* 0x000fe200078e001e */
[----:B------:R-:W-:Y:S02]  /*23330*/  DFMA R28, R50, R28, 1 ;  /* 0x3ff00000321c742b */ /* 0x000fe4000000001c */
[----:B------:R-:W-:-:S08]  /*23340*/  DFMA R32, R36, -R36, R46 ;  /* 0x800000242420722b */ /* 0x000fd0000000002e */
[----:B------:R-:W-:Y:S01]  /*23350*/  FSEL R34, R28, R52, !P0 ;  /* 0x000000341c227208 */ /* 0x000fe20004000000 */
[----:B------:R-:W-:Y:S01]  /*23360*/  DFMA R54, R32, R38, R36 ;  /* 0x000000262036722b */ /* 0x000fe20000000024 */
[----:B------:R-:W-:Y:S02]  /*23370*/  FSEL R35, R29, R53, !P0 ;  /* 0x000000351d237208 */ /* 0x000fe40004000000 */
[----:B------:R-:W-:-:S04]  /*23380*/  LOP3.LUT P0, RZ, R44, 0x2, RZ, 0xc0, !PT ;  /* 0x000000022cff7812 */ /* 0x000fc8000780c0ff */
[----:B------:R-:W-:-:S10]  /*23390*/  DADD R28, RZ, -R34 ;  /* 0x00000000ff1c7229 */ /* 0x000fd40000000822 */
[----:B------:R-:W-:Y:S02]  /*233a0*/  FSEL R28, R34, R28, !P0 ;  /* 0x0000001c221c7208 */ /* 0x000fe40004000000 */
[----:B------:R-:W-:Y:S01]  /*233b0*/  FSEL R29, R35, R29, !P0 ;  /* 0x0000001d231d7208 */ /* 0x000fe20004000000 */
[----:B------:R-:W-:-:S05]  /*233c0*/  DSETP.NEU.AND P0, PT, |R4|, +INF , PT ;  /* 0x7ff000000400742a */ /* 0x000fca0003f0d200 */
        /* <DEDUP_REMOVED lines=11> */
.L_x_571:
[----:B------:R-:W-:Y:S05]  /*23480*/  BSYNC.RECONVERGENT B2 ;  /* 0x0000000000027941 */ /* 0x000fea0003800200 */
.L_x_570:
        /* <DEDUP_REMOVED lines=25> */
.L_x_575:
[----:B------:R-:W-:Y:S05]  /*23620*/  BSYNC.RECONVERGENT B4 ;  /* 0x0000000000047941 */ /* 0x000fea0003800200 */
.L_x_574:
[----:B------:R-:W-:-:S07]  /*23630*/  VIADD R44, R37, 0x1 ;  /* 0x00000001252c7836 */ /* 0x000fce0000000000 */
.L_x_573:
[----:B------:R-:W-:Y:S05]  /*23640*/  BSYNC.RECONVERGENT B3 ;  /* 0x0000000000037941 */ /* 0x000fea0003800200 */
.L_x_572:
        /* <DEDUP_REMOVED lines=13> */
[----:B------:R-:W-:Y:S01]  /*23720*/  IMAD.MOV.U32 R45, RZ, RZ, 0x3da8ff83 ;  /* 0x3da8ff83ff2d7424 */ /* 0x000fe200078e00ff */
[----:B------:R-:W-:-:S02]  /*23730*/  DSETP.NEU.AND P5, PT, |R2|, +INF , PT ;  /* 0x7ff000000200742a */ /* 0x000fc40003fad200 */
        /* <DEDUP_REMOVED lines=18> */
[----:B------:R-:W-:-:S04]  /*23860*/  DSETP.GT.AND P0, PT, R12, RZ, PT ;  /* 0x000000ff0c00722a */ /* 0x000fc80003f04000 */
        /* <DEDUP_REMOVED lines=23> */
.L_x_577:
[----:B------:R-:W-:Y:S05]  /*239e0*/  BSYNC.RECONVERGENT B2 ;  /* 0x0000000000027941 */ /* 0x000fea0003800200 */
.L_x_576:
[----:B------:R-:W-:Y:S01]  /*239f0*/  UMOV UR6, 0x667f3bcd ;  /* 0x667f3bcd00067882 */ /* 0x000fe20000000000 */
[----:B------:R-:W-:Y:S01]  /*23a00*/  UMOV UR7, 0x3ff6a09e ;  /* 0x3ff6a09e00077882 */ /* 0x000fe20000000000 */
[----:B------:R-:W-:Y:S01]  /*23a10*/  IMAD.MOV.U32 R28, RZ, RZ, 0x1 ;  /* 0x00000001ff1c7424 */ /* 0x000fe200078e00ff */
[----:B------:R-:W-:Y:S01]  /*23a20*/  DMUL R54, R54, UR6 ;  /* 0x0000000636367c28 */ /* 0x000fe20008000000 */
[----:B------:R-:W-:Y:S01]  /*23a30*/  BSSY.RECONVERGENT B2, `(.L_x_578) ;  /* 0x0000017000027945 */ /* 0x000fe20003800200 */
[----:B------:R-:W-:-:S06]  /*23a40*/  DADD R32, -RZ, -R42 ;  /* 0x00000000ff207229 */ /* 0x000fcc000000092a */
        /* <DEDUP_REMOVED lines=19> */
[----:B------:R-:W-:Y:S01]  /*23b80*/  MOV R42, R36 ;  /* 0x00000024002a7202 */ /* 0x000fe20000000f00 */
[----:B------:R-:W-:-:S07]  /*23b90*/  IMAD.MOV.U32 R43, RZ, RZ, R37 ;  /* 0x000000ffff2b7224 */ /* 0x000fce00078e0025 */
.L_x_579:
[----:B------:R-:W-:Y:S05]  /*23ba0*/  BSYNC.RECONVERGENT B2 ;  /* 0x0000000000027941 */ /* 0x000fea0003800200 */
.L_x_578:
        /* <DEDUP_REMOVED lines=25> */
.L_x_583:
[----:B------:R-:W-:Y:S05]  /*23d40*/  BSYNC.RECONVERGENT B4 ;  /* 0x0000000000047941 */ /* 0x000fea0003800200 */
.L_x_582:
[----:B------:R-:W-:-:S07]  /*23d50*/  VIADD R44, R37, 0x1 ;  /* 0x00000001252c7836 */ /* 0x000fce0000000000 */
.L_x_581:
[----:B------:R-:W-:Y:S05]  /*23d60*/  BSYNC.RECONVERGENT B3 ;  /* 0x0000000000037941 */ /* 0x000fea0003800200 */
.L_x_580:
        /* <DEDUP_REMOVED lines=86> */
.L_x_585:
        /* <DEDUP_REMOVED lines=72> */
.L_x_586:
[----:B------:R-:W-:Y:S05]  /*24750*/  BSYNC.RECONVERGENT B1 ;  /* 0x0000000000017941 */ /* 0x000fea0003800200 */
.L_x_584:
        /* <DEDUP_REMOVED lines=28> */
.L_x_588:
[----:B------:R-:W-:Y:S05]  /*24920*/  BSYNC.RECONVERGENT B3 ;  /* 0x0000000000037941 */ /* 0x000fea0003800200 */
.L_x_587:
[----:B------:R-:W0:Y:S01]  /*24930*/  LDCU.64 UR6, c[0x4][0x48] ;  /* 0x01000900ff0677ac */ /* 0x000e220008000a00 */
[C---:B------:R-:W-:Y:S01]  /*24940*/  IMAD.SHL.U32 R28, R44.reuse, 0x40, RZ ;  /* 0x000000402c1c7824 */ /* 0x040fe200078e00ff */
[----:B------:R-:W-:Y:S02]  /*24950*/  LOP3.LUT R45, R44, 0x1, RZ, 0xc0, !PT ;  /* 0x000000012c2d7812 */ /* 0x000fe400078ec0ff */
[----:B------:R-:W-:Y:S01]  /*24960*/  MOV R56, 0x20fd8164 ;  /* 0x20fd816400387802 */ /* 0x000fe20000000f00 */
[----:B------:R-:W-:Y:S01]  /*24970*/  DMUL R52, R50, R50 ;  /* 0x0000003232347228 */ /* 0x000fe20000000000 */
[----:B------:R-:W-:Y:S01]  /*24980*/  LOP3.LUT R28, R28, 0x40, RZ, 0xc0, !PT ;  /* 0x000000401c1c7812 */ /* 0x000fe200078ec0ff */
[----:B------:R-:W1:Y:S03]  /*24990*/  LDCU.64 UR8, c[0x0][0x3a8] ;  /* 0x00007500ff0877ac */ /* 0x000e660008000a00 */
        /* <DEDUP_REMOVED lines=38> */
[----:B------:R-:W-:-:S03]  /*24c00*/  DFMA R28, R52, R28, 1 ;  /* 0x3ff00000341c742b */ /* 0x000fc6000000001c */
[----:B------:R-:W-:-:S07]  /*24c10*/  DFMA R32, R36, -R36, R46 ;  /* 0x800000242420722b */ /* 0x000fce000000002e */
        /* <DEDUP_REMOVED lines=19> */
.L_x_590:
[----:B------:R-:W-:Y:S05]  /*24d50*/  BSYNC.RECONVERGENT B2 ;  /* 0x0000000000027941 */ /* 0x000fea0003800200 */
.L_x_589:
        /* <DEDUP_REMOVED lines=25> */
.L_x_594:
[----:B------:R-:W-:Y:S05]  /*24ef0*/  BSYNC.RECONVERGENT B4 ;  /* 0x0000000000047941 */ /* 0x000fea0003800200 */
.L_x_593:
[----:B------:R-:W-:-:S07]  /*24f00*/  VIADD R44, R37, 0x1 ;  /* 0x00000001252c7836 */ /* 0x000fce0000000000 */
.L_x_592:
[----:B------:R-:W-:Y:S05]  /*24f10*/  BSYNC.RECONVERGENT B3 ;  /* 0x0000000000037941 */ /* 0x000fea0003800200 */
.L_x_591:
        /* <DEDUP_REMOVED lines=32> */
[----:B------:R-:W-:Y:S01]  /*25120*/  DSETP.GT.AND P0, PT, R12, RZ, PT ;  /* 0x000000ff0c00722a */ /* 0x000fe20003f04000 */
        /* <DEDUP_REMOVED lines=24> */
.L_x_596:
[----:B------:R-:W-:Y:S05]  /*252b0*/  BSYNC.RECONVERGENT B2 ;  /* 0x0000000000027941 */ /* 0x000fea0003800200 */
.L_x_595:
        /* <DEDUP_REMOVED lines=27> */
.L_x_598:
[----:B------:R-:W-:Y:S05]  /*25470*/  BSYNC.RECONVERGENT B2 ;  /* 0x0000000000027941 */ /* 0x000fea0003800200 */
.L_x_597:
        /* <DEDUP_REMOVED lines=25> */
.L_x_602:
[----:B------:R-:W-:Y:S05]  /*25610*/  BSYNC.RECONVERGENT B4 ;  /* 0x0000000000047941 */ /* 0x000fea0003800200 */
.L_x_601:
[----:B------:R-:W-:-:S07]  /*25620*/  IADD3 R44, PT, PT, R37, 0x1, RZ ;  /* 0x00000001252c7810 */ /* 0x000fce0007ffe0ff */
.L_x_600:
[----:B------:R-:W-:Y:S05]  /*25630*/  BSYNC.RECONVERGENT B3 ;  /* 0x0000000000037941 */ /* 0x000fea0003800200 */
.L_x_599:
        /* <DEDUP_REMOVED lines=45> */
[----:B------:R-:W-:Y:S01]  /*25910*/  @!P0 IMAD.MOV.U32 R56, RZ, RZ, 0x33145c07 ;  /* 0x33145c07ff388424 */ /* 0x000fe200078e00ff */
[----:B------:R-:W-:-:S04]  /*25920*/  @!P0 MOV R57, 0x3c91a626 ;  /* 0x3c91a62600398802 */ /* 0x000fc80000000f00 */
        /* <DEDUP_REMOVED lines=39> */
.L_x_604:
        /* <DEDUP_REMOVED lines=72> */
.L_x_605:
[----:B------:R-:W-:Y:S05]  /*26020*/  BSYNC.RECONVERGENT B1 ;  /* 0x0000000000017941 */ /* 0x000fea0003800200 */
.L_x_603:
        /* <DEDUP_REMOVED lines=26> */
.L_x_607:
[----:B------:R-:W-:Y:S05]  /*261d0*/  BSYNC.RECONVERGENT B3 ;  /* 0x0000000000037941 */ /* 0x000fea0003800200 */
.L_x_606:
[----:B------:R-:W0:Y:S01]  /*261e0*/  LDCU.64 UR6, c[0x4][0x48] ;  /* 0x01000900ff0677ac */ /* 0x000e220008000a00 */
[----:B------:R-:W-:Y:S02]  /*261f0*/  IMAD.SHL.U32 R2, R44, 0x40, RZ ;  /* 0x000000402c027824 */ /* 0x000fe400078e00ff */
[----:B------:R-:W-:Y:S01]  /*26200*/  IMAD.MOV.U32 R52, RZ, RZ, 0x20fd8164 ;  /* 0x20fd8164ff347424 */ /* 0x000fe200078e00ff */
[----:B------:R-:W1:Y:S02]  /*26210*/  LDCU.64 UR8, c[0x0][0x3a8] ;  /* 0x00007500ff0877ac */ /* 0x000e640008000a00 */
[----:B------:R-:W-:-:S04]  /*26220*/  LOP3.LUT R2, R2, 0x40, RZ, 0xc0, !PT ;  /* 0x0000004002027812 */ /* 0x000fc800078ec0ff */
[----:B0-----:R-:W-:-:S04]  /*26230*/  IADD3 R48, P0, PT, R2, UR6, RZ ;  /* 0x0000000602307c10 */ /* 0x001fc8000ff1e0ff */
[----:B------:R-:W-:-:S05]  /*26240*/  IADD3.X R49, PT, PT, RZ, UR7, RZ, P0, !PT ;  /* 0x00000007ff317c10 */ /* 0x000fca00087fe4ff */
[----:B------:R-:W2:Y:S04]  /*26250*/  LDG.E.128.CONSTANT R28, desc[UR4][R48.64] ;  /* 0x00000004301c7981 */ /* 0x000ea8000c1e9d00 */
[----:B------:R-:W3:Y:S04]  /*26260*/  LDG.E.128.CONSTANT R32, desc[UR4][R48.64+0x10] ;  /* 0x0000100430207981 */ /* 0x000ee8000c1e9d00 */
[----:B------:R0:W4:Y:S01]  /*26270*/  LDG.E.128.CONSTANT R36, desc[UR4][R48.64+0x20] ;  /* 0x0000200430247981 */ /* 0x000122000c1e9d00 */
[----:B------:R-:W-:Y:S01]  /*26280*/  LOP3.LUT R2, R44, 0x1, RZ, 0xc0, !PT ;  /* 0x000000012c027812 */ /* 0x000fe200078ec0ff */
[----:B------:R-:W-:Y:S01]  /*26290*/  IMAD.MOV.U32 R45, RZ, RZ, 0x3da8ff83 ;  /* 0x3da8ff83ff2d7424 */ /* 0x000fe200078e00ff */
[----:B------:R-:W-:Y:S01]  /*262a0*/  UMOV UR6, 0x54442d11 ;  /* 0x54442d1100067882 */ /* 0x000fe20000000000 */
[----:B------:R-:W-:Y:S01]  /*262b0*/  UMOV UR7, 0x400921fb ;  /* 0x400921fb00077882 */ /* 0x000fe20000000000 */
[----:B------:R-:W-:Y:S01]  /*262c0*/  ISETP.NE.U32.AND P0, PT, R2, 0x1, PT ;  /* 0x000000010200780c */ /* 0x000fe20003f05070 */
[----:B------:R-:W-:Y:S01]  /*262d0*/  DMUL R2, R46, R46 ;  /* 0x0000002e2e027228 */ /* 0x000fe20000000000 */
[----:B------:R-:W-:Y:S01]  /*262e0*/  BSSY.RECONVERGENT B2, `(.L_x_608) ;  /* 0x0000032000027945 */ /* 0x000fe20003800200 */
[----:B------:R-:W-:Y:S01]  /*262f0*/  DADD R50, -R56, UR6 ;  /* 0x0000000638327e29 */ /* 0x000fe20008000100 */
[----:B------:R-:W-:-:S02]  /*26300*/  FSEL R52, R52, -8.06006814911005101289e+34, !P0 ;  /* 0xf9785eba34347808 */ /* 0x000fc40004000000 */
[----:B------:R-:W-:-:S05]  /*26310*/  FSEL R53, -R45, 0.11223486810922622681, !P0 ;  /* 0x3de5db652d357808 */ /* 0x000fca0004000100 */
[----:B------:R-:W-:-:S08]  /*26320*/  DMUL R50, R10, R50 ;  /* 0x000000320a327228 */ /* 0x000fd00000000000 */
[----:B------:R-:W-:Y:S02]  /*26330*/  DMUL R50, R50, R56 ;  /* 0x0000003832327228 */ /* 0x000fe40000000000 */
[----:B------:R-:W-:-:S04]  /*26340*/  DADD R56, R56, R56 ;  /* 0x0000000038387229 */ /* 0x000fc80000000038 */
[----:B0-----:R-:W0:Y:S04]  /*26350*/  MUFU.RSQ64H R49, R51 ;  /* 0x0000003300317308 */ /* 0x001e280000001c00 */
[----:B------:R-:W-:Y:S01]  /*26360*/  VIADD R48, R51, 0xfcb00000 ;  /* 0xfcb0000033307836 */ /* 0x000fe20000000000 */
[----:B------:R-:W-:-:S04]  /*26370*/  DADD R56, -R56, UR6 ;  /* 0x0000000638387e29 */ /* 0x000fc80008000100 */
[----:B------:R-:W-:-:S04]  /*26380*/  ISETP.GE.U32.AND P1, PT, R48, 0x7ca00000, PT ;  /* 0x7ca000003000780c */ /* 0x000fc80003f26070 */
[----:B-1----:R-:W-:Y:S02]  /*26390*/  DMUL R56, R56, UR8 ;  /* 0x0000000838387c28 */ /* 0x002fe40008000000 */
[----:B0-----:R-:W-:-:S08]  /*263a0*/  DMUL R10, R48, R48 ;  /* 0x00000030300a7228 */ /* 0x001fd00000000000 */
[----:B------:R-:W-:Y:S02]  /*263b0*/  DFMA R10, R50, -R10, 1 ;  /* 0x3ff00000320a742b */ /* 0x000fe4000000080a */
[----:B--2---:R-:W-:-:S08]  /*263c0*/  DFMA R28, R2, R52, R28 ;  /* 0x00000034021c722b */ /* 0x004fd0000000001c */
[----:B------:R-:W-:Y:S01]  /*263d0*/  DFMA R28, R2, R28, R30 ;  /* 0x0000001c021c722b */ /* 0x000fe2000000001e */
[----:B------:R-:W-:Y:S02]  /*263e0*/  IMAD.MOV.U32 R30, RZ, RZ, 0x0 ;  /* 0x00000000ff1e7424 */ /* 0x000fe400078e00ff */
[----:B------:R-:W-:-:S05]  /*263f0*/  IMAD.MOV.U32 R31, RZ, RZ, 0x3fd80000 ;  /* 0x3fd80000ff1f7424 */ /* 0x000fca00078e00ff */
[----:B---3--:R-:W-:-:S08]  /*26400*/  DFMA R28, R2, R28, R32 ;  /* 0x0000001c021c722b */ /* 0x008fd00000000020 */
[----:B------:R-:W-:-:S08]  /*26410*/  DFMA R28, R2, R28, R34 ;  /* 0x0000001c021c722b */ /* 0x000fd00000000022 */
[----:B----4-:R-:W-:-:S08]  /*26420*/  DFMA R28, R2, R28, R36 ;  /* 0x0000001c021c722b */ /* 0x010fd00000000024 */
[----:B------:R-:W-:-:S08]  /*26430*/  DFMA R28, R2, R28, R38 ;  /* 0x0000001c021c722b */ /* 0x000fd00000000026 */
[----:B------:R-:W-:Y:S02]  /*26440*/  DFMA R46, R28, R46, R46 ;  /* 0x0000002e1c2e722b */ /* 0x000fe4000000002e */
[----:B------:R-:W-:Y:S02]  /*26450*/  DFMA R2, R2, R28, 1 ;  /* 0x3ff000000202742b */ /* 0x000fe4000000001c */
[----:B------:R-:W-:Y:S02]  /*26460*/  DFMA R28, R10, R30, 0.5 ;  /* 0x3fe000000a1c742b */ /* 0x000fe4000000001e */
[----:B------:R-:W-:-:S06]  /*26470*/  DMUL R10, R48, R10 ;  /* 0x0000000a300a7228 */ /* 0x000fcc0000000000 */
[----:B------:R-:W-:Y:S02]  /*26480*/  FSEL R30, R2, R46, !P0 ;  /* 0x0000002e021e7208 */ /* 0x000fe40004000000 */
[----:B------:R-:W-:Y:S01]  /*26490*/  FSEL R31, R3, R47, !P0 ;  /* 0x0000002f031f7208 */ /* 0x000fe20004000000 */
[----:B------:R-:W-:Y:S01]  /*264a0*/  DFMA R28, R28, R10, R48 ;  /* 0x0000000a1c1c722b */ /* 0x000fe20000000030 */
[----:B------:R-:W-:-:S04]  /*264b0*/  LOP3.LUT P0, RZ, R44, 0x2, RZ, 0xc0, !PT ;  /* 0x000000022cff7812 */ /* 0x000fc8000780c0ff */
[----:B------:R-:W-:-:S03]  /*264c0*/  DADD R2, RZ, -R30 ;  /* 0x00000000ff027229 */ /* 0x000fc6000000081e */
[----:B------:R-:W-:Y:S02]  /*264d0*/  DMUL R36, R50, R28 ;  /* 0x0000001c32247228 */ /* 0x000fe40000000000 */
[----:B------:R-:W-:Y:S02]  /*264e0*/  VIADD R39, R29, 0xfff00000 ;  /* 0xfff000001d277836 */ /* 0x000fe40000000000 */
[----:B------:R-:W-:-:S03]  /*264f0*/  IMAD.MOV.U32 R38, RZ, RZ, R28 ;  /* 0x000000ffff267224 */ /* 0x000fc600078e001c */
[----:B------:R-:W-:Y:S02]  /*26500*/  FSEL R2, R30, R2, !P0 ;  /* 0x000000021e027208 */ /* 0x000fe40004000000 */
[----:B------:R-:W-:Y:S01]  /*26510*/  FSEL R3, R31, R3, !P0 ;  /* 0x000000031f037208 */ /* 0x000fe20004000000 */
[----:B------:R-:W-:Y:S02]  /*26520*/  DFMA R30, R36, -R36, R50 ;  /* 0x80000024241e722b */ /* 0x000fe40000000032 */
[----:B------:R-:W-:-:S03]  /*26530*/  DSETP.NEU.AND P0, PT, |R4|, +INF , PT ;  /* 0x7ff000000400742a */ /* 0x000fc60003f0d200 */
[----:B------:R-:W-:-:S03]  /*26540*/  DMUL R2, R56, R2 ;  /* 0x0000000238027228 */ /* 0x000fc60000000000 */
        /* <DEDUP_REMOVED lines=11> */
.L_x_609:
[----:B------:R-:W-:Y:S05]  /*26600*/  BSYNC.RECONVERGENT B2 ;  /* 0x0000000000027941 */ /* 0x000fea0003800200 */
.L_x_608:
        /* <DEDUP_REMOVED lines=27> */
.L_x_613:
[----:B------:R-:W-:Y:S05]  /*267c0*/  BSYNC.RECONVERGENT B4 ;  /* 0x0000000000047941 */ /* 0x000fea0003800200 */
.L_x_612:
[----:B------:R-:W-:-:S07]  /*267d0*/  VIADD R44, R37, 0x1 ;  /* 0x00000001252c7836 */ /* 0x000fce0000000000 */
.L_x_611:
[----:B------:R-:W-:Y:S05]  /*267e0*/  BSYNC.RECONVERGENT B3 ;  /* 0x0000000000037941 */ /* 0x000fea0003800200 */
.L_x_610:
        /* <DEDUP_REMOVED lines=13> */
[----:B------:R-:W-:Y:S02]  /*268c0*/  MOV R30, 0x26910 ;  /* 0x00026910001e7802 */ /* 0x000fe40000000f00 */
[----:B------:R-:W-:Y:S01]  /*268d0*/  IADD3 R32, PT, PT, R32, -0x100000, RZ ;  /* 0xfff0000020207810 */ /* 0x000fe20007ffe0ff */
[----:B0-----:R-:W-:Y:S02]  /*268e0*/  IMAD.U32 R38, RZ, RZ, UR6 ;  /* 0x00000006ff267e24 */ /* 0x001fe4000f8e00ff */
[----:B------:R-:W-:-:S07]  /*268f0*/  IMAD.U32 R31, RZ, RZ, UR7 ;  /* 0x00000007ff1f7e24 */ /* 0x000fce000f8e00ff */
[----:B------:R-:W-:Y:S05]  /*26900*/  CALL.REL.NOINC `($__internal_4_$__cuda_sm20_dblrcp_rn_slowpath_v3) ;  /* 0x0000000800ec7944 */ /* 0x000fea0003c00000 */
[----:B------:R-:W-:Y:S02]  /*26910*/  IMAD.MOV.U32 R4, RZ, RZ, R32 ;  /* 0x000000ffff047224 */ /* 0x000fe400078e0020 */
[----:B------:R-:W-:-:S07]  /*26920*/  IMAD.MOV.U32 R5, RZ, RZ, R33 ;  /* 0x000000ffff057224 */ /* 0x000fce00078e0021 */
.L_x_614:
        /* <DEDUP_REMOVED lines=19> */
[----:B------:R-:W-:Y:S01]  /*26a60*/  DFMA R28, R46, R28, R34 ;  /* 0x0000001c2e1c722b */ /* 0x000fe20000000022 */
[----:B------:R-:W-:-:S07]  /*26a70*/  CS2R R34, SRZ ;  /* 0x0000000000227805 */ /* 0x000fce000001ff00 */
        /* <DEDUP_REMOVED lines=12> */
[----:B------:R-:W-:-:S03]  /*26b40*/  DSETP.GT.AND P0, PT, R12, RZ, PT ;  /* 0x000000ff0c00722a */ /* 0x000fc60003f04000 */
        /* <DEDUP_REMOVED lines=23> */
.L_x_616:
[----:B------:R-:W-:Y:S05]  /*26cc0*/  BSYNC.RECONVERGENT B2 ;  /* 0x0000000000027941 */ /* 0x000fea0003800200 */
.L_x_615:
[----:B------:R-:W-:Y:S01]  /*26cd0*/  UMOV UR6, 0x667f3bcd ;  /* 0x667f3bcd00067882 */ /* 0x000fe20000000000 */
[----:B------:R-:W-:Y:S01]  /*26ce0*/  UMOV UR7, 0x3ff6a09e ;  /* 0x3ff6a09e00077882 */ /* 0x000fe20000000000 */
[----:B------:R-:W-:Y:S01]  /*26cf0*/  DADD R28, -RZ, -R2 ;  /* 0x00000000ff1c7229 */ /* 0x000fe20000000902 */
[----:B------:R-:W-:Y:S01]  /*26d00*/  BSSY.RECONVERGENT B2, `(.L_x_617) ;  /* 0x0000018000027945 */ /* 0x000fe20003800200 */
[----:B------:R-:W-:-:S08]  /*26d10*/  DMUL R10, R10, UR6 ;  /* 0x000000060a0a7c28 */ /* 0x000fd00008000000 */
        /* <DEDUP_REMOVED lines=22> */
.L_x_618:
[----:B------:R-:W-:Y:S05]  /*26e80*/  BSYNC.RECONVERGENT B2 ;  /* 0x0000000000027941 */ /* 0x000fea0003800200 */
.L_x_617:
[----:B------:R-:W0:Y:S01]  /*26e90*/  MUFU.RCP64H R3, R11 ;  /* 0x0000000b00037308 */ /* 0x000e220000001800 */
[----:B------:R-:W-:Y:S01]  /*26ea0*/  VIADD R2, R11, 0x300402 ;  /* 0x003004020b027836 */ /* 0x000fe20000000000 */
[----:B------:R-:W-:Y:S04]  /*26eb0*/  BSSY.RECONVERGENT B1, `(.L_x_619) ;  /* 0x0000010000017945 */ /* 0x000fe80003800200 */
[----:B------:R-:W-:Y:S01]  /*26ec0*/  FSETP.GEU.AND P0, PT, |R2|, 5.8789094863358348022e-39, PT ;  /* 0x004004020200780b */ /* 0x000fe20003f0e200 */
[----:B0-----:R-:W-:-:S08]  /*26ed0*/  DFMA R12, R2, -R10, 1 ;  /* 0x3ff00000020c742b */ /* 0x001fd0000000080a */
[----:B------:R-:W-:-:S08]  /*26ee0*/  DFMA R12, R12, R12, R12 ;  /* 0x0000000c0c0c722b */ /* 0x000fd0000000000c */
[----:B------:R-:W-:-:S08]  /*26ef0*/  DFMA R12, R2, R12, R2 ;  /* 0x0000000c020c722b */ /* 0x000fd00000000002 */
[----:B------:R-:W-:-:S08]  /*26f00*/  DFMA R28, R12, -R10, 1 ;  /* 0x3ff000000c1c742b */ /* 0x000fd0000000080a */
[----:B------:R-:W-:Y:S01]  /*26f10*/  DFMA R2, R12, R28, R12 ;  /* 0x0000001c0c02722b */ /* 0x000fe2000000000c */
[----:B------:R-:W-:Y:S10]  /*26f20*/  @P0 BRA `(.L_x_620) ;  /* 0x0000000000200947 */ /* 0x000ff40003800000 */
[----:B------:R-:W-:Y:S01]  /*26f30*/  LOP3.LUT R32, R11, 0x7fffffff, RZ, 0xc0, !PT ;  /* 0x7fffffff0b207812 */ /* 0x000fe200078ec0ff */
[----:B------:R-:W-:Y:S01]  /*26f40*/  IMAD.MOV.U32 R38, RZ, RZ, R10 ;  /* 0x000000ffff267224 */ /* 0x000fe200078e000a */
[----:B------:R-:W-:Y:S02]  /*26f50*/  MOV R31, R11 ;  /* 0x0000000b001f7202 */ /* 0x000fe40000000f00 */
[----:B------:R-:W-:Y:S01]  /*26f60*/  MOV R30, 0x26f90 ;  /* 0x00026f90001e7802 */ /* 0x000fe20000000f00 */
[----:B------:R-:W-:-:S07]  /*26f70*/  VIADD R32, R32, 0xfff00000 ;  /* 0xfff0000020207836 */ /* 0x000fce0000000000 */
[----:B------:R-:W-:Y:S05]  /*26f80*/  CALL.REL.NOINC `($__internal_4_$__cuda_sm20_dblrcp_rn_slowpath_v3) ;  /* 0x00000004004c7944 */ /* 0x000fea0003c00000 */
[----:B------:R-:W-:Y:S02]  /*26f90*/  IMAD.MOV.U32 R2, RZ, RZ, R32 ;  /* 0x000000ffff027224 */ /* 0x000fe400078e0020 */
[----:B------:R-:W-:-:S07]  /*26fa0*/  IMAD.MOV.U32 R3, RZ, RZ, R33 ;  /* 0x000000ffff037224 */ /* 0x000fce00078e0021 */
.L_x_620:
[----:B------:R-:W-:Y:S05]  /*26fb0*/  BSYNC.RECONVERGENT B1 ;  /* 0x0000000000017941 */ /* 0x000fea0003800200 */
.L_x_619:
        /* <DEDUP_REMOVED lines=22> */
.L_x_622:
[----:B------:R-:W-:Y:S05]  /*27120*/  BSYNC.RECONVERGENT B2 ;  /* 0x0000000000027941 */ /* 0x000fea0003800200 */
.L_x_621:
[----:B------:R-:W0:Y:S01]  /*27130*/  MUFU.RCP64H R23, R43 ;  /* 0x0000002b00177308 */ /* 0x000e220000001800 */
[-C--:B------:R-:W-:Y:S01]  /*27140*/  DMUL R26, R26, R40.reuse ;  /* 0x000000281a1a7228 */ /* 0x080fe20000000000 */
[----:B------:R-:W-:Y:S01]  /*27150*/  IADD3 R22, PT, PT, R43, 0x300402, RZ ;  /* 0x003004022b167810 */ /* 0x000fe20007ffe0ff */
[----:B------:R-:W-:Y:S01]  /*27160*/  DMUL R16, R16, R40 ;  /* 0x0000002810107228 */ /* 0x000fe20000000000 */
[----:B------:R-:W-:Y:S01]  /*27170*/  BSSY.RECONVERGENT B1, `(.L_x_623) ;  /* 0x0000016000017945 */ /* 0x000fe20003800200 */
[----:B------:R-:W-:Y:S01]  /*27180*/  DFMA R10, R10, R8, R6 ;  /* 0x000000080a0a722b */ /* 0x000fe20000000006 */
[----:B------:R-:W-:Y:S01]  /*27190*/  FSETP.GEU.AND P0, PT, |R22|, 5.8789094863358348022e-39, PT ;  /* 0x004004021600780b */ /* 0x000fe20003f0e200 */
[----:B------:R-:W-:Y:S02]  /*271a0*/  DFMA R2, R2, R6, R8 ;  /* 0x000000060202722b */ /* 0x000fe40000000008 */
[-C--:B------:R-:W-:Y:S02]  /*271b0*/  DFMA R26, R24, -R4.reuse, R26 ;  /* 0x80000004181a722b */ /* 0x080fe4000000001a */
[----:B------:R-:W-:-:S02]  /*271c0*/  DFMA R14, R14, -R4, R16 ;  /* 0x800000040e0e722b */ /* 0x000fc40000000010 */
[----:B0-----:R-:W-:-:S04]  /*271d0*/  DFMA R12, R22, -R42, 1 ;  /* 0x3ff00000160c742b */ /* 0x001fc8000000082a */
[----:B------:R-:W-:-:S04]  /*271e0*/  DMUL R4, R26, R36 ;  /* 0x000000241a047228 */ /* 0x000fc80000000000 */
[----:B------:R-:W-:-:S08]  /*271f0*/  DFMA R12, R12, R12, R12 ;  /* 0x0000000c0c0c722b */ /* 0x000fd0000000000c */
[----:B------:R-:W-:Y:S02]  /*27200*/  DFMA R16, R22, R12, R22 ;  /* 0x0000000c1610722b */ /* 0x000fe40000000016 */
[----:B------:R-:W-:-:S06]  /*27210*/  DADD R12, R4, -R14 ;  /* 0x00000000040c7229 */ /* 0x000fcc000000080e */
[----:B------:R-:W-:Y:S02]  /*27220*/  DFMA R24, R16, -R42, 1 ;  /* 0x3ff000001018742b */ /* 0x000fe4000000082a */
[----:B------:R-:W-:-:S06]  /*27230*/  DADD R12, R12, -R6 ;  /* 0x000000000c0c7229 */ /* 0x000fcc0000000806 */
[----:B------:R-:W-:Y:S02]  /*27240*/  DFMA R32, R16, R24, R16 ;  /* 0x000000181020722b */ /* 0x000fe40000000010 */
[----:B------:R-:W-:Y:S01]  /*27250*/  DADD R12, R12, R10 ;  /* 0x000000000c0c7229 */ /* 0x000fe2000000000a */
[----:B------:R-:W-:Y:S10]  /*27260*/  @P0 BRA `(.L_x_624) ;  /* 0x0000000000180947 */ /* 0x000ff40003800000 */
[----:B------:R-:W-:Y:S01]  /*27270*/  LOP3.LUT R32, R43, 0x7fffffff, RZ, 0xc0, !PT ;  /* 0x7fffffff2b207812 */ /* 0x000fe200078ec0ff */
[----:B------:R-:W-:Y:S01]  /*27280*/  IMAD.MOV.U32 R38, RZ, RZ, R42 ;  /* 0x000000ffff267224 */ /* 0x000fe200078e002a */
[----:B------:R-:W-:Y:S01]  /*27290*/  MOV R30, 0x272d0 ;  /* 0x000272d0001e7802 */ /* 0x000fe20000000f00 */
[----:B------:R-:W-:Y:S02]  /*272a0*/  IMAD.MOV.U32 R31, RZ, RZ, R43 ;  /* 0x000000ffff1f7224 */ /* 0x000fe400078e002b */
[----:B------:R-:W-:-:S07]  /*272b0*/  VIADD R32, R32, 0xfff00000 ;  /* 0xfff0000020207836 */ /* 0x000fce0000000000 */
[----:B------:R-:W-:Y:S05]  /*272c0*/  CALL.REL.NOINC `($__internal_4_$__cuda_sm20_dblrcp_rn_slowpath_v3) ;  /* 0x00000000007c7944 */ /* 0x000fea0003c00000 */
.L_x_624:
[----:B------:R-:W-:Y:S05]  /*272d0*/  BSYNC.RECONVERGENT B1 ;  /* 0x0000000000017941 */ /* 0x000fea0003800200 */
.L_x_623:
[----:B------:R-:W-:Y:S01]  /*272e0*/  DMUL R14, R14, R54 ;  /* 0x000000360e0e7228 */ /* 0x000fe20000000000 */
[----:B------:R-:W-:Y:S01]  /*272f0*/  CS2R R38, SRZ ;  /* 0x0000000000267805 */ /* 0x000fe2000001ff00 */
[----:B------:R-:W-:Y:S02]  /*27300*/  DSETP.NEU.AND P0, PT, R18, RZ, PT ;  /* 0x000000ff1200722a */ /* 0x000fe40003f0d000 */
[----:B------:R-:W-:Y:S02]  /*27310*/  DFMA R12, R2, R32, R12 ;  /* 0x00000020020c722b */ /* 0x000fe4000000000c */
[----:B------:R-:W-:Y:S02]  /*27320*/  DMUL R42, RZ, R20 ;  /* 0x00000014ff2a7228 */ /* 0x000fe40000000000 */
[----:B------:R-:W-:-:S04]  /*27330*/  DFMA R14, R4, R54, -R14 ;  /* 0x00000036040e722b */ /* 0x000fc8000000080e */
[----:B------:R-:W-:-:S04]  /*27340*/  DMUL R40, R20, R12 ;  /* 0x0000000c14287228 */ /* 0x000fc80000000000 */
[----:B------:R-:W-:Y:S02]  /*27350*/  DADD R14, R14, -R8 ;  /* 0x000000000e0e7229 */ /* 0x000fe40000000808 */
[C---:B------:R-:W-:Y:S02]  /*27360*/  @P0 DMUL R6, R36.reuse, R6 ;  /* 0x0000000624060228 */ /* 0x040fe40000000000 */
[----:B------:R-:W-:-:S04]  /*27370*/  @P0 DMUL R8, R36, R8 ;  /* 0x0000000824080228 */ /* 0x000fc80000000000 */
[----:B------:R-:W-:Y:S02]  /*27380*/  DFMA R14, R10, R54, R14 ;  /* 0x000000360a0e722b */ /* 0x000fe4000000000e */
[C---:B------:R-:W-:Y:S02]  /*27390*/  @P0 DMUL R34, R20.reuse, R6 ;  /* 0x0000000614220228 */ /* 0x040fe40000000000 */
[----:B------:R-:W-:-:S04]  /*273a0*/  @P0 DMUL R38, R20, R8 ;  /* 0x0000000814260228 */ /* 0x000fc80000000000 */
[----:B------:R-:W-:Y:S02]  /*273b0*/  DADD R14, R2, R14 ;  /* 0x00000000020e7229 */ /* 0x000fe4000000000e */
[----:B------:R-:W-:Y:S01]  /*273c0*/  @P0 DMUL R2, RZ, R36 ;  /* 0x00000024ff020228 */ /* 0x000fe20000000000 */
[----:B------:R-:W-:-:S05]  /*273d0*/  CS2R R36, SRZ ;  /* 0x0000000000247805 */ /* 0x000fca000001ff00 */
[C---:B------:R-:W-:Y:S02]  /*273e0*/  DMUL R32, R20.reuse, R14 ;  /* 0x0000000e14207228 */ /* 0x040fe40000000000 */
[----:B------:R-:W-:-:S11]  /*273f0*/  @P0 DMUL R36, R20, R2 ;  /* 0x0000000214240228 */ /* 0x000fd60000000000 */
.L_x_110:
[----:B------:R-:W-:Y:S05]  /*27400*/  BSYNC.RECONVERGENT B0 ;  /* 0x0000000000007941 */ /* 0x000fea0003800200 */
.L_x_109:
[----:B------:R-:W0:Y:S08]  /*27410*/  LDC.64 R2, c[0x0][0x380] ;  /* 0x0000e000ff027b82 */ /* 0x000e300000000a00 */
[----:B------:R-:W1:Y:S01]  /*27420*/  LDC.64 R4, c[0x0][0x388] ;  /* 0x0000e200ff047b82 */ /* 0x000e620000000a00 */
[----:B0-----:R-:W-:-:S05]  /*27430*/  IMAD.WIDE R2, R0, 0x18, R2 ;  /* 0x0000001800027825 */ /* 0x001fca00078e0202 */
[----:B------:R-:W-:Y:S01]  /*27440*/  STG.E.64 desc[UR4][R2.64], R40 ;  /* 0x0000002802007986 */ /* 0x000fe2000c101b04 */
[----:B-1----:R-:W-:-:S03]  /*27450*/  IMAD.WIDE R4, R0, 0x18, R4 ;  /* 0x0000001800047825 */ /* 0x002fc600078e0204 */
[----:B------:R-:W-:Y:S04]  /*27460*/  STG.E.64 desc[UR4][R2.64+0x8], R32 ;  /* 0x0000082002007986 */ /* 0x000fe8000c101b04 */
[----:B------:R-:W-:Y:S04]  /*27470*/  STG.E.64 desc[UR4][R2.64+0x10], R42 ;  /* 0x0000102a02007986 */ /* 0x000fe8000c101b04 */
[----:B------:R-:W-:Y:S04]  /*27480*/  STG.E.64 desc[UR4][R4.64], R34 ;  /* 0x0000002204007986 */ /* 0x000fe8000c101b04 */
[----:B------:R-:W-:Y:S04]  /*27490*/  STG.E.64 desc[UR4][R4.64+0x8], R38 ;  /* 0x0000082604007986 */ /* 0x000fe8000c101b04 */
[----:B------:R-:W-:Y:S01]  /*274a0*/  STG.E.64 desc[UR4][R4.64+0x10], R36 ;  /* 0x0000102404007986 */ /* 0x000fe2000c101b04 */
[----:B------:R-:W-:Y:S05]  /*274b0*/  EXIT ;  /* 0x000000000000794d */ /* 0x000fea0003800000 */
        .weak           $__internal_4_$__cuda_sm20_dblrcp_rn_slowpath_v3
        .type           $__internal_4_$__cuda_sm20_dblrcp_rn_slowpath_v3,@function
        .size           $__internal_4_$__cuda_sm20_dblrcp_rn_slowpath_v3,($__internal_5_$__cuda_sm20_div_rn_f64_full - $__internal_4_$__cuda_sm20_dblrcp_rn_slowpath_v3)
$__internal_4_$__cuda_sm20_dblrcp_rn_slowpath_v3:
[----:B------:R-:W-:Y:S01]  /*274c0*/  IMAD.MOV.U32 R39, RZ, RZ, R31 ;  /* 0x000000ffff277224 */ /* 0x000fe200078e001f */
[----:B------:R-:W-:Y:S05]  /*274d0*/  BSSY.RECONVERGENT B2, `(.L_x_625) ;  /* 0x0000023000027945 */ /* 0x000fea0003800200 */
[----:B------:R-:W-:-:S14]  /*274e0*/  DSETP.GTU.AND P1, PT, |R38|, +INF , PT ;  /* 0x7ff000002600742a */ /* 0x000fdc0003f2c200 */
[----:B------:R-:W-:Y:S05]  /*274f0*/  @P1 BRA `(.L_x_626) ;  /* 0x0000000000781947 */ /* 0x000fea0003800000 */
[----:B------:R-:W-:-:S05]  /*27500*/  LOP3.LUT R31, R31, 0x7fffffff, RZ, 0xc0, !PT ;  /* 0x7fffffff1f1f7812 */ /* 0x000fca00078ec0ff */
[----:B------:R-:W-:-:S05]  /*27510*/  VIADD R33, R31, 0xffffffff ;  /* 0xffffffff1f217836 */ /* 0x000fca0000000000 */
[----:B------:R-:W-:-:S13]  /*27520*/  ISETP.GE.U32.AND P1, PT, R33, 0x7fefffff, PT ;  /* 0x7fefffff2100780c */ /* 0x000fda0003f26070 */
[----:B------:R-:W-:Y:S01]  /*27530*/  @P1 LOP3.LUT R47, R39, 0x7ff00000, RZ, 0x3c, !PT ;  /* 0x7ff00000272f1812 */ /* 0x000fe200078e3cff */
[----:B------:R-:W-:Y:S01]  /*27540*/  @P1 IMAD.MOV.U32 R46, RZ, RZ, RZ ;  /* 0x000000ffff2e1224 */ /* 0x000fe200078e00ff */
[----:B------:R-:W-:Y:S06]  /*27550*/  @P1 BRA `(.L_x_627) ;  /* 0x0000000000681947 */ /* 0x000fec0003800000 */
[----:B------:R-:W-:-:S13]  /*27560*/  ISETP.GE.U32.AND P1, PT, R31, 0x1000001, PT ;  /* 0x010000011f00780c */ /* 0x000fda0003f26070 */
[----:B------:R-:W-:Y:S05]  /*27570*/  @!P1 BRA `(.L_x_628) ;  /* 0x0000000000349947 */ /* 0x000fea0003800000 */
[----:B------:R-:W-:Y:S01]  /*27580*/  VIADD R47, R39, 0xc0200000 ;  /* 0xc0200000272f7836 */ /* 0x000fe20000000000 */
[----:B------:R-:W-:-:S03]  /*27590*/  MOV R46, R38 ;  /* 0x00000026002e7202 */ /* 0x000fc60000000f00 */
[----:B------:R-:W0:Y:S03]  /*275a0*/  MUFU.RCP64H R33, R47 ;  /* 0x0000002f00217308 */ /* 0x000e260000001800 */
        /* <DEDUP_REMOVED lines=10> */
.L_x_628:
[----:B------:R-:W-:-:S06]  /*27650*/  DMUL R38, R38, 8.11296384146066816958e+31 ;  /* 0x4690000026267828 */ /* 0x000fcc0000000000 */
        /* <DEDUP_REMOVED lines=8> */
.L_x_626:
[----:B------:R-:W-:Y:S01]  /*276e0*/  LOP3.LUT R47, R39, 0x80000, RZ, 0xfc, !PT ;  /* 0x00080000272f7812 */ /* 0x000fe200078efcff */
[----:B------:R-:W-:-:S07]  /*276f0*/  IMAD.MOV.U32 R46, RZ, RZ, R38 ;  /* 0x000000ffff2e7224 */ /* 0x000fce00078e0026 */
.L_x_627:
[----:B------:R-:W-:Y:S05]  /*27700*/  BSYNC.RECONVERGENT B2 ;  /* 0x0000000000027941 */ /* 0x000fea0003800200 */
.L_x_625:
[----:B------:R-:W-:Y:S02]  /*27710*/  IMAD.MOV.U32 R31, RZ, RZ, 0x0 ;  /* 0x00000000ff1f7424 */ /* 0x000fe400078e00ff */
[----:B------:R-:W-:Y:S02]  /*27720*/  IMAD.MOV.U32 R32, RZ, RZ, R46 ;  /* 0x000000ffff207224 */ /* 0x000fe400078e002e */
[----:B------:R-:W-:Y:S01]  /*27730*/  IMAD.MOV.U32 R33, RZ, RZ, R47 ;  /* 0x000000ffff217224 */ /* 0x000fe200078e002f */
[----:B------:R-:W-:Y:S06]  /*27740*/  RET.REL.NODEC R30 `(_Z29calculate_BodyWallInteractionP7double3S0_P7double4S2_dddi) ;  /* 0xfffffd881e2c7950 */ /* 0x000fec0003c3ffff */
        .weak           $__internal_5_$__cuda_sm20_div_rn_f64_full
        .type           $__internal_5_$__cuda_sm20_div_rn_f64_full,@function
        .size           $__internal_5_$__cuda_sm20_div_rn_f64_full,($__internal_6_$__cuda_sm20_dsqrt_rn_f64_mediumpath_v1 - $__internal_5_$__cuda_sm20_div_rn_f64_full)
$__internal_5_$__cuda_sm20_div_rn_f64_full:
[C---:B------:R-:W-:Y:S01]  /*27750*/  FSETP.GEU.AND P1, PT, |R37|.reuse, 1.469367938527859385e-39, PT ;  /* 0x001000002500780b */ /* 0x040fe20003f2e200 */
[--C-:B------:R-:W-:Y:S01]  /*27760*/  IMAD.MOV.U32 R46, RZ, RZ, R36.reuse ;  /* 0x000000ffff2e7224 */ /* 0x100fe200078e0024 */
[----:B------:R-:W-:Y:S01]  /*27770*/  LOP3.LUT R45, R37, 0x800fffff, RZ, 0xc0, !PT ;  /* 0x800fffff252d7812 */ /* 0x000fe200078ec0ff */
[----:B------:R-:W-:Y:S01]  /*27780*/  IMAD.MOV.U32 R47, RZ, RZ, R37 ;  /* 0x000000ffff2f7224 */ /* 0x000fe200078e0025 */
[----:B------:R-:W-:Y:S01]  /*27790*/  MOV R52, R44 ;  /* 0x0000002c00347202 */ /* 0x000fe20000000f00 */
[----:B------:R-:W-:Y:S01]  /*277a0*/  IMAD.MOV.U32 R48, RZ, RZ, R36 ;  /* 0x000000ffff307224 */ /* 0x000fe200078e0024 */
[----:B------:R-:W-:Y:S01]  /*277b0*/  LOP3.LUT R49, R45, 0x3ff00000, RZ, 0xfc, !PT ;  /* 0x3ff000002d317812 */ /* 0x000fe200078efcff */
[----:B------:R-:W-:Y:S01]  /*277c0*/  IMAD.MOV.U32 R53, RZ, RZ, R39 ;  /* 0x000000ffff357224 */ /* 0x000fe200078e0027 */
[----:B------:R-:W-:Y:S01]  /*277d0*/  LOP3.LUT R45, R37, 0x7ff00000, RZ, 0xc0, !PT ;  /* 0x7ff00000252d7812 */ /* 0x000fe200078ec0ff */
[----:B------:R-:W-:Y:S01]  /*277e0*/  IMAD.MOV.U32 R50, RZ, RZ, 0x1 ;  /* 0x00000001ff327424 */ /* 0x000fe200078e00ff */
[----:B------:R-:W-:Y:S01]  /*277f0*/  BSSY.RECONVERGENT B1, `(.L_x_629) ;  /* 0x0000056000017945 */ /* 0x000fe20003800200 */
[----:B------:R-:W-:Y:S01]  /*27800*/  IMAD.MOV.U32 R37, RZ, RZ, 0x1ca00000 ;  /* 0x1ca00000ff257424 */ /* 0x000fe200078e00ff */
[C---:B------:R-:W-:Y:S01]  /*27810*/  FSETP.GEU.AND P2, PT, |R53|.reuse, 1.469367938527859385e-39, PT ;  /* 0x001000003500780b */ /* 0x040fe20003f4e200 */
[----:B------:R-:W-:Y:S01]  /*27820*/  @!P1 DMUL R48, R46, 8.98846567431157953865e+307 ;  /* 0x7fe000002e309828 */ /* 0x000fe20000000000 */
[----:B------:R-:W-:-:S04]  /*27830*/  LOP3.LUT R36, R53, 0x7ff00000, RZ, 0xc0, !PT ;  /* 0x7ff0000035247812 */ /* 0x000fc800078ec0ff */
[----:B------:R-:W-:Y:S01]  /*27840*/  ISETP.GE.U32.AND P4, PT, R36, R45, PT ;  /* 0x0000002d2400720c */ /* 0x000fe20003f86070 */
[----:B------:R-:W0:Y:S03]  /*27850*/  MUFU.RCP64H R51, R49 ;  /* 0x0000003100337308 */ /* 0x000e260000001800 */
[----:B------:R-:W-:Y:S02]  /*27860*/  SEL R44, R37, 0x63400000, !P4 ;  /* 0x63400000252c7807 */ /* 0x000fe40006000000 */
[----:B------:R-:W-:Y:S01]  /*27870*/  @!P1 LOP3.LUT R45, R49, 0x7ff00000, RZ, 0xc0, !PT ;  /* 0x7ff00000312d9812 */ /* 0x000fe200078ec0ff */
[----:B------:R-:W-:Y:S01]  /*27880*/  @!P2 IMAD.MOV.U32 R72, RZ, RZ, RZ ;  /* 0x000000ffff48a224 */ /* 0x000fe200078e00ff */
[----:B------:R-:W-:-:S04]  /*27890*/  @!P2 LOP3.LUT R39, R47, 0x7ff00000, RZ, 0xc0, !PT ;  /* 0x7ff000002f27a812 */ /* 0x000fc800078ec0ff */
[----:B------:R-:W-:-:S04]  /*278a0*/  @!P2 ISETP.GE.U32.AND P3, PT, R36, R39, PT ;  /* 0x000000272400a20c */ /* 0x000fc80003f66070 */
[----:B------:R-:W-:Y:S01]  /*278b0*/  @!P2 SEL R39, R37, 0x63400000, !P3 ;  /* 0x634000002527a807 */ /* 0x000fe20005800000 */
[----:B0-----:R-:W-:-:S03]  /*278c0*/  DFMA R70, R50, -R48, 1 ;  /* 0x3ff000003246742b */ /* 0x001fc60000000830 */
[----:B------:R-:W-:-:S04]  /*278d0*/  @!P2 LOP3.LUT R39, R39, 0x80000000, R53, 0xf8, !PT ;  /* 0x800000002727a812 */ /* 0x000fc800078ef835 */
[----:B------:R-:W-:Y:S01]  /*278e0*/  @!P2 LOP3.LUT R73, R39, 0x100000, RZ, 0xfc, !PT ;  /* 0x001000002749a812 */ /* 0x000fe200078efcff */
[----:B------:R-:W-:-:S08]  /*278f0*/  DFMA R70, R70, R70, R70 ;  /* 0x000000464646722b */ /* 0x000fd00000000046 */
[----:B------:R-:W-:Y:S01]  /*27900*/  DFMA R50, R50, R70, R50 ;  /* 0x000000463232722b */ /* 0x000fe20000000032 */
[----:B------:R-:W-:Y:S01]  /*27910*/  LOP3.LUT R71, R44, 0x800fffff, R53, 0xf8, !PT ;  /* 0x800fffff2c477812 */ /* 0x000fe200078ef835 */
[----:B------:R-:W-:Y:S02]  /*27920*/  IMAD.MOV.U32 R70, RZ, RZ, R52 ;  /* 0x000000ffff467224 */ /* 0x000fe400078e0034 */
[----:B------:R-:W-:-:S04]  /*27930*/  IMAD.MOV.U32 R44, RZ, RZ, R36 ;  /* 0x000000ffff2c7224 */ /* 0x000fc800078e0024 */
[----:B------:R-:W-:Y:S02]  /*27940*/  DFMA R74, R50, -R48, 1 ;  /* 0x3ff00000324a742b */ /* 0x000fe40000000830 */
[----:B------:R-:W-:-:S06]  /*27950*/  @!P2 DFMA R70, R70, 2, -R72 ;  /* 0x400000004646a82b */ /* 0x000fcc0000000848 */
[----:B------:R-:W-:-:S04]  /*27960*/  DFMA R74, R50, R74, R50 ;  /* 0x0000004a324a722b */ /* 0x000fc80000000032 */
[----:B------:R-:W-:-:S04]  /*27970*/  @!P2 LOP3.LUT R44, R71, 0x7ff00000, RZ, 0xc0, !PT ;  /* 0x7ff00000472ca812 */ /* 0x000fc800078ec0ff */
[----:B------:R-:W-:Y:S01]  /*27980*/  DMUL R72, R74, R70 ;  /* 0x000000464a487228 */ /* 0x000fe20000000000 */
[----:B------:R-:W-:-:S05]  /*27990*/  VIADD R39, R44, 0xffffffff ;  /* 0xffffffff2c277836 */ /* 0x000fca0000000000 */
[----:B------:R-:W-:Y:S02]  /*279a0*/  ISETP.GT.U32.AND P1, PT, R39, 0x7feffffe, PT ;  /* 0x7feffffe2700780c */ /* 0x000fe40003f24070 */
[----:B------:R-:W-:Y:S01]  /*279b0*/  IADD3 R39, PT, PT, R45, -0x1, RZ ;  /* 0xffffffff2d277810 */ /* 0x000fe20007ffe0ff */
[----:B------:R-:W-:-:S03]  /*279c0*/  DFMA R50, R72, -R48, R70 ;  /* 0x800000304832722b */ /* 0x000fc60000000046 */
[----:B------:R-:W-:-:S05]  /*279d0*/  ISETP.GT.U32.OR P1, PT, R39, 0x7feffffe, P1 ;  /* 0x7feffffe2700780c */ /* 0x000fca0000f24470 */
[----:B------:R-:W-:-:S08]  /*279e0*/  DFMA R50, R74, R50, R72 ;  /* 0x000000324a32722b */ /* 0x000fd00000000048 */
[----:B------:R-:W-:Y:S05]  /*279f0*/  @P1 BRA `(.L_x_630) ;  /* 0x0000000000741947 */ /* 0x000fea0003800000 */
[----:B------:R-:W-:-:S04]  /*27a00*/  LOP3.LUT R39, R47, 0x7ff00000, RZ, 0xc0, !PT ;  /* 0x7ff000002f277812 */ /* 0x000fc800078ec0ff */
[CC--:B------:R-:W-:Y:S02]  /*27a10*/  VIADDMNMX R44, R36.reuse, -R39.reuse, 0xb9600000, !PT ;  /* 0xb9600000242c7446 */ /* 0x0c0fe40007800927 */
[----:B------:R-:W-:Y:S02]  /*27a20*/  ISETP.GE.U32.AND P1, PT, R36, R39, PT ;  /* 0x000000272400720c */ /* 0x000fe40003f26070 */
[----:B------:R-:W-:Y:S02]  /*27a30*/  VIMNMX R44, PT, PT, R44, 0x46a00000, PT ;  /* 0x46a000002c2c7848 */ /* 0x000fe40003fe0100 */
[----:B------:R-:W-:-:S05]  /*27a40*/  SEL R37, R37, 0x63400000, !P1 ;  /* 0x6340000025257807 */ /* 0x000fca0004800000 */
[----:B------:R-:W-:Y:S02]  /*27a50*/  IMAD.IADD R37, R44, 0x1, -R37 ;  /* 0x000000012c257824 */ /* 0x000fe400078e0a25 */
[----:B------:R-:W-:Y:S02]  /*27a60*/  IMAD.MOV.U32 R44, RZ, RZ, RZ ;  /* 0x000000ffff2c7224 */ /* 0x000fe400078e00ff */
[----:B------:R-:W-:-:S06]  /*27a70*/  VIADD R45, R37, 0x7fe00000 ;  /* 0x7fe00000252d7836 */ /* 0x000fcc0000000000 */
[----:B------:R-:W-:-:S10]  /*27a80*/  DMUL R72, R50, R44 ;  /* 0x0000002c32487228 */ /* 0x000fd40000000000 */
[----:B------:R-:W-:-:S13]  /*27a90*/  FSETP.GTU.AND P1, PT, |R73|, 1.469367938527859385e-39, PT ;  /* 0x001000004900780b */ /* 0x000fda0003f2c200 */
[----:B------:R-:W-:Y:S05]  /*27aa0*/  @P1 BRA `(.L_x_631) ;  /* 0x0000000000a81947 */ /* 0x000fea0003800000 */
[----:B------:R-:W-:Y:S01]  /*27ab0*/  DFMA R48, R50, -R48, R70 ;  /* 0x800000303230722b */ /* 0x000fe20000000046 */
[----:B------:R-:W-:-:S09]  /*27ac0*/  IMAD.MOV.U32 R44, RZ, RZ, RZ ;  /* 0x000000ffff2c7224 */ /* 0x000fd200078e00ff */
[C---:B------:R-:W-:Y:S02]  /*27ad0*/  FSETP.NEU.AND P1, PT, R49.reuse, RZ, PT ;  /* 0x000000ff3100720b */ /* 0x040fe40003f2d000 */
[----:B------:R-:W-:-:S04]  /*27ae0*/  LOP3.LUT R36, R49, 0x80000000, R47, 0x48, !PT ;  /* 0x8000000031247812 */ /* 0x000fc800078e482f */
[----:B------:R-:W-:-:S07]  /*27af0*/  LOP3.LUT R45, R36, R45, RZ, 0xfc, !PT ;  /* 0x0000002d242d7212 */ /* 0x000fce00078efcff */
[----:B------:R-:W-:Y:S05]  /*27b00*/  @!P1 BRA `(.L_x_631) ;  /* 0x0000000000909947 */ /* 0x000fea0003800000 */
[----:B------:R-:W-:Y:S01]  /*27b10*/  IMAD.MOV R47, RZ, RZ, -R37 ;  /* 0x000000ffff2f7224 */ /* 0x000fe200078e0a25 */
[----:B------:R-:W-:Y:S01]  /*27b20*/  DMUL.RP R44, R50, R44 ;  /* 0x0000002c322c7228 */ /* 0x000fe20000008000 */
[----:B------:R-:W-:Y:S01]  /*27b30*/  IMAD.MOV.U32 R46, RZ, RZ, RZ ;  /* 0x000000ffff2e7224 */ /* 0x000fe200078e00ff */
[----:B------:R-:W-:-:S05]  /*27b40*/  IADD3 R37, PT, PT, -R37, -0x43300000, RZ ;  /* 0xbcd0000025257810 */ /* 0x000fca0007ffe1ff */
[----:B------:R-:W-:-:S03]  /*27b50*/  DFMA R46, R72, -R46, R50 ;  /* 0x8000002e482e722b */ /* 0x000fc60000000032 */
[----:B------:R-:W-:-:S07]  /*27b60*/  LOP3.LUT R36, R45, R36, RZ, 0x3c, !PT ;  /* 0x000000242d247212 */ /* 0x000fce00078e3cff */
[----:B------:R-:W-:-:S04]  /*27b70*/  FSETP.NEU.AND P1, PT, |R47|, R37, PT ;  /* 0x000000252f00720b */ /* 0x000fc80003f2d200 */
[----:B------:R-:W-:Y:S02]  /*27b80*/  FSEL R44, R44, R72, !P1 ;  /* 0x000000482c2c7208 */ /* 0x000fe40004800000 */
[----:B------:R-:W-:-:S03]  /*27b90*/  FSEL R45, R36, R73, !P1 ;  /* 0x00000049242d7208 */ /* 0x000fc60004800000 */
[----:B------:R-:W-:Y:S01]  /*27ba0*/  IMAD.MOV.U32 R72, RZ, RZ, R44 ;  /* 0x000000ffff487224 */ /* 0x000fe200078e002c */
[----:B------:R-:W-:Y:S01]  /*27bb0*/  MOV R73, R45 ;  /* 0x0000002d00497202 */ /* 0x000fe20000000f00 */
[----:B------:R-:W-:Y:S06]  /*27bc0*/  BRA `(.L_x_631) ;  /* 0x0000000000607947 */ /* 0x000fec0003800000 */
.L_x_630:
[----:B------:R-:W-:-:S14]  /*27bd0*/  DSETP.NAN.AND P1, PT, R52, R52, PT ;  /* 0x000000343400722a */ /* 0x000fdc0003f28000 */
[----:B------:R-:W-:Y:S05]  /*27be0*/  @P1 BRA `(.L_x_632) ;  /* 0x00000000004c1947 */ /* 0x000fea0003800000 */
[----:B------:R-:W-:-:S14]  /*27bf0*/  DSETP.NAN.AND P1, PT, R46, R46, PT ;  /* 0x0000002e2e00722a */ /* 0x000fdc0003f28000 */
[----:B------:R-:W-:Y:S05]  /*27c00*/  @P1 BRA `(.L_x_633) ;  /* 0x0000000000341947 */ /* 0x000fea0003800000 */
[----:B------:R-:W-:Y:S01]  /*27c10*/  ISETP.NE.AND P1, PT, R44, R45, PT ;  /* 0x0000002d2c00720c */ /* 0x000fe20003f25270 */
[----:B------:R-:W-:Y:S02]  /*27c20*/  IMAD.MOV.U32 R72, RZ, RZ, 0x0 ;  /* 0x00000000ff487424 */ /* 0x000fe400078e00ff */
[----:B------:R-:W-:-:S10]  /*27c30*/  IMAD.MOV.U32 R73, RZ, RZ, -0x80000 ;  /* 0xfff80000ff497424 */ /* 0x000fd400078e00ff */
[----:B------:R-:W-:Y:S05]  /*27c40*/  @!P1 BRA `(.L_x_631) ;  /* 0x0000000000409947 */ /* 0x000fea0003800000 */
[----:B------:R-:W-:Y:S02]  /*27c50*/  ISETP.NE.AND P1, PT, R44, 0x7ff00000, PT ;  /* 0x7ff000002c00780c */ /* 0x000fe40003f25270 */
[----:B------:R-:W-:Y:S02]  /*27c60*/  LOP3.LUT R37, R53, 0x80000000, R47, 0x48, !PT ;  /* 0x8000000035257812 */ /* 0x000fe400078e482f */
[----:B------:R-:W-:-:S13]  /*27c70*/  ISETP.EQ.OR P1, PT, R45, RZ, !P1 ;  /* 0x000000ff2d00720c */ /* 0x000fda0004f22670 */
[----:B------:R-:W-:Y:S01]  /*27c80*/  @P1 LOP3.LUT R36, R37, 0x7ff00000, RZ, 0xfc, !PT ;  /* 0x7ff0000025241812 */ /* 0x000fe200078efcff */
[----:B------:R-:W-:Y:S02]  /*27c90*/  @!P1 IMAD.MOV.U32 R72, RZ, RZ, RZ ;  /* 0x000000ffff489224 */ /* 0x000fe400078e00ff */
[----:B------:R-:W-:Y:S02]  /*27ca0*/  @!P1 IMAD.MOV.U32 R73, RZ, RZ, R37 ;  /* 0x000000ffff499224 */ /* 0x000fe400078e0025 */
[----:B------:R-:W-:Y:S02]  /*27cb0*/  @P1 IMAD.MOV.U32 R72, RZ, RZ, RZ ;  /* 0x000000ffff481224 */ /* 0x000fe400078e00ff */
[----:B------:R-:W-:Y:S01]  /*27cc0*/  @P1 IMAD.MOV.U32 R73, RZ, RZ, R36 ;  /* 0x000000ffff491224 */ /* 0x000fe200078e0024 */
[----:B------:R-:W-:Y:S06]  /*27cd0*/  BRA `(.L_x_631) ;  /* 0x00000000001c7947 */ /* 0x000fec0003800000 */
.L_x_633:
[----:B------:R-:W-:Y:S01]  /*27ce0*/  LOP3.LUT R37, R47, 0x80000, RZ, 0xfc, !PT ;  /* 0x000800002f257812 */ /* 0x000fe200078efcff */
[----:B------:R-:W-:-:S03]  /*27cf0*/  IMAD.MOV.U32 R72, RZ, RZ, R46 ;  /* 0x000000ffff487224 */ /* 0x000fc600078e002e */
[----:B------:R-:W-:Y:S01]  /*27d00*/  MOV R73, R37 ;  /* 0x0000002500497202 */ /* 0x000fe20000000f00 */
[----:B------:R-:W-:Y:S06]  /*27d10*/  BRA `(.L_x_631) ;  /* 0x00000000000c7947 */ /* 0x000fec0003800000 */
.L_x_632:
[----:B------:R-:W-:Y:S01]  /*27d20*/  LOP3.LUT R37, R53, 0x80000, RZ, 0xfc, !PT ;  /* 0x0008000035257812 */ /* 0x000fe200078efcff */
[----:B------:R-:W-:-:S04]  /*27d30*/  IMAD.MOV.U32 R72, RZ, RZ, R52 ;  /* 0x000000ffff487224 */ /* 0x000fc800078e0034 */
[----:B------:R-:W-:-:S07]  /*27d40*/  IMAD.MOV.U32 R73, RZ, RZ, R37 ;  /* 0x000000ffff497224 */ /* 0x000fce00078e0025 */
.L_x_631:
[----:B------:R-:W-:Y:S05]  /*27d50*/  BSYNC.RECONVERGENT B1 ;  /* 0x0000000000017941 */ /* 0x000fea0003800200 */
.L_x_629:
[----:B------:R-:W-:Y:S02]  /*27d60*/  IMAD.MOV.U32 R39, RZ, RZ, 0x0 ;  /* 0x00000000ff277424 */ /* 0x000fe400078e00ff */
[----:B------:R-:W-:Y:S02]  /*27d70*/  IMAD.MOV.U32 R36, RZ, RZ, R72 ;  /* 0x000000ffff247224 */ /* 0x000fe400078e0048 */
[----:B------:R-:W-:Y:S01]  /*27d80*/  IMAD.MOV.U32 R37, RZ, RZ, R73 ;  /* 0x000000ffff257224 */ /* 0x000fe200078e0049 */
[----:B------:R-:W-:Y:S06]  /*27d90*/  RET.REL.NODEC R38 `(_Z29calculate_BodyWallInteractionP7double3S0_P7double4S2_dddi) ;  /* 0xfffffd8026987950 */ /* 0x000fec0003c3ffff */
        .weak           $__internal_6_$__cuda_sm20_dsqrt_rn_f64_mediumpath_v1
        .type           $__internal_6_$__cuda_sm20_dsqrt_rn_f64_mediumpath_v1,@function
        .size           $__internal_6_$__cuda_sm20_dsqrt_rn_f64_mediumpath_v1,($_Z29calculate_BodyWallInteractionP7double3S0_P7double4S2_dddi$__internal_trig_reduction_slowpathd - $__internal_6_$__cuda_sm20_dsqrt_rn_f64_mediumpath_v1)
$__internal_6_$__cuda_sm20_dsqrt_rn_f64_mediumpath_v1:
[----:B------:R-:W-:Y:S01]  /*27da0*/  ISETP.GE.U32.AND P1, PT, R48, -0x3400000, PT ;  /* 0xfcc000003000780c */ /* 0x000fe20003f26070 */
[----:B------:R-:W-:Y:S01]  /*27db0*/  IMAD.MOV.U32 R51, RZ, RZ, R47 ;  /* 0x000000ffff337224 */ /* 0x000fe200078e002f */
[----:B------:R-:W-:Y:S01]  /*27dc0*/  BSSY.RECONVERGENT B1, `(.L_x_634) ;  /* 0x0000026000017945 */ /* 0x000fe20003800200 */
[----:B------:R-:W-:Y:S01]  /*27dd0*/  IMAD.MOV.U32 R47, RZ, RZ, R45 ;  /* 0x000000ffff2f7224 */ /* 0x000fe200078e002d */
[----:B------:R-:W-:Y:S01]  /*27de0*/  MOV R45, R39 ;  /* 0x00000027002d7202 */ /* 0x000fe20000000f00 */
[----:B------:R-:W-:-:S08]  /*27df0*/  IMAD.MOV.U32 R39, RZ, RZ, R37 ;  /* 0x000000ffff277224 */ /* 0x000fd000078e0025 */
        /* <DEDUP_REMOVED lines=9> */
.L_x_635:
[----:B------:R-:W-:-:S14]  /*27e90*/  DSETP.NE.AND P1, PT, R50, RZ, PT ;  /* 0x000000ff3200722a */ /* 0x000fdc0003f25000 */
[----:B------:R-:W-:Y:S05]  /*27ea0*/  @!P1 BRA `(.L_x_637) ;  /* 0x0000000000589947 */ /* 0x000fea0003800000 */
[----:B------:R-:W-:-:S13]  /*27eb0*/  ISETP.GE.AND P1, PT, R51, RZ, PT ;  /* 0x000000ff3300720c */ /* 0x000fda0003f26270 */
[----:B------:R-:W-:Y:S02]  /*27ec0*/  @!P1 IMAD.MOV.U32 R38, RZ, RZ, 0x0 ;  /* 0x00000000ff269424 */ /* 0x000fe400078e00ff */
[----:B------:R-:W-:Y:S01]  /*27ed0*/  @!P1 IMAD.MOV.U32 R39, RZ, RZ, -0x80000 ;  /* 0xfff80000ff279424 */ /* 0x000fe200078e00ff */
[----:B------:R-:W-:Y:S06]  /*27ee0*/  @!P1 BRA `(.L_x_636) ;  /* 0x00000000004c9947 */ /* 0x000fec0003800000 */
[----:B------:R-:W-:-:S13]  /*27ef0*/  ISETP.GT.AND P1, PT, R51, 0x7fefffff, PT ;  /* 0x7fefffff3300780c */ /* 0x000fda0003f24270 */
[----:B------:R-:W-:Y:S05]  /*27f00*/  @P1 BRA `(.L_x_637) ;  /* 0x0000000000401947 */ /* 0x000fea0003800000 */
[----:B------:R-:W-:Y:S01]  /*27f10*/  DMUL R50, R50, 8.11296384146066816958e+31 ;  /* 0x4690000032327828 */ /* 0x000fe20000000000 */
[----:B------:R-:W-:Y:S02]  /*27f20*/  IMAD.MOV.U32 R46, RZ, RZ, RZ ;  /* 0x000000ffff2e7224 */ /* 0x000fe400078e00ff */
[----:B------:R-:W-:Y:S02]  /*27f30*/  IMAD.MOV.U32 R38, RZ, RZ, 0x0 ;  /* 0x00000000ff267424 */ /* 0x000fe400078e00ff */
[----:B------:R-:W-:Y:S01]  /*27f40*/  IMAD.MOV.U32 R39, RZ, RZ, 0x3fd80000 ;  /* 0x3fd80000ff277424 */ /* 0x000fe200078e00ff */
[----:B------:R-:W0:Y:S02]  /*27f50*/  MUFU.RSQ64H R47, R51 ;  /* 0x00000033002f7308 */ /* 0x000e240000001c00 */
        /* <DEDUP_REMOVED lines=11> */
.L_x_637:
[----:B------:R-:W-:-:S11]  /*28010*/  DADD R38, R50, R50 ;  /* 0x0000000032267229 */ /* 0x000fd60000000032 */
.L_x_636:
[----:B------:R-:W-:Y:S05]  /*28020*/  BSYNC.RECONVERGENT B1 ;  /* 0x0000000000017941 */ /* 0x000fea0003800200 */
.L_x_634:
[----:B------:R-:W-:Y:S02]  /*28030*/  IMAD.MOV.U32 R44, RZ, RZ, R36 ;  /* 0x000000ffff2c7224 */ /* 0x000fe400078e0024 */
[----:B------:R-:W-:Y:S02]  /*28040*/  IMAD.MOV.U32 R45, RZ, RZ, 0x0 ;  /* 0x00000000ff2d7424 */ /* 0x000fe400078e00ff */
[----:B------:R-:W-:Y:S02]  /*28050*/  IMAD.MOV.U32 R37, RZ, RZ, R39 ;  /* 0x000000ffff257224 */ /* 0x000fe400078e0027 */
[----:B------:R-:W-:Y:S05]  /*28060*/  RET.REL.NODEC R44 `(_Z29calculate_BodyWallInteractionP7double3S0_P7double4S2_dddi) ;  /* 0xfffffd7c2ce47950 */ /* 0x000fea0003c3ffff */
        .type           $_Z29calculate_BodyWallInteractionP7double3S0_P7double4S2_dddi$__internal_trig_reduction_slowpathd,@function
        .size           $_Z29calculate_BodyWallInteractionP7double3S0_P7double4S2_dddi$__internal_trig_reduction_slowpathd,(.L_x_677 - $_Z29calculate_BodyWallInteractionP7double3S0_P7double4S2_dddi$__internal_trig_reduction_slowpathd)
$_Z29calculate_BodyWallInteractionP7double3S0_P7double4S2_dddi$__internal_trig_reduction_slowpathd:
[----:B------:R-:W-:Y:S01]  /*28070*/  SHF.R.U32.HI R44, RZ, 0x14, R51 ;  /* 0x00000014ff2c7819 */ /* 0x000fe20000011633 */
[----:B------:R-:W-:-:S03]  /*28080*/  IMAD.MOV.U32 R37, RZ, RZ, RZ ;  /* 0x000000ffff257224 */ /* 0x000fc600078e00ff */
        /* <DEDUP_REMOVED lines=17> */
[----:B------:R-:W-:Y:S02]  /*281a0*/  IADD3 R45, PT, PT, RZ, -R39, -R38 ;  /* 0x80000027ff2d7210 */ /* 0x000fe40007ffe826 */
[----:B------:R-:W-:Y:S02]  /*281b0*/  CS2R R74, SRZ ;  /* 0x00000000004a7805 */ /* 0x000fe4000001ff00 */
[----:B------:R-:W-:Y:S02]  /*281c0*/  MOV R46, RZ ;  /* 0x000000ff002e7202 */ /* 0x000fe40000000f00 */
[----:B------:R-:W-:-:S07]  /*281d0*/  LOP3.LUT R47, R47, 0x80000000, RZ, 0xfc, !PT ;  /* 0x800000002f2f7812 */ /* 0x000fce00078efcff */
.L_x_642:
[----:B------:R-:W1:Y:S01]  /*281e0*/  LDC.64 R52, c[0x4][0x40] ;  /* 0x01001000ff347b82 */ /* 0x000e620000000a00 */
[----:B0-----:R-:W-:Y:S02]  /*281f0*/  R2UR UR6, R70 ;  /* 0x00000000460672ca */ /* 0x001fe400000e0000 */
[----:B------:R-:W-:Y:S01]  /*28200*/  R2UR UR7, R71 ;  /* 0x00000000470772ca */ /* 0x000fe200000e0000 */
[----:B-1----:R-:W-:-:S12]  /*28210*/  IMAD.WIDE R72, R36, 0x8, R52 ;  /* 0x0000000824487825 */ /* 0x002fd800078e0234 */
[----:B------:R-:W2:Y:S01]  /*28220*/  LDG.E.64.CONSTANT R72, desc[UR6][R72.64] ;  /* 0x0000000648487981 */ /* 0x000ea2000c1e9b00 */
[----:B------:R-:W-:Y:S02]  /*28230*/  IMAD.MOV.U32 R52, RZ, RZ, R74 ;  /* 0x000000ffff347224 */ /* 0x000fe400078e004a */
[----:B------:R-:W-:Y:S02]  /*28240*/  IMAD.MOV.U32 R53, RZ, RZ, R75 ;  /* 0x000000ffff357224 */ /* 0x000fe400078e004b */
[----:B------:R-:W-:Y:S02]  /*28250*/  VIADD R45, R45, 0x1 ;  /* 0x000000012d2d7836 */ /* 0x000fe40000000000 */
[----:B------:R-:W-:Y:S02]  /*28260*/  VIADD R36, R36, 0x1 ;  /* 0x0000000124247836 */ /* 0x000fe40000000000 */
[----:B--2---:R-:W-:-:S04]  /*28270*/  IMAD.WIDE.U32 R52, P3, R72, R37, R52 ;  /* 0x0000002548347225 */ /* 0x004fc80007860034 */
[----:B------:R-:W-:Y:S02]  /*28280*/  IMAD R50, R72, R47, RZ ;  /* 0x0000002f48327224 */ /* 0x000fe400078e02ff */
[C---:B------:R-:W-:Y:S02]  /*28290*/  IMAD R49, R73.reuse, R37, RZ ;  /* 0x0000002549317224 */ /* 0x040fe400078e02ff */
[----:B------:R-:W-:Y:S01]  /*282a0*/  IMAD.MOV.U32 R74, RZ, RZ, R52 ;  /* 0x000000ffff4a7224 */ /* 0x000fe200078e0034 */
[----:B------:R-:W-:Y:S01]  /*282b0*/  IADD3 R50, P1, PT, R50, R53, RZ ;  /* 0x0000003532327210 */ /* 0x000fe20007f3e0ff */
[----:B------:R-:W-:-:S03]  /*282c0*/  IMAD.HI.U32 R52, R73, R47, RZ ;  /* 0x0000002f49347227 */ /* 0x000fc600078e00ff */
[----:B------:R-:W-:Y:S01]  /*282d0*/  IADD3 R75, P2, PT, R49, R50, RZ ;  /* 0x00000032314b7210 */ /* 0x000fe20007f5e0ff */
[----:B------:R-:W-:-:S04]  /*282e0*/  IMAD.HI.U32 R50, R72, R47, RZ ;  /* 0x0000002f48327227 */ /* 0x000fc800078e00ff */
[----:B------:R-:W-:Y:S02]  /*282f0*/  IMAD.X R50, RZ, RZ, R50, P3 ;  /* 0x000000ffff327224 */ /* 0x000fe400018e0632 */
[----:B------:R-:W-:-:S04]  /*28300*/  IMAD.HI.U32 R49, R73, R37, RZ ;  /* 0x0000002549317227 */ /* 0x000fc800078e00ff */
[C---:B------:R-:W-:Y:S01]  /*28310*/  IMAD R53, R46.reuse, 0x8, R1 ;  /* 0x000000082e357824 */ /* 0x040fe200078e0201 */
[----:B------:R-:W-:Y:S01]  /*28320*/  IADD3.X R49, P1, PT, R49, R50, RZ, P1, !PT ;  /* 0x0000003231317210 */ /* 0x000fe20000f3e4ff */
[----:B------:R-:W-:Y:S02]  /*28330*/  IMAD R50, R73, R47, RZ ;  /* 0x0000002f49327224 */ /* 0x000fe400078e02ff */
[----:B------:R-:W-:Y:S01]  /*28340*/  VIADD R46, R46, 0x1 ;  /* 0x000000012e2e7836 */ /* 0x000fe20000000000 */
[----:B------:R0:W-:Y:S02]  /*28350*/  STL.64 [R53], R74 ;  /* 0x0000004a35007387 */ /* 0x0001e40000100a00 */
[----:B------:R-:W-:Y:S01]  /*28360*/  IADD3.X R50, P2, PT, R50, R49, RZ, P2, !PT ;  /* 0x0000003132327210 */ /* 0x000fe2000175e4ff */
[----:B------:R-:W-:Y:S01]  /*28370*/  IMAD.X R49, RZ, RZ, R52, P1 ;  /* 0x000000ffff317224 */ /* 0x000fe200008e0634 */
[----:B------:R-:W-:-:S04]  /*28380*/  ISETP.NE.AND P1, PT, R45, -0xf, PT ;  /* 0xfffffff12d00780c */ /* 0x000fc80003f25270 */
[----:B------:R-:W-:Y:S01]  /*28390*/  IADD3.X R49, PT, PT, RZ, R49, RZ, P2, !PT ;  /* 0x00000031ff317210 */ /* 0x000fe200017fe4ff */
[----:B0-----:R-:W-:-:S04]  /*283a0*/  IMAD.MOV.U32 R74, RZ, RZ, R50 ;  /* 0x000000ffff4a7224 */ /* 0x001fc800078e0032 */
[----:B------:R-:W-:-:S04]  /*283b0*/  IMAD.MOV.U32 R75, RZ, RZ, R49 ;  /* 0x000000ffff4b7224 */ /* 0x000fc800078e0031 */
[----:B------:R-:W-:Y:S05]  /*283c0*/  @P1 BRA `(.L_x_642) ;  /* 0xfffffffc00841947 */ /* 0x000fea000383ffff */
[----:B------:R-:W-:Y:S05]  /*283d0*/  BSYNC.RECONVERGENT B2 ;  /* 0x0000000000027941 */ /* 0x000fea0003800200 */
.L_x_641:
[----:B------:R-:W-:-:S07]  /*283e0*/  IMAD.MOV.U32 R36, RZ, RZ, R38 ;  /* 0x000000ffff247224 */ /* 0x000fce00078e0026 */
.L_x_640:
[----:B------:R-:W-:Y:S05]  /*283f0*/  BSYNC.RECONVERGENT B1 ;  /* 0x0000000000017941 */ /* 0x000fea0003800200 */
.L_x_639:
[----:B------:R-:W-:Y:S01]  /*28400*/  LOP3.LUT P1, R53, R44, 0x3f, RZ, 0xc0, !PT ;  /* 0x0000003f2c357812 */ /* 0x000fe2000782c0ff */
[----:B------:R-:W-:-:S04]  /*28410*/  IMAD.IADD R36, R39, 0x1, R36 ;  /* 0x0000000127247824 */ /* 0x000fc800078e0224 */
[----:B------:R-:W-:-:S05]  /*28420*/  IMAD.U32 R52, R36, 0x8, R1 ;  /* 0x0000000824347824 */ /* 0x000fca00078e0001 */
[----:B------:R0:W-:Y:S04]  /*28430*/  STL.64 [R52+-0x78], R74 ;  /* 0xffff884a34007387 */ /* 0x0001e80000100a00 */
[----:B------:R-:W2:Y:S04]  /*28440*/  @P1 LDL.64 R44, [R1+0x8] ;  /* 0x00000800012c1983 */ /* 0x000ea80000100a00 */
[----:B------:R-:W3:Y:S04]  /*28450*/  LDL.64 R38, [R1+0x10] ;  /* 0x0000100001267983 */ /* 0x000ee80000100a00 */
[----:B------:R-:W4:Y:S01]  /*28460*/  LDL.64 R36, [R1+0x18] ;  /* 0x0000180001247983 */ /* 0x000f220000100a00 */
[----:B------:R-:W-:Y:S01]  /*28470*/  BSSY.RECONVERGENT B1, `(.L_x_643) ;  /* 0x0000035000017945 */ /* 0x000fe20003800200 */
[----:B--2---:R-:W-:-:S02]  /*28480*/  @P1 SHF.R.U64 R50, R44, 0x1, R45 ;  /* 0x000000012c321819 */ /* 0x004fc4000000122d */
[----:B------:R-:W-:Y:S02]  /*28490*/  @P1 SHF.R.U32.HI R47, RZ, 0x1, R45 ;  /* 0x00000001ff2f1819 */ /* 0x000fe4000001162d */
[----:B------:R-:W-:Y:S02]  /*284a0*/  @P1 LOP3.LUT R44, R53, 0x3f, RZ, 0x3c, !PT ;  /* 0x0000003f352c1812 */ /* 0x000fe400078e3cff */
[-C--:B---3--:R-:W-:Y:S02]  /*284b0*/  @P1 SHF.L.U32 R49, R38, R53.reuse, RZ ;  /* 0x0000003526311219 */ /* 0x088fe400000006ff */
[----:B------:R-:W-:Y:S02]  /*284c0*/  @P1 SHF.R.U64 R50, R50, R44, R47 ;  /* 0x0000002c32321219 */ /* 0x000fe4000000122f */
[C-C-:B------:R-:W-:Y:S02]  /*284d0*/  @P1 SHF.R.U64 R45, R38.reuse, 0x1, R39.reuse ;  /* 0x00000001262d1819 */ /* 0x140fe40000001227 */
[----:B------:R-:W-:-:S02]  /*284e0*/  @P1 SHF.L.U64.HI R46, R38, R53, R39 ;  /* 0x00000035262e1219 */ /* 0x000fc40000010227 */
[----:B------:R-:W-:Y:S02]  /*284f0*/  @P1 LOP3.LUT R38, R49, R50, RZ, 0xfc, !PT ;  /* 0x0000003231261212 */ /* 0x000fe400078efcff */
[----:B------:R-:W-:Y:S02]  /*28500*/  @P1 SHF.R.U32.HI R49, RZ, 0x1, R39 ;  /* 0x00000001ff311819 */ /* 0x000fe40000011627 */
[-C--:B------:R-:W-:Y:S02]  /*28510*/  @P1 SHF.R.U32.HI R47, RZ, R44.reuse, R47 ;  /* 0x0000002cff2f1219 */ /* 0x080fe4000001162f */
[----:B----4-:R-:W-:Y:S02]  /*28520*/  @P1 SHF.L.U32 R50, R36, R53, RZ ;  /* 0x0000003524321219 */ /* 0x010fe400000006ff */
[----:B------:R-:W-:Y:S02]  /*28530*/  @P1 SHF.R.U64 R45, R45, R44, R49 ;  /* 0x0000002c2d2d1219 */ /* 0x000fe40000001231 */
[----:B------:R-:W-:-:S02]  /*28540*/  @P1 LOP3.LUT R39, R46, R47, RZ, 0xfc, !PT ;  /* 0x0000002f2e271212 */ /* 0x000fc400078efcff */
[----:B------:R-:W-:Y:S02]  /*28550*/  @P1 SHF.L.U64.HI R53, R36, R53, R37 ;  /* 0x0000003524351219 */ /* 0x000fe40000010225 */
[----:B------:R-:W-:Y:S02]  /*28560*/  @P1 LOP3.LUT R36, R50, R45, RZ, 0xfc, !PT ;  /* 0x0000002d32241212 */ /* 0x000fe400078efcff */
[----:B------:R-:W-:Y:S02]  /*28570*/  @P1 SHF.R.U32.HI R44, RZ, R44, R49 ;  /* 0x0000002cff2c1219 */ /* 0x000fe40000011631 */
[C---:B------:R-:W-:Y:S02]  /*28580*/  SHF.L.U32 R45, R38.reuse, 0x2, RZ ;  /* 0x00000002262d7819 */ /* 0x040fe400000006ff */
[----:B------:R-:W-:Y:S02]  /*28590*/  SHF.L.U64.HI R38, R38, 0x2, R39 ;  /* 0x0000000226267819 */ /* 0x000fe40000010227 */
[----:B------:R-:W-:-:S02]  /*285a0*/  @P1 LOP3.LUT R37, R53, R44, RZ, 0xfc, !PT ;  /* 0x0000002c35251212 */ /* 0x000fc400078efcff */
[----:B------:R-:W-:Y:S02]  /*285b0*/  SHF.L.W.U32.HI R39, R39, 0x2, R36 ;  /* 0x0000000227277819 */ /* 0x000fe40000010e24 */
[----:B------:R-:W-:Y:S02]  /*285c0*/  IADD3 RZ, P1, PT, RZ, -R45, RZ ;  /* 0x8000002dffff7210 */ /* 0x000fe40007f3e0ff */
[----:B------:R-:W-:Y:S02]  /*285d0*/  LOP3.LUT R47, RZ, R38, RZ, 0x33, !PT ;  /* 0x00000026ff2f7212 */ /* 0x000fe400078e33ff */
[----:B------:R-:W-:Y:S02]  /*285e0*/  SHF.L.W.U32.HI R44, R36, 0x2, R37 ;  /* 0x00000002242c7819 */ /* 0x000fe40000010e25 */
[----:B------:R-:W-:Y:S02]  /*285f0*/  LOP3.LUT R46, RZ, R39, RZ, 0x33, !PT ;  /* 0x00000027ff2e7212 */ /* 0x000fe400078e33ff */
[----:B------:R-:W-:-:S02]  /*28600*/  IADD3.X R47, P1, PT, RZ, R47, RZ, P1, !PT ;  /* 0x0000002fff2f7210 */ /* 0x000fc40000f3e4ff */
[----:B------:R-:W-:Y:S02]  /*28610*/  LOP3.LUT R49, RZ, R44, RZ, 0x33, !PT ;  /* 0x0000002cff317212 */ /* 0x000fe400078e33ff */
        /* <DEDUP_REMOVED lines=9> */
[----:B------:R-:W-:-:S03]  /*286b0*/  @!P1 IMAD.MOV R45, RZ, RZ, -R45 ;  /* 0x000000ffff2d9224 */ /* 0x000fc600078e0a2d */
[----:B------:R-:W1:Y:S02]  /*286c0*/  FLO.U32 R46, R50 ;  /* 0x00000032002e7300 */ /* 0x000e6400000e0000 */
[C---:B-1----:R-:W-:Y:S02]  /*286d0*/  IADD3 R49, PT, PT, -R46.reuse, 0x1f, RZ ;  /* 0x0000001f2e317810 */ /* 0x042fe40007ffe1ff */
[----:B------:R-:W-:-:S03]  /*286e0*/  IADD3 R46, PT, PT, -R46, 0x3f, RZ ;  /* 0x0000003f2e2e7810 */ /* 0x000fc60007ffe1ff */
[----:B------:R-:W-:-:S05]  /*286f0*/  @P2 IMAD.MOV R46, RZ, RZ, R49 ;  /* 0x000000ffff2e2224 */ /* 0x000fca00078e0231 */
[----:B------:R-:W-:-:S13]  /*28700*/  ISETP.NE.AND P2, PT, R46, RZ, PT ;  /* 0x000000ff2e00720c */ /* 0x000fda0003f45270 */
[----:B0-----:R-:W-:Y:S05]  /*28710*/  @!P2 BRA `(.L_x_644) ;  /* 0x000000000028a947 */ /* 0x001fea0003800000 */
[C---:B------:R-:W-:Y:S02]  /*28720*/  LOP3.LUT R50, R46.reuse, 0x3f, RZ, 0xc0, !PT ;  /* 0x0000003f2e327812 */ /* 0x040fe400078ec0ff */
[--C-:B------:R-:W-:Y:S02]  /*28730*/  SHF.R.U64 R45, R45, 0x1, R38.reuse ;  /* 0x000000012d2d7819 */ /* 0x100fe40000001226 */
        /* <DEDUP_REMOVED lines=8> */
.L_x_644:
[----:B------:R-:W-:Y:S05]  /*287c0*/  BSYNC.RECONVERGENT B1 ;  /* 0x0000000000017941 */ /* 0x000fea0003800200 */
.L_x_643:
[----:B------:R-:W-:Y:S01]  /*287d0*/  IMAD.WIDE.U32 R70, R39, 0x2168c235, RZ ;  /* 0x2168c23527467825 */ /* 0x000fe200078e00ff */
[----:B------:R-:W-:-:S03]  /*287e0*/  SHF.R.U32.HI R37, RZ, 0x1e, R37 ;  /* 0x0000001eff257819 */ /* 0x000fc60000011625 */
[----:B------:R-:W-:Y:S01]  /*287f0*/  IMAD.MOV.U32 R52, RZ, RZ, R71 ;  /* 0x000000ffff347224 */ /* 0x000fe200078e0047 */
[----:B------:R-:W-:Y:S01]  /*28800*/  IADD3 RZ, P2, PT, R70, R70, RZ ;  /* 0x0000004646ff7210 */ /* 0x000fe20007f5e0ff */
[----:B------:R-:W-:Y:S01]  /*28810*/  IMAD.MOV.U32 R53, RZ, RZ, RZ ;  /* 0x000000ffff357224 */ /* 0x000fe200078e00ff */
[----:B------:R-:W-:Y:S01]  /*28820*/  LEA.HI R37, R44, R37, RZ, 0x1 ;  /* 0x000000252c257211 */ /* 0x000fe200078f08ff */
[----:B------:R-:W-:-:S04]  /*28830*/  IMAD.HI.U32 R38, R36, -0x36f0255e, RZ ;  /* 0xc90fdaa224267827 */ /* 0x000fc800078e00ff */
[----:B------:R-:W-:-:S04]  /*28840*/  IMAD.WIDE.U32 R52, R39, -0x36f0255e, R52 ;  /* 0xc90fdaa227347825 */ /* 0x000fc800078e0034 */
[C---:B------:R-:W-:Y:S02]  /*28850*/  IMAD R45, R36.reuse, -0x36f0255e, RZ ;  /* 0xc90fdaa2242d7824 */ /* 0x040fe400078e02ff */
[----:B------:R-:W-:-:S04]  /*28860*/  IMAD.WIDE.U32 R52, P3, R36, 0x2168c235, R52 ;  /* 0x2168c23524347825 */ /* 0x000fc80007860034 */
[----:B------:R-:W-:Y:S01]  /*28870*/  IMAD.X R38, RZ, RZ, R38, P3 ;  /* 0x000000ffff267224 */ /* 0x000fe200018e0626 */
[----:B------:R-:W-:Y:S02]  /*28880*/  IADD3 R45, P3, PT, R45, R53, RZ ;  /* 0x000000352d2d7210 */ /* 0x000fe40007f7e0ff */
[----:B------:R-:W-:Y:S02]  /*28890*/  IADD3.X RZ, P2, PT, R52, R52, RZ, P2, !PT ;  /* 0x0000003434ff7210 */ /* 0x000fe4000175e4ff */
[C---:B------:R-:W-:Y:S01]  /*288a0*/  ISETP.GT.U32.AND P4, PT, R45.reuse, RZ, PT ;  /* 0x000000ff2d00720c */ /* 0x040fe20003f84070 */
[----:B------:R-:W-:Y:S01]  /*288b0*/  IMAD.X R39, RZ, RZ, R38, P3 ;  /* 0x000000ffff277224 */ /* 0x000fe200018e0626 */
[----:B------:R-:W-:-:S04]  /*288c0*/  IADD3.X R38, P3, PT, R45, R45, RZ, P2, !PT ;  /* 0x0000002d2d267210 */ /* 0x000fc8000177e4ff */
[C---:B------:R-:W-:Y:S02]  /*288d0*/  ISETP.GT.AND.EX P2, PT, R39.reuse, RZ, PT, P4 ;  /* 0x000000ff2700720c */ /* 0x040fe40003f44340 */
[----:B------:R-:W-:Y:S02]  /*288e0*/  IADD3.X R36, PT, PT, R39, R39, RZ, P3, !PT ;  /* 0x0000002727247210 */ /* 0x000fe40001ffe4ff */
[----:B------:R-:W-:Y:S02]  /*288f0*/  SEL R38, R38, R45, P2 ;  /* 0x0000002d26267207 */ /* 0x000fe40001000000 */
[----:B------:R-:W-:Y:S02]  /*28900*/  SEL R36, R36, R39, P2 ;  /* 0x0000002724247207 */ /* 0x000fe40001000000 */
[----:B------:R-:W-:-:S05]  /*28910*/  IADD3 R39, P3, PT, R38, 0x1, RZ ;  /* 0x0000000126277810 */ /* 0x000fca0007f7e0ff */
[----:B------:R-:W-:-:S05]  /*28920*/  IMAD.X R36, RZ, RZ, R36, P3 ;  /* 0x000000ffff247224 */ /* 0x000fca00018e0624 */
[----:B------:R-:W-:-:S04]  /*28930*/  SHF.R.U64 R39, R39, 0xa, R36 ;  /* 0x0000000a27277819 */ /* 0x000fc80000001224 */
[----:B------:R-:W-:Y:S02]  /*28940*/  IADD3 R45, P3, PT, R39, 0x1, RZ ;  /* 0x00000001272d7810 */ /* 0x000fe40007f7e0ff */
[----:B------:R-:W-:Y:S02]  /*28950*/  SEL R39, RZ, 0xffffffff, !P2 ;  /* 0xffffffffff277807 */ /* 0x000fe40005000000 */
[----:B------:R-:W-:Y:S02]  /*28960*/  LEA.HI.X R36, R36, RZ, RZ, 0x16, P3 ;  /* 0x000000ff24247211 */ /* 0x000fe400018fb4ff */
[----:B------:R-:W-:Y:S01]  /*28970*/  LOP3.LUT P2, R38, R51, 0x80000000, RZ, 0xc0, !PT ;  /* 0x8000000033267812 */ /* 0x000fe2000784c0ff */
[----:B------:R-:W-:Y:S01]  /*28980*/  IMAD.IADD R39, R39, 0x1, -R46 ;  /* 0x0000000127277824 */ /* 0x000fe200078e0a2e */
[--C-:B------:R-:W-:Y:S02]  /*28990*/  SHF.R.U64 R45, R45, 0x1, R36.reuse ;  /* 0x000000012d2d7819 */ /* 0x100fe40000001224 */
[----:B------:R-:W-:Y:S01]  /*289a0*/  SHF.R.U32.HI R36, RZ, 0x1, R36 ;  /* 0x00000001ff247819 */ /* 0x000fe20000011624 */
[----:B------:R-:W-:Y:S01]  /*289b0*/  IMAD.SHL.U32 R39, R39, 0x100000, RZ ;  /* 0x0010000027277824 */ /* 0x000fe200078e00ff */
[----:B------:R-:W-:-:S02]  /*289c0*/  IADD3 R46, P3, P4, RZ, RZ, R45 ;  /* 0x000000ffff2e7210 */ /* 0x000fc40007c7e02d */
[----:B------:R-:W-:Y:S02]  /*289d0*/  @!P1 LOP3.LUT R38, R38, 0x80000000, RZ, 0x3c, !PT ;  /* 0x8000000026269812 */ /* 0x000fe400078e3cff */
[----:B------:R-:W-:-:S03]  /*289e0*/  IADD3.X R39, PT, PT, R39, 0x3fe00000, R36, P3, P4 ;  /* 0x3fe0000027277810 */ /* 0x000fc60001fe8424 */
[----:B------:R-:W-:Y:S01]  /*289f0*/  @P2 IMAD.MOV R37, RZ, RZ, -R37 ;  /* 0x000000ffff252224 */ /* 0x000fe200078e0a25 */
[----:B------:R-:W-:-:S07]  /*28a00*/  LOP3.LUT R51, R39, R38, RZ, 0xfc, !PT ;  /* 0x0000002627337212 */ /* 0x000fce00078efcff */
.L_x_638:
[----:B------:R-:W-:Y:S02]  /*28a10*/  IMAD.MOV.U32 R49, RZ, RZ, 0x0 ;  /* 0x00000000ff317424 */ /* 0x000fe400078e00ff */
[----:B------:R-:W-:Y:S02]  /*28a20*/  IMAD.MOV.U32 R47, RZ, RZ, R51 ;  /* 0x000000ffff2f7224 */ /* 0x000fe400078e0033 */
[----:B------:R-:W-:Y:S05]  /*28a30*/  RET.REL.NODEC R48 `(_Z29calculate_BodyWallInteractionP7double3S0_P7double4S2_dddi) ;  /* 0xfffffd7430707950 */ /* 0x000fea0003c3ffff */
.L_x_645:
        /* <DEDUP_REMOVED lines=12> */
.L_x_677:


//--------------------- .text._Z29generate_random_numbers_noiseP24curandStatePhilox4_32_10P6float4 --------------------------
	.section	.text._Z29generate_random_numbers_noiseP24curandStatePhilox4_32_10P6float4,"ax",@progbits
	.align	128
        .global         _Z29generate_random_numbers_noiseP24curandStatePhilox4_32_10P6float4
        .type           _Z29generate_random_numbers_noiseP24curandStatePhilox4_32_10P6float4,@function
        .size           _Z29generate_random_numbers_noiseP24curandStatePhilox4_32_10P6float4,(.L_x_678 - _Z29generate_random_numbers_noiseP24curandStatePhilox4_32_10P6float4)
        .other          _Z29generate_random_numbers_noiseP24curandStatePhilox4_32_10P6float4,@"STO_CUDA_ENTRY STV_DEFAULT"
_Z29generate_random_numbers_noiseP24curandStatePhilox4_32_10P6float4:
.text._Z29generate_random_numbers_noiseP24curandStatePhilox4_32_10P6float4:
[----:B------:R-:W-:Y:S01]  /*0000*/  LDC R1, c[0x0][0x37c] ;  /* 0x0000df00ff017b82 */ /* 0x000fe20000000800 */
[----:B------:R-:W0:Y:S07]  /*0010*/  S2R R24, SR_TID.X ;  /* 0x0000000000187919 */ /* 0x000e2e0000002100 */
[----:B------:R-:W1:Y:S01]  /*0020*/  LDC.64 R30, c[0x0][0x380] ;  /* 0x0000e000ff1e7b82 */ /* 0x000e620000000a00 */
[----:B------:R-:W2:Y:S01]  /*0030*/  LDCU.64 UR4, c[0x0][0x358] ;  /* 0x00006b00ff0477ac */ /* 0x000ea20008000a00 */
[----:B------:R-:W0:Y:S02]  /*0040*/  S2R R3, SR_CTAID.X ;  /* 0x0000000000037919 */ /* 0x000e240000002500 */
[----:B0-----:R-:W-:-:S05]  /*0050*/  LEA R24, R3, R24, 0x7 ;  /* 0x0000001803187211 */ /* 0x001fca00078e38ff */
[----:B-1----:R-:W-:-:S05]  /*0060*/  IMAD.WIDE R30, R24, 0x40, R30 ;  /* 0x00000040181e7825 */ /* 0x002fca00078e021e */
[----:B--2---:R-:W2:Y:S04]  /*0070*/  LDG.E.128 R4, desc[UR4][R30.64] ;  /* 0x000000041e047981 */ /* 0x004ea8000c1e1d00 */
[----:B------:R0:W5:Y:S04]  /*0080*/  LDG.E.64 R2, desc[UR4][R30.64+0x38] ;  /* 0x000038041e027981 */ /* 0x000168000c1e1b00 */
[----:B------:R0:W5:Y:S04]  /*0090*/  LDG.E.64 R20, desc[UR4][R30.64+0x30] ;  /* 0x000030041e147981 */ /* 0x000168000c1e1b00 */
[----:B------:R0:W5:Y:S04]  /*00a0*/  LDG.E.128 R16, desc[UR4][R30.64+0x10] ;  /* 0x000010041e107981 */ /* 0x000168000c1e1d00 */
[----:B------:R0:W5:Y:S01]  /*00b0*/  LDG.E.128 R8, desc[UR4][R30.64+0x20] ;  /* 0x000020041e087981 */ /* 0x000162000c1e1d00 */
[----:B------:R-:W-:Y:S01]  /*00c0*/  BSSY.RECONVERGENT B0, `(.L_x_646) ;  /* 0x000000e000007945 */ /* 0x000fe20003800200 */
[----:B--2---:R-:W-:-:S05]  /*00d0*/  MOV R0, R4 ;  /* 0x0000000400007202 */ /* 0x004fca0000000f00 */
[----:B------:R-:W-:-:S04]  /*00e0*/  VIADD R4, R0, 0x1 ;  /* 0x0000000100047836 */ /* 0x000fc80000000000 */
[C---:B------:R-:W-:Y:S01]  /*00f0*/  IMAD.HI.U32 R12, R4.reuse, -0x2daee0ad, RZ ;  /* 0xd2511f53040c7827 */ /* 0x040fe200078e00ff */
[----:B------:R-:W-:-:S13]  /*0100*/  ISETP.NE.AND P0, PT, R4, RZ, PT ;  /* 0x000000ff0400720c */ /* 0x000fda0003f05270 */
[----:B0-----:R-:W-:Y:S05]  /*0110*/  @P0 BRA `(.L_x_647) ;  /* 0x0000000000200947 */ /* 0x001fea0003800000 */
[----:B------:R-:W-:-:S04]  /*0120*/  IADD3 R5, PT, PT, R5, 0x1, RZ ;  /* 0x0000000105057810 */ /* 0x000fc80007ffe0ff */
[----:B------:R-:W-:-:S13]  /*0130*/  ISETP.NE.AND P0, PT, R5, RZ, PT ;  /* 0x000000ff0500720c */ /* 0x000fda0003f05270 */
[----:B------:R-:W-:Y:S01]  /*0140*/  @!P0 IADD3 R6, PT, PT, R6, 0x1, RZ ;  /* 0x0000000106068810 */ /* 0x000fe20007ffe0ff */
[----:B------:R-:W-:Y:S01]  /*0150*/  @!P0 VIADD R13, R7, 0x1 ;  /* 0x00000001070d8836 */ /* 0x000fe20000000000 */
[----:B------:R-:W-:Y:S02]  /*0160*/  @!P0 MOV R5, RZ ;  /* 0x000000ff00058202 */ /* 0x000fe40000000f00 */
[----:B------:R-:W-:-:S13]  /*0170*/  ISETP.NE.AND P1, PT, R6, RZ, !P0 ;  /* 0x000000ff0600720c */ /* 0x000fda0004725270 */
[----:B------:R-:W-:-:S05]  /*0180*/  @P1 IADD3 R13, PT, PT, R7, RZ, RZ ;  /* 0x000000ff070d1210 */ /* 0x000fca0007ffe0ff */
[----:B------:R-:W-:-:S07]  /*0190*/  @!P0 IMAD.MOV.U32 R7, RZ, RZ, R13 ;  /* 0x000000ffff078224 */ /* 0x000fce00078e000d */
.L_x_647:
[----:B------:R-:W-:Y:S05]  /*01a0*/  BSYNC.RECONVERGENT B0 ;  /* 0x0000000000007941 */ /* 0x000fea0003800200 */
.L_x_646:
[----:B-----5:R-:W-:Y:S01]  /*01b0*/  LOP3.LUT R14, R7, R9, R12, 0x96, !PT ;  /* 0x00000009070e7212 */ /* 0x020fe200078e960c */
[----:B------:R-:W-:Y:S01]  /*01c0*/  IMAD.WIDE.U32 R12, R6, -0x326172a9, RZ ;  /* 0xcd9e8d57060c7825 */ /* 0x000fe200078e00ff */
[----:B------:R-:W-:Y:S01]  /*01d0*/  IADD3 R23, PT, PT, R8, -0x61c88647, RZ ;  /* 0x9e3779b908177810 */ /* 0x000fe20007ffe0ff */
[----:B------:R-:W-:Y:S01]  /*01e0*/  BSSY.RECONVERGENT B0, `(.L_x_648) ;  /* 0x0000050000007945 */ /* 0x000fe20003800200 */
[----:B------:R-:W-:Y:S01]  /*01f0*/  ISETP.NE.AND P0, PT, R10, 0x1, PT ;  /* 0x000000010a00780c */ /* 0x000fe20003f05270 */
[----:B------:R-:W-:Y:S01]  /*0200*/  IMAD.WIDE.U32 R14, R14, -0x326172a9, RZ ;  /* 0xcd9e8d570e0e7825 */ /* 0x000fe200078e00ff */
[----:B------:R-:W-:-:S03]  /*0210*/  LOP3.LUT R22, R5, R8, R13, 0x96, !PT ;  /* 0x0000000805167212 */ /* 0x000fc600078e960d */
[----:B------:R-:W-:Y:S01]  /*0220*/  HFMA2 R13, -RZ, RZ, -50.53125, 0.007152557373046875 ;  /* 0xd2511f53ff0d7431 */ /* 0x000fe200000001ff */
[----:B------:R-:W-:Y:S01]  /*0230*/  LOP3.LUT R15, R23, R12, R15, 0x96, !PT ;  /* 0x0000000c170f7212 */ /* 0x000fe200078e960f */
[----:B------:R-:W-:-:S04]  /*0240*/  IMAD.WIDE.U32 R22, R22, -0x2daee0ad, RZ ;  /* 0xd2511f5316167825 */ /* 0x000fc800078e00ff */
[----:B------:R-:W-:Y:S02]  /*0250*/  IMAD R13, R0, R13, -0x2daee0ad ;  /* 0xd2511f53000d7424 */ /* 0x000fe400078e020d */
[----:B------:R-:W-:-:S05]  /*0260*/  VIADD R0, R9, 0xbb67ae85 ;  /* 0xbb67ae8509007836 */ /* 0x000fca0000000000 */
[----:B------:R-:W-:Y:S02]  /*0270*/  LOP3.LUT R13, R0, R13, R23, 0x96, !PT ;  /* 0x0000000d000d7212 */ /* 0x000fe400078e9617 */
[----:B------:R-:W-:-:S03]  /*0280*/  IADD3 R23, PT, PT, R8, 0x3c6ef372, RZ ;  /* 0x3c6ef37208177810 */ /* 0x000fc60007ffe0ff */
[----:B------:R-:W-:-:S05]  /*0290*/  IMAD.WIDE.U32 R12, R13, -0x326172a9, RZ ;  /* 0xcd9e8d570d0c7825 */ /* 0x000fca00078e00ff */
[----:B------:R-:W-:Y:S01]  /*02a0*/  LOP3.LUT R23, R13, R14, R23, 0x96, !PT ;  /* 0x0000000e0d177212 */ /* 0x000fe200078e9617 */
[----:B------:R-:W-:Y:S01]  /*02b0*/  IMAD.WIDE.U32 R14, R15, -0x2daee0ad, RZ ;  /* 0xd2511f530f0e7825 */ /* 0x000fe200078e00ff */
[----:B------:R-:W-:-:S04]  /*02c0*/  IADD3 R13, PT, PT, R9, 0x76cf5d0a, RZ ;  /* 0x76cf5d0a090d7810 */ /* 0x000fc80007ffe0ff */
[----:B------:R-:W-:Y:S01]  /*02d0*/  LOP3.LUT R13, R15, R22, R13, 0x96, !PT ;  /* 0x000000160f0d7212 */ /* 0x000fe200078e960d */
[----:B------:R-:W-:-:S04]  /*02e0*/  IMAD.WIDE.U32 R22, R23, -0x2daee0ad, RZ ;  /* 0xd2511f5317167825 */ /* 0x000fc800078e00ff */
[----:B------:R-:W-:-:S05]  /*02f0*/  VIADD R15, R9, 0x32370b8f ;  /* 0x32370b8f090f7836 */ /* 0x000fca0000000000 */
[----:B------:R-:W-:Y:S01]  /*0300*/  LOP3.LUT R23, R23, R14, R15, 0x96, !PT ;  /* 0x0000000e17177212 */ /* 0x000fe200078e960f */
[----:B------:R-:W-:Y:S01]  /*0310*/  IMAD.WIDE.U32 R14, R13, -0x326172a9, RZ ;  /* 0xcd9e8d570d0e7825 */ /* 0x000fe200078e00ff */
[----:B------:R-:W-:-:S04]  /*0320*/  IADD3 R13, PT, PT, R8, -0x255992d5, RZ ;  /* 0xdaa66d2b080d7810 */ /* 0x000fc80007ffe0ff */
[----:B------:R-:W-:Y:S02]  /*0330*/  LOP3.LUT R13, R15, R12, R13, 0x96, !PT ;  /* 0x0000000c0f0d7212 */ /* 0x000fe400078e960d */
[----:B------:R-:W-:-:S03]  /*0340*/  IADD3 R15, PT, PT, R9, -0x126145ec, RZ ;  /* 0xed9eba14090f7810 */ /* 0x000fc60007ffe0ff */
[----:B------:R-:W-:-:S05]  /*0350*/  IMAD.WIDE.U32 R12, R13, -0x2daee0ad, RZ ;  /* 0xd2511f530d0c7825 */ /* 0x000fca00078e00ff */
[----:B------:R-:W-:Y:S01]  /*0360*/  LOP3.LUT R13, R13, R22, R15, 0x96, !PT ;  /* 0x000000160d0d7212 */ /* 0x000fe200078e960f */
[----:B------:R-:W-:-:S04]  /*0370*/  IMAD.WIDE.U32 R22, R23, -0x326172a9, RZ ;  /* 0xcd9e8d5717167825 */ /* 0x000fc800078e00ff */
[----:B------:R-:W-:-:S05]  /*0380*/  VIADD R15, R8, 0x78dde6e4 ;  /* 0x78dde6e4080f7836 */ /* 0x000fca0000000000 */
[----:B------:R-:W-:Y:S02]  /*0390*/  LOP3.LUT R15, R23, R14, R15, 0x96, !PT ;  /* 0x0000000e170f7212 */ /* 0x000fe400078e960f */
[----:B------:R-:W-:-:S03]  /*03a0*/  IADD3 R23, PT, PT, R9, -0x56f99767, RZ ;  /* 0xa906689909177810 */ /* 0x000fc60007ffe0ff */
[----:B------:R-:W-:-:S05]  /*03b0*/  IMAD.WIDE.U32 R14, R15, -0x2daee0ad, RZ ;  /* 0xd2511f530f0e7825 */ /* 0x000fca00078e00ff */
[----:B------:R-:W-:Y:S01]  /*03c0*/  LOP3.LUT R15, R15, R12, R23, 0x96, !PT ;  /* 0x0000000c0f0f7212 */ /* 0x000fe200078e9617 */
[----:B------:R-:W-:Y:S01]  /*03d0*/  IMAD.WIDE.U32 R12, R13, -0x326172a9, RZ ;  /* 0xcd9e8d570d0c7825 */ /* 0x000fe200078e00ff */
[----:B------:R-:W-:-:S04]  /*03e0*/  IADD3 R23, PT, PT, R8, 0x1715609d, RZ ;  /* 0x1715609d08177810 */ /* 0x000fc80007ffe0ff */
[----:B------:R-:W-:Y:S02]  /*03f0*/  LOP3.LUT R23, R13, R22, R23, 0x96, !PT ;  /* 0x000000160d177212 */ /* 0x000fe400078e9617 */
[----:B------:R-:W-:-:S03]  /*0400*/  IADD3 R13, PT, PT, R9, 0x646e171e, RZ ;  /* 0x646e171e090d7810 */ /* 0x000fc60007ffe0ff */
[----:B------:R-:W-:-:S05]  /*0410*/  IMAD.WIDE.U32 R22, R23, -0x2daee0ad, RZ ;  /* 0xd2511f5317167825 */ /* 0x000fca00078e00ff */
[----:B------:R-:W-:Y:S01]  /*0420*/  LOP3.LUT R23, R23, R14, R13, 0x96, !PT ;  /* 0x0000000e17177212 */ /* 0x000fe200078e960d */
[----:B------:R-:W-:-:S04]  /*0430*/  IMAD.WIDE.U32 R14, R15, -0x326172a9, RZ ;  /* 0xcd9e8d570f0e7825 */ /* 0x000fc800078e00ff */
[----:B------:R-:W-:-:S05]  /*0440*/  VIADD R13, R8, 0xb54cda56 ;  /* 0xb54cda56080d7836 */ /* 0x000fca0000000000 */
[----:B------:R-:W-:Y:S02]  /*0450*/  LOP3.LUT R13, R15, R12, R13, 0x96, !PT ;  /* 0x0000000c0f0d7212 */ /* 0x000fe400078e960d */
[----:B------:R-:W-:-:S03]  /*0460*/  IADD3 R15, PT, PT, R9, 0x1fd5c5a3, RZ ;  /* 0x1fd5c5a3090f7810 */ /* 0x000fc60007ffe0ff */
[----:B------:R-:W-:-:S05]  /*0470*/  IMAD.WIDE.U32 R12, R13, -0x2daee0ad, RZ ;  /* 0xd2511f530d0c7825 */ /* 0x000fca00078e00ff */
[----:B------:R-:W-:Y:S01]  /*0480*/  LOP3.LUT R13, R13, R22, R15, 0x96, !PT ;  /* 0x000000160d0d7212 */ /* 0x000fe200078e960f */
[----:B------:R-:W-:Y:S01]  /*0490*/  IMAD.WIDE.U32 R22, R23, -0x326172a9, RZ ;  /* 0xcd9e8d5717167825 */ /* 0x000fe200078e00ff */
[----:B------:R-:W-:-:S04]  /*04a0*/  IADD3 R15, PT, PT, R8, 0x5384540f, RZ ;  /* 0x5384540f080f7810 */ /* 0x000fc80007ffe0ff */
[----:B------:R-:W-:Y:S02]  /*04b0*/  LOP3.LUT R15, R23, R14, R15, 0x96, !PT ;  /* 0x0000000e170f7212 */ /* 0x000fe400078e960f */
[----:B------:R-:W-:-:S03]  /*04c0*/  IADD3 R23, PT, PT, R9, -0x24c28bd8, RZ ;  /* 0xdb3d742809177810 */ /* 0x000fc60007ffe0ff */
[----:B------:R-:W-:-:S05]  /*04d0*/  IMAD.WIDE.U32 R14, R15, -0x2daee0ad, RZ ;  /* 0xd2511f530f0e7825 */ /* 0x000fca00078e00ff */
[----:B------:R-:W-:Y:S01]  /*04e0*/  LOP3.LUT R23, R15, R12, R23, 0x96, !PT ;  /* 0x0000000c0f177212 */ /* 0x000fe200078e9617 */
[----:B------:R-:W-:-:S04]  /*04f0*/  IMAD.WIDE.U32 R12, R13, -0x326172a9, RZ ;  /* 0xcd9e8d570d0c7825 */ /* 0x000fc800078e00ff */
[----:B------:R-:W-:-:S05]  /*0500*/  VIADD R15, R8, 0xf1bbcdc8 ;  /* 0xf1bbcdc8080f7836 */ /* 0x000fca0000000000 */
[----:B------:R-:W-:Y:S01]  /*0510*/  LOP3.LUT R15, R13, R22, R15, 0x96, !PT ;  /* 0x000000160d0f7212 */ /* 0x000fe200078e960f */
[----:B------:R-:W-:Y:S01]  /*0520*/  IMAD.WIDE.U32 R22, R23, -0x326172a9, RZ ;  /* 0xcd9e8d5717167825 */ /* 0x000fe200078e00ff */
[----:B------:R-:W-:-:S03]  /*0530*/  IADD3 R13, PT, PT, R9, -0x695add53, RZ ;  /* 0x96a522ad090d7810 */ /* 0x000fc60007ffe0ff */
[----:B------:R-:W-:-:S05]  /*0540*/  IMAD.HI.U32 R0, R15, -0x2daee0ad, RZ ;  /* 0xd2511f530f007827 */ /* 0x000fca00078e00ff */
[----:B------:R-:W-:Y:S02]  /*0550*/  LOP3.LUT R14, R0, R14, R13, 0x96, !PT ;  /* 0x0000000e000e7212 */ /* 0x000fe400078e960d */
[----:B------:R-:W-:-:S04]  /*0560*/  IADD3 R13, PT, PT, R8, -0x700cb87f, RZ ;  /* 0x8ff34781080d7810 */ /* 0x000fc80007ffe0ff */
[----:B------:R-:W-:Y:S01]  /*0570*/  LOP3.LUT R12, R23, R12, R13, 0x96, !PT ;  /* 0x0000000c170c7212 */ /* 0x000fe200078e960d */
[----:B------:R-:W-:Y:S06]  /*0580*/  @!P0 BRA `(.L_x_649) ;  /* 0x0000000000448947 */ /* 0x000fec0003800000 */
[----:B------:R-:W-:Y:S01]  /*0590*/  ISETP.NE.AND P0, PT, R10, 0x3, PT ;  /* 0x000000030a00780c */ /* 0x000fe20003f05270 */
[----:B------:R-:W-:Y:S01]  /*05a0*/  IMAD.MOV.U32 R0, RZ, RZ, R12 ;  /* 0x000000ffff007224 */ /* 0x000fe200078e000c */
[----:B------:R-:W-:Y:S02]  /*05b0*/  MOV R26, R19 ;  /* 0x00000013001a7202 */ /* 0x000fe40000000f00 */
[----:B------:R-:W-:Y:S02]  /*05c0*/  MOV R25, R22 ;  /* 0x0000001600197202 */ /* 0x000fe40000000f00 */
[----:B------:R-:W-:-:S07]  /*05d0*/  MOV R13, R14 ;  /* 0x0000000e000d7202 */ /* 0x000fce0000000f00 */
[----:B------:R-:W-:Y:S05]  /*05e0*/  @!P0 BRA `(.L_x_650) ;  /* 0x00000000003c8947 */ /* 0x000fea0003800000 */
[----:B------:R-:W-:Y:S01]  /*05f0*/  ISETP.NE.AND P0, PT, R10, 0x2, PT ;  /* 0x000000020a00780c */ /* 0x000fe20003f05270 */
[----:B------:R-:W-:Y:S01]  /*0600*/  IMAD.MOV.U32 R0, RZ, RZ, R17 ;  /* 0x000000ffff007224 */ /* 0x000fe200078e0011 */
[----:B------:R-:W-:Y:S02]  /*0610*/  MOV R26, R16 ;  /* 0x00000010001a7202 */ /* 0x000fe40000000f00 */
[----:B------:R-:W-:Y:S02]  /*0620*/  MOV R25, R18 ;  /* 0x0000001200197202 */ /* 0x000fe40000000f00 */
[----:B------:R-:W-:-:S07]  /*0630*/  MOV R13, R19 ;  /* 0x00000013000d7202 */ /* 0x000fce0000000f00 */
[----:B------:R-:W-:Y:S05]  /*0640*/  @P0 BRA `(.L_x_650) ;  /* 0x0000000000240947 */ /* 0x000fea0003800000 */
[----:B------:R-:W-:Y:S01]  /*0650*/  MOV R26, R18 ;  /* 0x00000012001a7202 */ /* 0x000fe20000000f00 */
[----:B------:R-:W-:Y:S01]  /*0660*/  IMAD.MOV.U32 R0, RZ, RZ, R19 ;  /* 0x000000ffff007224 */ /* 0x000fe200078e0013 */
[----:B------:R-:W-:Y:S02]  /*0670*/  MOV R25, R12 ;  /* 0x0000000c00197202 */ /* 0x000fe40000000f00 */
[----:B------:R-:W-:Y:S01]  /*0680*/  MOV R13, R22 ;  /* 0x00000016000d7202 */ /* 0x000fe20000000f00 */
[----:B------:R-:W-:Y:S06]  /*0690*/  BRA `(.L_x_650) ;  /* 0x0000000000107947 */ /* 0x000fec0003800000 */
.L_x_649:
[----:B------:R-:W-:Y:S01]  /*06a0*/  MOV R26, R17 ;  /* 0x00000011001a7202 */ /* 0x000fe20000000f00 */
[----:B------:R-:W-:Y:S01]  /*06b0*/  IMAD.MOV.U32 R0, RZ, RZ, R18 ;  /* 0x000000ffff007224 */ /* 0x000fe200078e0012 */
[----:B------:R-:W-:Y:S02]  /*06c0*/  MOV R25, R19 ;  /* 0x0000001300197202 */ /* 0x000fe40000000f00 */
[----:B------:R-:W-:-:S07]  /*06d0*/  MOV R13, R12 ;  /* 0x0000000c000d7202 */ /* 0x000fce0000000f00 */
.L_x_650:
[----:B------:R-:W-:Y:S05]  /*06e0*/  BSYNC.RECONVERGENT B0 ;  /* 0x0000000000007941 */ /* 0x000fea0003800200 */
.L_x_648:
[----:B------:R-:W-:Y:S01]  /*06f0*/  HFMA2 R17, -RZ, RZ, 0.1171875, 0 ;  /* 0x2f800000ff117431 */ /* 0x000fe200000001ff */
[----:B------:R-:W-:Y:S01]  /*0700*/  I2FP.F32.U32 R26, R26 ;  /* 0x0000001a001a7245 */ /* 0x000fe20000201000 */
[----:B------:R-:W-:Y:S01]  /*0710*/  BSSY.RECONVERGENT B0, `(.L_x_651) ;  /* 0x000002d000007945 */ /* 0x000fe20003800200 */
[----:B------:R-:W-:Y:S01]  /*0720*/  MOV R19, 0x3e055027 ;  /* 0x3e05502700137802 */ /* 0x000fe20000000f00 */
[----:B------:R-:W-:Y:S02]  /*0730*/  IMAD R15, R15, -0x2daee0ad, RZ ;  /* 0xd2511f530f0f7824 */ /* 0x000fe400078e02ff */
[----:B------:R-:W-:-:S05]  /*0740*/  FFMA R16, R26, R17, 1.1641532182693481445e-10 ;  /* 0x2f0000001a107423 */ /* 0x000fca0000000011 */
[----:B------:R-:W-:-:S13]  /*0750*/  FSETP.GEU.AND P0, PT, R16, 1.175494350822287508e-38, PT ;  /* 0x008000001000780b */ /* 0x000fda0003f0e000 */
[----:B------:R-:W-:-:S04]  /*0760*/  @!P0 FMUL R16, R16, 8388608 ;  /* 0x4b00000010108820 */ /* 0x000fc80000400000 */
[----:B------:R-:W-:-:S05]  /*0770*/  VIADD R17, R16, 0xc0d55555 ;  /* 0xc0d5555510117836 */ /* 0x000fca0000000000 */
[----:B------:R-:W-:-:S04]  /*0780*/  LOP3.LUT R17, R17, 0xff800000, RZ, 0xc0, !PT ;  /* 0xff80000011117812 */ /* 0x000fc800078ec0ff */
[-C--:B------:R-:W-:Y:S02]  /*0790*/  IADD3 R18, PT, PT, R16, -R17.reuse, RZ ;  /* 0x8000001110127210 */ /* 0x080fe40007ffe0ff */
[----:B------:R-:W-:Y:S02]  /*07a0*/  I2FP.F32.S32 R26, R17 ;  /* 0x00000011001a7245 */ /* 0x000fe40000201400 */
[----:B------:R-:W-:Y:S01]  /*07b0*/  FSEL R17, RZ, -23, P0 ;  /* 0xc1b80000ff117808 */ /* 0x000fe20000000000 */
[----:B------:R-:W-:Y:S01]  /*07c0*/  FADD R18, R18, -1 ;  /* 0xbf80000012127421 */ /* 0x000fe20000000000 */
[----:B------:R-:W-:-:S03]  /*07d0*/  ISETP.GT.U32.AND P0, PT, R16, 0x7f7fffff, PT ;  /* 0x7f7fffff1000780c */ /* 0x000fc60003f04070 */
[----:B------:R-:W-:Y:S01]  /*07e0*/  FFMA R19, R18, -R19, 0.14084610342979431152 ;  /* 0x3e1039f612137423 */ /* 0x000fe20000000813 */
[----:B------:R-:W-:-:S03]  /*07f0*/  FFMA R17, R26, 1.1920928955078125e-07, R17 ;  /* 0x340000001a117823 */ /* 0x000fc60000000011 */
[----:B------:R-:W-:-:S04]  /*0800*/  FFMA R19, R18, R19, -0.12148627638816833496 ;  /* 0xbdf8cdcc12137423 */ /* 0x000fc80000000013 */
[----:B------:R-:W-:-:S04]  /*0810*/  FFMA R19, R18, R19, 0.13980610668659210205 ;  /* 0x3e0f295512137423 */ /* 0x000fc80000000013 */
[----:B------:R-:W-:-:S04]  /*0820*/  FFMA R19, R18, R19, -0.16684235632419586182 ;  /* 0xbe2ad8b912137423 */ /* 0x000fc80000000013 */
[----:B------:R-:W-:-:S04]  /*0830*/  FFMA R19, R18, R19, 0.20012299716472625732 ;  /* 0x3e4ced0b12137423 */ /* 0x000fc80000000013 */
[----:B------:R-:W-:-:S04]  /*0840*/  FFMA R19, R18, R19, -0.24999669194221496582 ;  /* 0xbe7fff2212137423 */ /* 0x000fc80000000013 */
[----:B------:R-:W-:-:S04]  /*0850*/  FFMA R19, R18, R19, 0.33333182334899902344 ;  /* 0x3eaaaa7812137423 */ /* 0x000fc80000000013 */
[----:B------:R-:W-:-:S04]  /*0860*/  FFMA R19, R18, R19, -0.5 ;  /* 0xbf00000012137423 */ /* 0x000fc80000000013 */
[----:B------:R-:W-:-:S04]  /*0870*/  FMUL R19, R18, R19 ;  /* 0x0000001312137220 */ /* 0x000fc80000400000 */
[----:B------:R-:W-:Y:S01]  /*0880*/  FFMA R18, R18, R19, R18 ;  /* 0x0000001312127223 */ /* 0x000fe20000000012 */
[----:B------:R-:W-:-:S03]  /*0890*/  MOV R19, 0x7f800000 ;  /* 0x7f80000000137802 */ /* 0x000fc60000000f00 */
[----:B------:R-:W-:Y:S02]  /*08a0*/  FFMA R17, R17, 0.69314718246459960938, R18 ;  /* 0x3f31721811117823 */ /* 0x000fe40000000012 */
[C---:B------:R-:W-:Y:S01]  /*08b0*/  @P0 FFMA R17, R16.reuse, R19, +INF ;  /* 0x7f80000010110423 */ /* 0x040fe20000000013 */
[----:B------:R-:W-:Y:S01]  /*08c0*/  FSETP.NEU.AND P0, PT, R16, RZ, PT ;  /* 0x000000ff1000720b */ /* 0x000fe20003f0d000 */
[----:B------:R-:W-:Y:S02]  /*08d0*/  HFMA2 R19, -RZ, RZ, 0.1495361328125, 0.0004794597625732421875 ;  /* 0x30c90fdbff137431 */ /* 0x000fe400000001ff */
[----:B------:R-:W-:-:S05]  /*08e0*/  FMUL R17, R17, -2 ;  /* 0xc000000011117820 */ /* 0x000fca0000400000 */
[----:B------:R-:W-:-:S04]  /*08f0*/  FSEL R17, R17, +INF , P0 ;  /* 0x7f80000011117808 */ /* 0x000fc80000000000 */
[----:B------:R0:W1:Y:S01]  /*0900*/  MUFU.RSQ R18, R17 ;  /* 0x0000001100127308 */ /* 0x0000620000001400 */
[----:B------:R-:W-:-:S05]  /*0910*/  VIADD R16, R17, 0xf3000000 ;  /* 0xf300000011107836 */ /* 0x000fca0000000000 */
[----:B------:R-:W-:Y:S02]  /*0920*/  ISETP.GT.U32.AND P0, PT, R16, 0x727fffff, PT ;  /* 0x727fffff1000780c */ /* 0x000fe40003f04070 */
[----:B------:R-:W-:-:S05]  /*0930*/  I2FP.F32.U32 R16, R0 ;  /* 0x0000000000107245 */ /* 0x000fca0000201000 */
[----:B------:R-:W-:-:S06]  /*0940*/  FFMA R16, R16, R19, 7.314590599882819788e-10 ;  /* 0x30490fdb10107423 */ /* 0x000fcc0000000013 */
[----:B01----:R-:W-:Y:S05]  /*0950*/  @!P0 BRA `(.L_x_652) ;  /* 0x0000000000108947 */ /* 0x003fea0003800000 */
[----:B------:R-:W-:Y:S02]  /*0960*/  MOV R0, R17 ;  /* 0x0000001100007202 */ /* 0x000fe40000000f00 */
[----:B------:R-:W-:-:S07]  /*0970*/  MOV R18, 0x990 ;  /* 0x0000099000127802 */ /* 0x000fce0000000f00 */
[----:B------:R-:W-:Y:S05]  /*0980*/  CALL.REL.NOINC `($__internal_7_$__cuda_sm20_sqrt_rn_f32_slowpath) ;  /* 0x0000000400207944 */ /* 0x000fea0003c00000 */
[----:B------:R-:W-:Y:S05]  /*0990*/  BRA `(.L_x_653) ;  /* 0x0000000000107947 */ /* 0x000fea0003800000 */
.L_x_652:
[----:B------:R-:W-:Y:S01]  /*09a0*/  FMUL.FTZ R0, R17, R18 ;  /* 0x0000001211007220 */ /* 0x000fe20000410000 */
[----:B------:R-:W-:-:S03]  /*09b0*/  FMUL.FTZ R18, R18, 0.5 ;  /* 0x3f00000012127820 */ /* 0x000fc60000410000 */
[----:B------:R-:W-:-:S04]  /*09c0*/  FFMA R17, -R0, R0, R17 ;  /* 0x0000000000117223 */ /* 0x000fc80000000111 */
[----:B------:R-:W-:-:S07]  /*09d0*/  FFMA R19, R17, R18, R0 ;  /* 0x0000001211137223 */ /* 0x000fce0000000000 */
.L_x_653:
[----:B------:R-:W-:Y:S05]  /*09e0*/  BSYNC.RECONVERGENT B0 ;  /* 0x0000000000007941 */ /* 0x000fea0003800200 */
.L_x_651:
[----:B------:R-:W-:Y:S01]  /*09f0*/  I2FP.F32.U32 R0, R25 ;  /* 0x0000001900007245 */ /* 0x000fe20000201000 */
[----:B------:R-:W-:Y:S01]  /*0a00*/  HFMA2 R25, -RZ, RZ, 1.5048828125, 33.21875 ;  /* 0x3e055027ff197431 */ /* 0x000fe200000001ff */
[----:B------:R-:W-:Y:S01]  /*0a10*/  MOV R17, 0x2f800000 ;  /* 0x2f80000000117802 */ /* 0x000fe20000000f00 */
[----:B------:R-:W-:Y:S01]  /*0a20*/  BSSY.RECONVERGENT B0, `(.L_x_654) ;  /* 0x000002f000007945 */ /* 0x000fe20003800200 */
[----:B------:R-:W-:Y:S02]  /*0a30*/  MOV R27, 0x7f800000 ;  /* 0x7f800000001b7802 */ /* 0x000fe40000000f00 */
[----:B------:R-:W-:Y:S01]  /*0a40*/  I2FP.F32.U32 R13, R13 ;  /* 0x0000000d000d7245 */ /* 0x000fe20000201000 */
        /* <DEDUP_REMOVED lines=21> */
[----:B------:R-:W-:-:S03]  /*0ba0*/  FMUL.RZ R25, R16, 0.15915493667125701904 ;  /* 0x3e22f98310197820 */ /* 0x000fc6000040c000 */
[----:B------:R-:W-:Y:S01]  /*0bb0*/  FFMA R17, R17, 0.69314718246459960938, R18 ;  /* 0x3f31721811117823 */ /* 0x000fe20000000012 */
[C---:B------:R-:W-:Y:S01]  /*0bc0*/  @P0 FFMA R17, R0.reuse, R27, +INF ;  /* 0x7f80000000110423 */ /* 0x040fe2000000001b */
[----:B------:R-:W0:Y:S01]  /*0bd0*/  MUFU.COS R18, R25 ;  /* 0x0000001900127308 */ /* 0x000e220000000000 */
[----:B------:R-:W-:Y:S02]  /*0be0*/  FSETP.NEU.AND P0, PT, R0, RZ, PT ;  /* 0x000000ff0000720b */ /* 0x000fe40003f0d000 */
[----:B------:R-:W-:-:S05]  /*0bf0*/  FMUL R0, R17, -2 ;  /* 0xc000000011007820 */ /* 0x000fca0000400000 */
[----:B------:R-:W1:Y:S01]  /*0c00*/  MUFU.SIN R16, R25 ;  /* 0x0000001900107308 */ /* 0x000e620000000400 */
[----:B------:R-:W-:Y:S01]  /*0c10*/  FSEL R0, R0, +INF , P0 ;  /* 0x7f80000000007808 */ /* 0x000fe20000000000 */
[----:B0-----:R-:W-:-:S04]  /*0c20*/  FMUL R17, R18, R19 ;  /* 0x0000001312117220 */ /* 0x001fc80000400000 */
[----:B------:R-:W-:-:S05]  /*0c30*/  VIADD R18, R0, 0xf3000000 ;  /* 0xf300000000127836 */ /* 0x000fca0000000000 */
[----:B------:R-:W-:Y:S01]  /*0c40*/  ISETP.GT.U32.AND P0, PT, R18, 0x727fffff, PT ;  /* 0x727fffff1200780c */ /* 0x000fe20003f04070 */
[----:B------:R-:W-:Y:S02]  /*0c50*/  HFMA2 R18, -RZ, RZ, 0.1495361328125, 0.0004794597625732421875 ;  /* 0x30c90fdbff127431 */ /* 0x000fe400000001ff */
[----:B-1----:R-:W-:Y:S02]  /*0c60*/  FMUL R16, R16, R19 ;  /* 0x0000001310107220 */ /* 0x002fe40000400000 */
[----:B------:R0:W1:Y:S01]  /*0c70*/  MUFU.RSQ R19, R0 ;  /* 0x0000000000137308 */ /* 0x0000620000001400 */
[----:B------:R-:W-:-:S07]  /*0c80*/  FFMA R13, R13, R18, 7.314590599882819788e-10 ;  /* 0x30490fdb0d0d7423 */ /* 0x000fce0000000012 */
[----:B------:R-:W-:Y:S05]  /*0c90*/  @!P0 BRA `(.L_x_655) ;  /* 0x00000000000c8947 */ /* 0x000fea0003800000 */
[----:B------:R-:W-:-:S07]  /*0ca0*/  MOV R18, 0xcc0 ;  /* 0x00000cc000127802 */ /* 0x000fce0000000f00 */
[----:B01----:R-:W-:Y:S05]  /*0cb0*/  CALL.REL.NOINC `($__internal_7_$__cuda_sm20_sqrt_rn_f32_slowpath) ;  /* 0x0000000000547944 */ /* 0x003fea0003c00000 */
[----:B------:R-:W-:Y:S05]  /*0cc0*/  BRA `(.L_x_656) ;  /* 0x0000000000107947 */ /* 0x000fea0003800000 */
.L_x_655:
[----:B-1----:R-:W-:Y:S01]  /*0cd0*/  FMUL.FTZ R25, R0, R19 ;  /* 0x0000001300197220 */ /* 0x002fe20000410000 */
[----:B------:R-:W-:-:S03]  /*0ce0*/  FMUL.FTZ R19, R19, 0.5 ;  /* 0x3f00000013137820 */ /* 0x000fc60000410000 */
[----:B0-----:R-:W-:-:S04]  /*0cf0*/  FFMA R0, -R25, R25, R0 ;  /* 0x0000001919007223 */ /* 0x001fc80000000100 */
[----:B------:R-:W-:-:S07]  /*0d00*/  FFMA R19, R0, R19, R25 ;  /* 0x0000001300137223 */ /* 0x000fce0000000019 */
.L_x_656:
[----:B------:R-:W-:Y:S05]  /*0d10*/  BSYNC.RECONVERGENT B0 ;  /* 0x0000000000007941 */ /* 0x000fea0003800200 */
.L_x_654:
[----:B------:R-:W0:Y:S01]  /*0d20*/  LDC.64 R26, c[0x0][0x388] ;  /* 0x0000e200ff1a7b82 */ /* 0x000e220000000a00 */
[----:B------:R-:W-:Y:S01]  /*0d30*/  FMUL.RZ R23, R13, 0.15915493667125701904 ;  /* 0x3e22f9830d177820 */ /* 0x000fe2000040c000 */
[----:B------:R-:W-:-:S03]  /*0d40*/  MOV R13, R22 ;  /* 0x00000016000d7202 */ /* 0x000fc60000000f00 */
[----:B------:R-:W1:Y:S08]  /*0d50*/  MUFU.SIN R18, R23 ;  /* 0x0000001700127308 */ /* 0x000e700000000400 */
[----:B------:R-:W2:Y:S01]  /*0d60*/  MUFU.COS R0, R23 ;  /* 0x0000001700007308 */ /* 0x000ea20000000000 */
[----:B-1----:R-:W-:Y:S01]  /*0d70*/  FMUL R18, R18, R19 ;  /* 0x0000001312127220 */ /* 0x002fe20000400000 */
[----:B0-----:R-:W-:-:S04]  /*0d80*/  IMAD.WIDE R26, R24, 0x10, R26 ;  /* 0x00000010181a7825 */ /* 0x001fc800078e021a */
[----:B--2---:R-:W-:-:S05]  /*0d90*/  FMUL R19, R0, R19 ;  /* 0x0000001300137220 */ /* 0x004fca0000400000 */
[----:B------:R-:W-:Y:S04]  /*0da0*/  STG.E.128 desc[UR4][R26.64], R16 ;  /* 0x000000101a007986 */ /* 0x000fe8000c101d04 */
[----:B------:R-:W-:Y:S04]  /*0db0*/  STG.E.128 desc[UR4][R30.64], R4 ;  /* 0x000000041e007986 */ /* 0x000fe8000c101d04 */
[----:B------:R-:W-:Y:S04]  /*0dc0*/  STG.E.128 desc[UR4][R30.64+0x10], R12 ;  /* 0x0000100c1e007986 */ /* 0x000fe8000c101d04 */
[----:B------:R-:W-:Y:S04]  /*0dd0*/  STG.E.128 desc[UR4][R30.64+0x20], R8 ;  /* 0x000020081e007986 */ /* 0x000fe8000c101d04 */
[----:B------:R-:W-:Y:S04]  /*0de0*/  STG.E.64 desc[UR4][R30.64+0x30], R20 ;  /* 0x000030141e007986 */ /* 0x000fe8000c101b04 */
[----:B------:R-:W-:Y:S01]  /*0df0*/  STG.E.64 desc[UR4][R30.64+0x38], R2 ;  /* 0x000038021e007986 */ /* 0x000fe2000c101b04 */
[----:B------:R-:W-:Y:S05]  /*0e00*/  EXIT ;  /* 0x000000000000794d */ /* 0x000fea0003800000 */
        .weak           $__internal_7_$__cuda_sm20_sqrt_rn_f32_slowpath
        .type           $__internal_7_$__cuda_sm20_sqrt_rn_f32_slowpath,@function
        .size           $__internal_7_$__cuda_sm20_sqrt_rn_f32_slowpath,(.L_x_678 - $__internal_7_$__cuda_sm20_sqrt_rn_f32_slowpath)
$__internal_7_$__cuda_sm20_sqrt_rn_f32_slowpath:
[----:B------:R-:W-:-:S13]  /*0e10*/  LOP3.LUT P0, RZ, R0, 0x7fffffff, RZ, 0xc0, !PT ;  /* 0x7fffffff00ff7812 */ /* 0x000fda000780c0ff */
[----:B------:R-:W-:Y:S01]  /*0e20*/  @!P0 MOV R19, R0 ;  /* 0x0000000000138202 */ /* 0x000fe20000000f00 */
[----:B------:R-:W-:Y:S06]  /*0e30*/  @!P0 BRA `(.L_x_657) ;  /* 0x0000000000408947 */ /* 0x000fec0003800000 */
[----:B------:R-:W-:-:S13]  /*0e40*/  FSETP.GEU.FTZ.AND P0, PT, R0, RZ, PT ;  /* 0x000000ff0000720b */ /* 0x000fda0003f1e000 */
[----:B------:R-:W-:Y:S01]  /*0e50*/  @!P0 IMAD.MOV.U32 R19, RZ, RZ, 0x7fffffff ;  /* 0x7fffffffff138424 */ /* 0x000fe200078e00ff */
        /* <DEDUP_REMOVED lines=10> */
[----:B------:R-:W-:-:S04]  /*0f00*/  @P0 FFMA R29, R26, R28, R27 ;  /* 0x0000001c1a1d0223 */ /* 0x000fc8000000001b */
[----:B------:R-:W-:Y:S01]  /*0f10*/  @P0 FFMA R29, R29, R19, R26 ;  /* 0x000000131d1d0223 */ /* 0x000fe2000000001a */
[----:B------:R-:W-:-:S03]  /*0f20*/  @!P0 MOV R19, R0 ;  /* 0x0000000000138202 */ /* 0x000fc60000000f00 */
[----:B------:R-:W-:-:S07]  /*0f30*/  @P0 FMUL.FTZ R19, R29, 2.3283064365386962891e-10 ;  /* 0x2f8000001d130820 */ /* 0x000fce0000410000 */
.L_x_657:
[----:B------:R-:W-:Y:S01]  /*0f40*/  HFMA2 R27, -RZ, RZ, 0, 0 ;  /* 0x00000000ff1b7431 */ /* 0x000fe200000001ff */
[----:B------:R-:W-:-:S04]  /*0f50*/  MOV R26, R18 ;  /* 0x00000012001a7202 */ /* 0x000fc80000000f00 */
[----:B------:R-:W-:Y:S05]  /*0f60*/  RET.REL.NODEC R26 `(_Z29generate_random_numbers_noiseP24curandStatePhilox4_32_10P6float4) ;  /* 0xfffffff01a247950 */ /* 0x000fea0003c3ffff */
.L_x_658:
        /* <DEDUP_REMOVED lines=9> */
.L_x_678:


//--------------------- .text._Z4initjP24curandStatePhilox4_32_10 --------------------------
	.section	.text._Z4initjP24curandStatePhilox4_32_10,"ax",@progbits
	.align	128
        .global         _Z4initjP24curandStatePhilox4_32_10
        .type           _Z4initjP24curandStatePhilox4_32_10,@function
        .size           _Z4initjP24curandStatePhilox4_32_10,(.L_x_682 - _Z4initjP24curandStatePhilox4_32_10)
        .other          _Z4initjP24curandStatePhilox4_32_10,@"STO_CUDA_ENTRY STV_DEFAULT"
_Z4initjP24curandStatePhilox4_32_10:
.text._Z4initjP24curandStatePhilox4_32_10:
[----:B------:R-:W-:Y:S01]  /*0000*/  LDC R1, c[0x0][0x37c] ;  /* 0x0000df00ff017b82 */ /* 0x000fe20000000800 */
[----:B------:R-:W0:Y:S07]  /*0010*/  S2R R6, SR_TID.X ;  /* 0x0000000000067919 */ /* 0x000e2e0000002100 */
[----:B------:R-:W1:Y:S01]  /*0020*/  LDC R8, c[0x0][0x380] ;  /* 0x0000e000ff087b82 */ /* 0x000e620000000800 */
[----:B------:R-:W2:Y:S01]  /*0030*/  LDCU.64 UR4, c[0x0][0x358] ;  /* 0x00006b00ff0477ac */ /* 0x000ea20008000a00 */
[----:B------:R-:W0:Y:S06]  /*0040*/  S2R R3, SR_CTAID.X ;  /* 0x0000000000037919 */ /* 0x000e2c0000002500 */
[----:B------:R-:W3:Y:S01]  /*0050*/  LDC.64 R14, c[0x0][0x388] ;  /* 0x0000e200ff0e7b82 */ /* 0x000ee20000000a00 */
[----:B-1----:R-:W-:Y:S01]  /*0060*/  IADD3 R9, PT, PT, R8, -0x61c88647, RZ ;  /* 0x9e3779b908097810 */ /* 0x002fe20007ffe0ff */
[----:B0-----:R-:W-:-:S04]  /*0070*/  IMAD R6, R3, 0x80, R6 ;  /* 0x0000008003067824 */ /* 0x001fc800078e0206 */
[----:B------:R-:W-:Y:S01]  /*0080*/  IMAD.WIDE.U32 R4, R6, -0x326172a9, RZ ;  /* 0xcd9e8d5706047825 */ /* 0x000fe200078e00ff */
[----:B------:R-:W-:-:S04]  /*0090*/  SHF.R.S32.HI R7, RZ, 0x1f, R6 ;  /* 0x0000001fff077819 */ /* 0x000fc80000011406 */
[----:B------:R-:W-:Y:S01]  /*00a0*/  LOP3.LUT R10, R5, R8, RZ, 0x3c, !PT ;  /* 0x00000008050a7212 */ /* 0x000fe200078e3cff */
[----:B------:R-:W-:-:S04]  /*00b0*/  IMAD.WIDE.U32 R2, R7, -0x326172a9, RZ ;  /* 0xcd9e8d5707027825 */ /* 0x000fc800078e00ff */
[----:B------:R-:W-:Y:S01]  /*00c0*/  IMAD.WIDE.U32 R10, R10, -0x2daee0ad, RZ ;  /* 0xd2511f530a0a7825 */ /* 0x000fe200078e00ff */
[----:B------:R-:W-:Y:S02]  /*00d0*/  LOP3.LUT R4, R9, R4, R3, 0x96, !PT ;  /* 0x0000000409047212 */ /* 0x000fe400078e9603 */
[C---:B------:R-:W-:Y:S01]  /*00e0*/  IADD3 R9, PT, PT, R8.reuse, 0x1715609d, RZ ;  /* 0x1715609d08097810 */ /* 0x040fe20007ffe0ff */
[----:B------:R-:W-:Y:S01]  /*00f0*/  VIADD R3, R8, 0x3c6ef372 ;  /* 0x3c6ef37208037836 */ /* 0x000fe20000000000 */
[----:B------:R-:W-:Y:S01]  /*0100*/  LOP3.LUT R12, R11, 0xbb67ae85, RZ, 0x3c, !PT ;  /* 0xbb67ae850b0c7812 */ /* 0x000fe200078e3cff */
[----:B------:R-:W-:-:S04]  /*0110*/  IMAD.WIDE.U32 R4, R4, -0x2daee0ad, RZ ;  /* 0xd2511f5304047825 */ /* 0x000fc800078e00ff */
[----:B------:R-:W-:Y:S01]  /*0120*/  IMAD.WIDE.U32 R12, R12, -0x326172a9, RZ ;  /* 0xcd9e8d570c0c7825 */ /* 0x000fe200078e00ff */
[----:B------:R-:W-:Y:S02]  /*0130*/  LOP3.LUT R10, R10, 0x76cf5d0a, R5, 0x96, !PT ;  /* 0x76cf5d0a0a0a7812 */ /* 0x000fe400078e9605 */
[----:B------:R-:W-:Y:S02]  /*0140*/  IADD3 R5, PT, PT, R8, -0x255992d5, RZ ;  /* 0xdaa66d2b08057810 */ /* 0x000fe40007ffe0ff */
[----:B------:R-:W-:Y:S01]  /*0150*/  LOP3.LUT R3, R13, R2, R3, 0x96, !PT ;  /* 0x000000020d037212 */ /* 0x000fe200078e9603 */
[----:B------:R-:W-:-:S05]  /*0160*/  IMAD.WIDE.U32 R10, R10, -0x326172a9, RZ ;  /* 0xcd9e8d570a0a7825 */ /* 0x000fca00078e00ff */
[----:B------:R-:W-:Y:S01]  /*0170*/  LOP3.LUT R2, R11, R12, R5, 0x96, !PT ;  /* 0x0000000c0b027212 */ /* 0x000fe200078e9605 */
[----:B------:R-:W-:-:S04]  /*0180*/  IMAD.WIDE.U32 R12, R3, -0x2daee0ad, RZ ;  /* 0xd2511f53030c7825 */ /* 0x000fc800078e00ff */
[----:B------:R-:W-:Y:S01]  /*0190*/  IMAD.WIDE.U32 R2, R2, -0x2daee0ad, RZ ;  /* 0xd2511f5302027825 */ /* 0x000fe200078e00ff */
[----:B------:R-:W-:-:S04]  /*01a0*/  LOP3.LUT R13, R4, 0x32370b8f, R13, 0x96, !PT ;  /* 0x32370b8f040d7812 */ /* 0x000fc800078e960d */
[----:B------:R-:W-:Y:S01]  /*01b0*/  LOP3.LUT R4, R12, 0xed9eba14, R3, 0x96, !PT ;  /* 0xed9eba140c047812 */ /* 0x000fe200078e9603 */
[----:B------:R-:W-:Y:S02]  /*01c0*/  VIADD R3, R8, 0x78dde6e4 ;  /* 0x78dde6e408037836 */ /* 0x000fe40000000000 */
[----:B------:R-:W-:-:S04]  /*01d0*/  IMAD.WIDE.U32 R12, R13, -0x326172a9, RZ ;  /* 0xcd9e8d570d0c7825 */ /* 0x000fc800078e00ff */
[----:B------:R-:W-:Y:S01]  /*01e0*/  IMAD.WIDE.U32 R4, R4, -0x326172a9, RZ ;  /* 0xcd9e8d5704047825 */ /* 0x000fe200078e00ff */
[----:B------:R-:W-:-:S04]  /*01f0*/  LOP3.LUT R3, R13, R10, R3, 0x96, !PT ;  /* 0x0000000a0d037212 */ /* 0x000fc800078e9603 */
[----:B------:R-:W-:Y:S01]  /*0200*/  LOP3.LUT R9, R5, R12, R9, 0x96, !PT ;  /* 0x0000000c05097212 */ /* 0x000fe200078e9609 */
[----:B------:R-:W-:-:S04]  /*0210*/  IMAD.WIDE.U32 R12, R3, -0x2daee0ad, RZ ;  /* 0xd2511f53030c7825 */ /* 0x000fc800078e00ff */
[----:B------:R-:W-:Y:S01]  /*0220*/  IMAD.WIDE.U32 R10, R9, -0x2daee0ad, RZ ;  /* 0xd2511f53090a7825 */ /* 0x000fe200078e00ff */
[----:B------:R-:W-:Y:S02]  /*0230*/  LOP3.LUT R13, R2, 0xa9066899, R13, 0x96, !PT ;  /* 0xa9066899020d7812 */ /* 0x000fe400078e960d */
[C---:B------:R-:W-:Y:S01]  /*0240*/  IADD3 R9, PT, PT, R8.reuse, 0x5384540f, RZ ;  /* 0x5384540f08097810 */ /* 0x040fe20007ffe0ff */
[----:B------:R-:W-:Y:S01]  /*0250*/  VIADD R5, R8, 0xb54cda56 ;  /* 0xb54cda5608057836 */ /* 0x000fe20000000000 */
[----:B------:R-:W-:Y:S01]  /*0260*/  LOP3.LUT R2, R12, 0x646e171e, R11, 0x96, !PT ;  /* 0x646e171e0c027812 */ /* 0x000fe200078e960b */
[----:B------:R-:W-:-:S04]  /*0270*/  IMAD.WIDE.U32 R12, R13, -0x326172a9, RZ ;  /* 0xcd9e8d570d0c7825 */ /* 0x000fc800078e00ff */
[----:B------:R-:W-:Y:S01]  /*0280*/  IMAD.WIDE.U32 R2, R2, -0x326172a9, RZ ;  /* 0xcd9e8d5702027825 */ /* 0x000fe200078e00ff */
[----:B------:R-:W-:-:S04]  /*0290*/  LOP3.LUT R5, R13, R4, R5, 0x96, !PT ;  /* 0x000000040d057212 */ /* 0x000fc800078e9605 */
[----:B------:R-:W-:Y:S01]  /*02a0*/  LOP3.LUT R9, R3, R12, R9, 0x96, !PT ;  /* 0x0000000c03097212 */ /* 0x000fe200078e9609 */
[----:B------:R-:W-:-:S04]  /*02b0*/  IMAD.WIDE.U32 R4, R5, -0x2daee0ad, RZ ;  /* 0xd2511f5305047825 */ /* 0x000fc800078e00ff */
[----:B------:R-:W-:Y:S01]  /*02c0*/  IMAD.WIDE.U32 R16, R9, -0x2daee0ad, RZ ;  /* 0xd2511f5309107825 */ /* 0x000fe200078e00ff */
[----:B------:R-:W-:Y:S02]  /*02d0*/  LOP3.LUT R12, R10, 0x1fd5c5a3, R5, 0x96, !PT ;  /* 0x1fd5c5a30a0c7812 */ /* 0x000fe400078e9605 */
[----:B------:R-:W-:Y:S02]  /*02e0*/  CS2R R10, SRZ ;  /* 0x00000000000a7805 */ /* 0x000fe4000001ff00 */
[C---:B------:R-:W-:Y:S01]  /*02f0*/  IADD3 R5, PT, PT, R8.reuse, -0x700cb87f, RZ ;  /* 0x8ff3478108057810 */ /* 0x040fe20007ffe0ff */
[----:B------:R-:W-:Y:S01]  /*0300*/  VIADD R3, R8, 0xf1bbcdc8 ;  /* 0xf1bbcdc808037836 */ /* 0x000fe20000000000 */
[----:B------:R-:W-:Y:S01]  /*0310*/  LOP3.LUT R18, R4, 0xdb3d7428, R17, 0x96, !PT ;  /* 0xdb3d742804127812 */ /* 0x000fe200078e9611 */
[----:B------:R-:W-:-:S04]  /*0320*/  IMAD.WIDE.U32 R12, R12, -0x326172a9, RZ ;  /* 0xcd9e8d570c0c7825 */ /* 0x000fc800078e00ff */
[----:B------:R-:W-:Y:S01]  /*0330*/  IMAD.WIDE.U32 R18, R18, -0x326172a9, RZ ;  /* 0xcd9e8d5712127825 */ /* 0x000fe200078e00ff */
[----:B------:R-:W-:-:S03]  /*0340*/  LOP3.LUT R3, R13, R2, R3, 0x96, !PT ;  /* 0x000000020d037212 */ /* 0x000fc600078e9603 */
[----:B------:R-:W-:Y:S01]  /*0350*/  IMAD.MOV.U32 R9, RZ, RZ, RZ ;  /* 0x000000ffff097224 */ /* 0x000fe200078e00ff */
[----:B------:R-:W-:Y:S01]  /*0360*/  LOP3.LUT R12, R19, R12, R5, 0x96, !PT ;  /* 0x0000000c130c7212 */ /* 0x000fe200078e9605 */
[----:B------:R-:W-:Y:S01]  /*0370*/  IMAD.WIDE.U32 R20, R3, -0x2daee0ad, RZ ;  /* 0xd2511f5303147825 */ /* 0x000fe200078e00ff */
[----:B------:R-:W-:Y:S02]  /*0380*/  CS2R R4, SRZ ;  /* 0x0000000000047805 */ /* 0x000fe4000001ff00 */
[----:B------:R-:W-:Y:S01]  /*0390*/  MOV R13, R18 ;  /* 0x00000012000d7202 */ /* 0x000fe20000000f00 */
[----:B---3--:R-:W-:Y:S01]  /*03a0*/  IMAD.WIDE R2, R6, 0x40, R14 ;  /* 0x0000004006027825 */ /* 0x008fe200078e020e */
[----:B------:R-:W-:-:S03]  /*03b0*/  LOP3.LUT R14, R16, 0x96a522ad, R21, 0x96, !PT ;  /* 0x96a522ad100e7812 */ /* 0x000fc600078e9615 */
[----:B------:R-:W-:Y:S01]  /*03c0*/  IMAD.MOV.U32 R15, RZ, RZ, R20 ;  /* 0x000000ffff0f7224 */ /* 0x000fe200078e0014 */
[----:B--2---:R-:W-:Y:S04]  /*03d0*/  STG.E.128 desc[UR4][R2.64], R4 ;  /* 0x0000000402007986 */ /* 0x004fe8000c101d04 */
[----:B------:R-:W-:Y:S04]  /*03e0*/  STG.E.128 desc[UR4][R2.64+0x20], R8 ;  /* 0x0000200802007986 */ /* 0x000fe8000c101d04 */
[----:B------:R-:W-:Y:S04]  /*03f0*/  STG.E.64 desc[UR4][R2.64+0x30], RZ ;  /* 0x000030ff02007986 */ /* 0x000fe8000c101b04 */
[----:B------:R-:W-:Y:S04]  /*0400*/  STG.E.64 desc[UR4][R2.64+0x38], RZ ;  /* 0x000038ff02007986 */ /* 0x000fe8000c101b04 */
[----:B------:R-:W-:Y:S01]  /*0410*/  STG.E.128 desc[UR4][R2.64+0x10], R12 ;  /* 0x0000100c02007986 */ /* 0x000fe2000c101d04 */
[----:B------:R-:W-:Y:S05]  /*0420*/  EXIT ;  /* 0x000000000000794d */ /* 0x000fea0003800000 */
.L_x_659:
        /* <DEDUP_REMOVED lines=13> */
.L_x_682:


//--------------------- .text._Z4initjP17curandStateXORWOW --------------------------
	.section	.text._Z4initjP17curandStateXORWOW,"ax",@progbits
	.align	128
        .global         _Z4initjP17curandStateXORWOW
        .type           _Z4initjP17curandStateXORWOW,@function
        .size           _Z4initjP17curandStateXORWOW,(.L_x_683 - _Z4initjP17curandStateXORWOW)
        .other          _Z4initjP17curandStateXORWOW,@"STO_CUDA_ENTRY STV_DEFAULT"
_Z4initjP17curandStateXORWOW:
.text._Z4initjP17curandStateXORWOW:
[----:B------:R-:W-:Y:S01]  /*0000*/  LDC R1, c[0x0][0x37c] ;  /* 0x0000df00ff017b82 */ /* 0x000fe20000000800 */
[----:B------:R-:W0:Y:S07]  /*0010*/  S2R R11, SR_TID.X ;  /* 0x00000000000b7919 */ /* 0x000e2e0000002100 */
[----:B------:R-:W1:Y:S01]  /*0020*/  LDC R4, c[0x0][0x380] ;  /* 0x0000e000ff047b82 */ /* 0x000e620000000800 */
[----:B------:R-:W2:Y:S01]  /*0030*/  LDCU.64 UR4, c[0x0][0x358] ;  /* 0x00006b00ff0477ac */ /* 0x000ea20008000a00 */
[----:B------:R-:W-:Y:S01]  /*0040*/  IMAD.MOV.U32 R9, RZ, RZ, -0x75bd8fc ;  /* 0xf8a42704ff097424 */ /* 0x000fe200078e00ff */
[----:B------:R-:W0:Y:S01]  /*0050*/  S2R R0, SR_CTAID.X ;  /* 0x0000000000007919 */ /* 0x000e220000002500 */
[----:B------:R-:W-:Y:S01]  /*0060*/  IMAD.MOV.U32 R12, RZ, RZ, -0x23270784 ;  /* 0xdcd8f87cff0c7424 */ /* 0x000fe200078e00ff */
[----:B------:R-:W-:Y:S03]  /*0070*/  BSSY.RECONVERGENT B0, `(.L_x_660) ;  /* 0x00000e6000007945 */ /* 0x000fe60003800200 */
[----:B------:R-:W3:Y:S01]  /*0080*/  LDC.64 R2, c[0x0][0x388] ;  /* 0x0000e200ff027b82 */ /* 0x000ee20000000a00 */
[----:B-1----:R-:W-:-:S05]  /*0090*/  LOP3.LUT R4, R4, 0xaad26b49, RZ, 0x3c, !PT ;  /* 0xaad26b4904047812 */ /* 0x002fca00078e3cff */
[----:B------:R-:W-:-:S04]  /*00a0*/  IMAD R4, R4, 0x4182bed5, RZ ;  /* 0x4182bed504047824 */ /* 0x000fc800078e02ff */
[C---:B------:R-:W-:Y:S01]  /*00b0*/  VIADD R6, R4.reuse, 0xd9f6dc18 ;  /* 0xd9f6dc1804067836 */ /* 0x040fe20000000000 */
[----:B------:R-:W-:Y:S01]  /*00c0*/  LOP3.LUT R8, R4, 0x159a55e5, RZ, 0x3c, !PT ;  /* 0x159a55e504087812 */ /* 0x000fe200078e3cff */
[----:B0-----:R-:W-:Y:S02]  /*00d0*/  IMAD R11, R0, 0x80, R11 ;  /* 0x00000080000b7824 */ /* 0x001fe400078e020b */
[----:B------:R-:W-:Y:S02]  /*00e0*/  VIADD R7, R4, 0x75bcd15 ;  /* 0x075bcd1504077836 */ /* 0x000fe40000000000 */
[C---:B---3--:R-:W-:Y:S01]  /*00f0*/  IMAD.WIDE R2, R11.reuse, 0x30, R2 ;  /* 0x000000300b027825 */ /* 0x048fe200078e0202 */
[----:B------:R-:W-:-:S03]  /*0100*/  ISETP.NE.AND P0, PT, R11, RZ, PT ;  /* 0x000000ff0b00720c */ /* 0x000fc60003f05270 */
[----:B------:R-:W-:Y:S01]  /*0110*/  VIADD R13, R4, 0x583f19 ;  /* 0x00583f19040d7836 */ /* 0x000fe20000000000 */
[----:B--2---:R0:W-:Y:S04]  /*0120*/  STG.E.64 desc[UR4][R2.64], R6 ;  /* 0x0000000602007986 */ /* 0x0041e8000c101b04 */
[----:B------:R0:W-:Y:S04]  /*0130*/  STG.E.64 desc[UR4][R2.64+0x8], R8 ;  /* 0x0000080802007986 */ /* 0x0001e8000c101b04 */
[----:B------:R0:W-:Y:S01]  /*0140*/  STG.E.64 desc[UR4][R2.64+0x10], R12 ;  /* 0x0000100c02007986 */ /* 0x0001e2000c101b04 */
[----:B------:R-:W-:Y:S05]  /*0150*/  @!P0 BRA `(.L_x_661) ;  /* 0x0000000c005c8947 */ /* 0x000fea0003800000 */
[----:B------:R-:W-:Y:S01]  /*0160*/  SHF.R.S32.HI R10, RZ, 0x1f, R11 ;  /* 0x0000001fff0a7819 */ /* 0x000fe2000001140b */
[----:B0-----:R-:W-:-:S07]  /*0170*/  IMAD.MOV.U32 R12, RZ, RZ, RZ ;  /* 0x000000ffff0c7224 */ /* 0x001fce00078e00ff */
.L_x_667:
[----:B0-----:R-:W-:Y:S01]  /*0180*/  LOP3.LUT R2, R11, 0x3, RZ, 0xc0, !PT ;  /* 0x000000030b027812 */ /* 0x001fe200078ec0ff */
[----:B------:R-:W-:Y:S03]  /*0190*/  BSSY.RECONVERGENT B1, `(.L_x_662) ;  /* 0x00000cd000017945 */ /* 0x000fe60003800200 */
[----:B------:R-:W-:-:S04]  /*01a0*/  ISETP.NE.U32.AND P0, PT, R2, RZ, PT ;  /* 0x000000ff0200720c */ /* 0x000fc80003f05070 */
[----:B------:R-:W-:-:S13]  /*01b0*/  ISETP.NE.AND.EX P0, PT, RZ, RZ, PT, P0 ;  /* 0x000000ffff00720c */ /* 0x000fda0003f05300 */
[----:B------:R-:W-:Y:S05]  /*01c0*/  @!P0 BRA `(.L_x_663) ;  /* 0x0000000c00248947 */ /* 0x000fea0003800000 */
[----:B------:R-:W0:Y:S01]  /*01d0*/  LDC.64 R4, c[0x4][RZ] ;  /* 0x01000000ff047b82 */ /* 0x000e220000000a00 */
[----:B------:R-:W-:Y:S02]  /*01e0*/  IMAD.MOV.U32 R13, RZ, RZ, RZ ;  /* 0x000000ffff0d7224 */ /* 0x000fe400078e00ff */
[----:B0-----:R-:W-:-:S07]  /*01f0*/  IMAD.WIDE.U32 R4, R12, 0xc80, R4 ;  /* 0x00000c800c047825 */ /* 0x001fce00078e0004 */
.L_x_666:
[----:B0-----:R-:W-:Y:S01]  /*0200*/  IMAD.MOV.U32 R14, RZ, RZ, RZ ;  /* 0x000000ffff0e7224 */ /* 0x001fe200078e00ff */
[----:B------:R-:W-:Y:S01]  /*0210*/  CS2R R6, SRZ ;  /* 0x0000000000067805 */ /* 0x000fe2000001ff00 */
[----:B------:R-:W-:Y:S01]  /*0220*/  IMAD.MOV.U32 R16, RZ, RZ, RZ ;  /* 0x000000ffff107224 */ /* 0x000fe200078e00ff */
[----:B------:R-:W-:-:S07]  /*0230*/  CS2R R2, SRZ ;  /* 0x0000000000027805 */ /* 0x000fce000001ff00 */
.L_x_665:
[----:B------:R-:W0:Y:S01]  /*0240*/  S2R R15, SR_TID.X ;  /* 0x00000000000f7919 */ /* 0x000e220000002100 */
[----:B------:R-:W1:Y:S01]  /*0250*/  LDC.64 R8, c[0x0][0x388] ;  /* 0x0000e200ff087b82 */ /* 0x000e620000000a00 */
[----:B0-----:R-:W-:-:S04]  /*0260*/  IMAD R17, R0, 0x80, R15 ;  /* 0x0000008000117824 */ /* 0x001fc800078e020f */
[----:B-1----:R-:W-:-:S04]  /*0270*/  IMAD.WIDE R8, R17, 0x30, R8 ;  /* 0x0000003011087825 */ /* 0x002fc800078e0208 */
[----:B------:R-:W-:-:S05]  /*0280*/  IMAD.WIDE.U32 R8, R16, 0x4, R8 ;  /* 0x0000000410087825 */ /* 0x000fca00078e0008 */
[----:B------:R0:W5:Y:S01]  /*0290*/  LDG.E R17, desc[UR4][R8.64+0x4] ;  /* 0x0000040408117981 */ /* 0x000162000c1e1900 */
[----:B------:R-:W-:-:S07]  /*02a0*/  IMAD.MOV.U32 R18, RZ, RZ, RZ ;  /* 0x000000ffff127224 */ /* 0x000fce00078e00ff */
.L_x_664:
[----:B-----5:R-:W-:Y:S01]  /*02b0*/  SHF.R.U32.HI R22, RZ, R18, R17 ;  /* 0x00000012ff167219 */ /* 0x020fe20000011611 */
[----:B0-----:R-:W-:-:S03]  /*02c0*/  IMAD.SHL.U32 R9, R16, 0x20, RZ ;  /* 0x0000002010097824 */ /* 0x001fc600078e00ff */
[----:B------:R-:W-:Y:S01]  /*02d0*/  LOP3.LUT R19, R22, 0x1, RZ, 0xc0, !PT ;  /* 0x0000000116137812 */ /* 0x000fe200078ec0ff */
[----:B------:R-:W-:-:S03]  /*02e0*/  IMAD.IADD R8, R9, 0x1, R18 ;  /* 0x0000000109087824 */ /* 0x000fc600078e0212 */
[----:B------:R-:W-:Y:S01]  /*02f0*/  ISETP.NE.U32.AND P0, PT, R19, 0x1, PT ;  /* 0x000000011300780c */ /* 0x000fe20003f05070 */
[----:B------:R-:W-:-:S03]  /*0300*/  IMAD R9, R8, 0x5, RZ ;  /* 0x0000000508097824 */ /* 0x000fc600078e02ff */
[----:B------:R-:W-:Y:S01]  /*0310*/  R2P PR, R22, 0x7e ;  /* 0x0000007e16007804 */ /* 0x000fe20000000000 */
[----:B------:R-:W-:-:S08]  /*0320*/  IMAD.WIDE.U32 R8, R9, 0x4, R4 ;  /* 0x0000000409087825 */ /* 0x000fd000078e0004 */
[----:B------:R-:W2:Y:S04]  /*0330*/  @!P0 LDG.E R19, desc[UR4][R8.64] ;  /* 0x0000000408138981 */ /* 0x000ea8000c1e1900 */
[----:B------:R-:W3:Y:S04]  /*0340*/  @!P0 LDG.E R20, desc[UR4][R8.64+0x10] ;  /* 0x0000100408148981 */ /* 0x000ee8000c1e1900 */
[----:B------:R-:W4:Y:S04]  /*0350*/  @P1 LDG.E R21, desc[UR4][R8.64+0x14] ;  /* 0x0000140408151981 */ /* 0x000f28000c1e1900 */
[----:B------:R-:W4:Y:S04]  /*0360*/  @P2 LDG.E R23, desc[UR4][R8.64+0x28] ;  /* 0x0000280408172981 */ /* 0x000f28000c1e1900 */
[----:B------:R-:W4:Y:S04]  /*0370*/  @P1 LDG.E R24, desc[UR4][R8.64+0x24] ;  /* 0x0000240408181981 */ /* 0x000f28000c1e1900 */
[----:B------:R-:W4:Y:S04]  /*0380*/  @P2 LDG.E R26, desc[UR4][R8.64+0x38] ;  /* 0x00003804081a2981 */ /* 0x000f28000c1e1900 */
[----:B------:R-:W4:Y:S04]  /*0390*/  @P3 LDG.E R25, desc[UR4][R8.64+0x3c] ;  /* 0x00003c0408193981 */ /* 0x000f28000c1e1900 */
[----:B------:R-:W4:Y:S01]  /*03a0*/  @P4 LDG.E R27, desc[UR4][R8.64+0x50] ;  /* 0x00005004081b4981 */ /* 0x000f22000c1e1900 */
[----:B--2---:R-:W-:-:S03]  /*03b0*/  @!P0 LOP3.LUT R14, R14, R19, RZ, 0x3c, !PT ;  /* 0x000000130e0e8212 */ /* 0x004fc600078e3cff */
[----:B------:R-:W2:Y:S01]  /*03c0*/  @!P0 LDG.E R19, desc[UR4][R8.64+0x4] ;  /* 0x0000040408138981 */ /* 0x000ea2000c1e1900 */
[----:B---3--:R-:W-:-:S03]  /*03d0*/  @!P0 LOP3.LUT R7, R7, R20, RZ, 0x3c, !PT ;  /* 0x0000001407078212 */ /* 0x008fc600078e3cff */
[----:B------:R-:W3:Y:S01]  /*03e0*/  @!P0 LDG.E R20, desc[UR4][R8.64+0x8] ;  /* 0x0000080408148981 */ /* 0x000ee2000c1e1900 */
[----:B----4-:R-:W-:-:S03]  /*03f0*/  @P1 LOP3.LUT R14, R14, R21, RZ, 0x3c, !PT ;  /* 0x000000150e0e1212 */ /* 0x010fc600078e3cff */
[----:B------:R-:W4:Y:S01]  /*0400*/  @!P0 LDG.E R21, desc[UR4][R8.64+0xc] ;  /* 0x00000c0408158981 */ /* 0x000f22000c1e1900 */
[----:B------:R-:W-:-:S03]  /*0410*/  @P2 LOP3.LUT R14, R14, R23, RZ, 0x3c, !PT ;  /* 0x000000170e0e2212 */ /* 0x000fc600078e3cff */
[----:B------:R-:W4:Y:S01]  /*0420*/  @P1 LDG.E R23, desc[UR4][R8.64+0x18] ;  /* 0x0000180408171981 */ /* 0x000f22000c1e1900 */
[----:B------:R-:W-:-:S03]  /*0430*/  @P1 LOP3.LUT R7, R7, R24, RZ, 0x3c, !PT ;  /* 0x0000001807071212 */ /* 0x000fc600078e3cff */
[----:B------:R-:W4:Y:S01]  /*0440*/  @P2 LDG.E R24, desc[UR4][R8.64+0x30] ;  /* 0x0000300408182981 */ /* 0x000f22000c1e1900 */
[----:B--2---:R-:W-:-:S03]  /*0450*/  @!P0 LOP3.LUT R2, R2, R19, RZ, 0x3c, !PT ;  /* 0x0000001302028212 */ /* 0x004fc600078e3cff */
[----:B------:R-:W2:Y:S01]  /*0460*/  @P1 LDG.E R19, desc[UR4][R8.64+0x20] ;  /* 0x0000200408131981 */ /* 0x000ea2000c1e1900 */
[----:B---3--:R-:W-:-:S03]  /*0470*/  @!P0 LOP3.LUT R3, R3, R20, RZ, 0x3c, !PT ;  /* 0x0000001403038212 */ /* 0x008fc600078e3cff */
[----:B------:R-:W3:Y:S01]  /*0480*/  @P1 LDG.E R20, desc[UR4][R8.64+0x1c] ;  /* 0x00001c0408141981 */ /* 0x000ee2000c1e1900 */
[----:B----4-:R-:W-:-:S03]  /*0490*/  @!P0 LOP3.LUT R6, R6, R21, RZ, 0x3c, !PT ;  /* 0x0000001506068212 */ /* 0x010fc600078e3cff */
[----:B------:R-:W4:Y:S01]  /*04a0*/  @P2 LDG.E R21, desc[UR4][R8.64+0x2c] ;  /* 0x00002c0408152981 */ /* 0x000f22000c1e1900 */
[----:B------:R-:W-:-:S03]  /*04b0*/  @P1 LOP3.LUT R2, R2, R23, RZ, 0x3c, !PT ;  /* 0x0000001702021212 */ /* 0x000fc600078e3cff */
[----:B------:R-:W4:Y:S01]  /*04c0*/  @P2 LDG.E R23, desc[UR4][R8.64+0x34] ;  /* 0x0000340408172981 */ /* 0x000f22000c1e1900 */
[----:B------:R-:W-:-:S03]  /*04d0*/  @P2 LOP3.LUT R7, R7, R26, RZ, 0x3c, !PT ;  /* 0x0000001a07072212 */ /* 0x000fc600078e3cff */
[----:B------:R-:W4:Y:S01]  /*04e0*/  @P3 LDG.E R26, desc[UR4][R8.64+0x4c] ;  /* 0x00004c04081a3981 */ /* 0x000f22000c1e1900 */
[----:B------:R-:W-:-:S03]  /*04f0*/  @P3 LOP3.LUT R14, R14, R25, RZ, 0x3c, !PT ;  /* 0x000000190e0e3212 */ /* 0x000fc600078e3cff */
[----:B------:R-:W4:Y:S01]  /*0500*/  @P5 LDG.E R25, desc[UR4][R8.64+0x64] ;  /* 0x0000640408195981 */ /* 0x000f22000c1e1900 */
[----:B--2---:R-:W-:-:S03]  /*0510*/  @P1 LOP3.LUT R6, R6, R19, RZ, 0x3c, !PT ;  /* 0x0000001306061212 */ /* 0x004fc600078e3cff */
[----:B------:R-:W2:Y:S01]  /*0520*/  @P3 LDG.E R19, desc[UR4][R8.64+0x40] ;  /* 0x0000400408133981 */ /* 0x000ea2000c1e1900 */
[----:B---3--:R-:W-:-:S03]  /*0530*/  @P1 LOP3.LUT R3, R3, R20, RZ, 0x3c, !PT ;  /* 0x0000001403031212 */ /* 0x008fc600078e3cff */
[----:B------:R-:W3:Y:S01]  /*0540*/  @P3 LDG.E R20, desc[UR4][R8.64+0x44] ;  /* 0x0000440408143981 */ /* 0x000ee2000c1e1900 */
[----:B------:R-:W-:-:S03]  /*0550*/  @P2 LOP3.LUT R3, R3, R24, RZ, 0x3c, !PT ;  /* 0x0000001803032212 */ /* 0x000fc600078e3cff */
[----:B------:R-:W3:Y:S01]  /*0560*/  @P4 LDG.E R24, desc[UR4][R8.64+0x58] ;  /* 0x0000580408184981 */ /* 0x000ee2000c1e1900 */
[----:B----4-:R-:W-:Y:S02]  /*0570*/  @P2 LOP3.LUT R2, R2, R21, RZ, 0x3c, !PT ;  /* 0x0000001502022212 */ /* 0x010fe400078e3cff */
[----:B------:R-:W-:Y:S01]  /*0580*/  @P2 LOP3.LUT R6, R6, R23, RZ, 0x3c, !PT ;  /* 0x0000001706062212 */ /* 0x000fe200078e3cff */
[----:B------:R-:W4:Y:S04]  /*0590*/  @P3 LDG.E R21, desc[UR4][R8.64+0x48] ;  /* 0x0000480408153981 */ /* 0x000f28000c1e1900 */
[----:B------:R-:W4:Y:S01]  /*05a0*/  @P4 LDG.E R23, desc[UR4][R8.64+0x54] ;  /* 0x0000540408174981 */ /* 0x000f22000c1e1900 */
[----:B------:R-:W-:Y:S02]  /*05b0*/  @P4 LOP3.LUT R14, R14, R27, RZ, 0x3c, !PT ;  /* 0x0000001b0e0e4212 */ /* 0x000fe400078e3cff */
[----:B------:R-:W-:-:S02]  /*05c0*/  @P3 LOP3.LUT R7, R7, R26, RZ, 0x3c, !PT ;  /* 0x0000001a07073212 */ /* 0x000fc400078e3cff */
        /* <DEDUP_REMOVED lines=9> */
[----:B----4-:R-:W-:-:S03]  /*0660*/  @P3 LOP3.LUT R6, R6, R21, RZ, 0x3c, !PT ;  /* 0x0000001506063212 */ /* 0x010fc600078e3cff */
[----:B------:R-:W4:Y:S01]  /*0670*/  @P5 LDG.E R21, desc[UR4][R8.64+0x68] ;  /* 0x0000680408155981 */ /* 0x000f22000c1e1900 */
[----:B------:R-:W-:-:S03]  /*0680*/  @P4 LOP3.LUT R2, R2, R23, RZ, 0x3c, !PT ;  /* 0x0000001702024212 */ /* 0x000fc600078e3cff */
[----:B------:R-:W4:Y:S01]  /*0690*/  @P5 LDG.E R23, desc[UR4][R8.64+0x70] ;  /* 0x0000700408175981 */ /* 0x000f22000c1e1900 */
[----:B------:R-:W-:Y:S02]  /*06a0*/  LOP3.LUT P0, RZ, R22, 0x80, RZ, 0xc0, !PT ;  /* 0x0000008016ff7812 */ /* 0x000fe4000780c0ff */
[----:B------:R-:W-:Y:S02]  /*06b0*/  @P4 LOP3.LUT R7, R7, R26, RZ, 0x3c, !PT ;  /* 0x0000001a07074212 */ /* 0x000fe400078e3cff */
[----:B------:R-:W-:Y:S02]  /*06c0*/  @P6 LOP3.LUT R14, R14, R25, RZ, 0x3c, !PT ;  /* 0x000000190e0e6212 */ /* 0x000fe400078e3cff */
[----:B------:R-:W4:Y:S07]  /*06d0*/  @P6 LDG.E R25, desc[UR4][R8.64+0x7c] ;  /* 0x00007c0408196981 */ /* 0x000f2e000c1e1900 */
[----:B------:R-:W4:Y:S04]  /*06e0*/  @P0 LDG.E R27, desc[UR4][R8.64+0x8c] ;  /* 0x00008c04081b0981 */ /* 0x000f28000c1e1900 */
[----:B------:R-:W4:Y:S04]  /*06f0*/  @P0 LDG.E R26, desc[UR4][R8.64+0x94] ;  /* 0x00009404081a0981 */ /* 0x000f28000c1e1900 */
        /* <DEDUP_REMOVED lines=11> */
[----:B------:R-:W-:Y:S02]  /*07b0*/  @P6 LOP3.LUT R2, R2, R25, RZ, 0x3c, !PT ;  /* 0x0000001902026212 */ /* 0x000fe400078e3cff */
[----:B------:R-:W-:Y:S02]  /*07c0*/  @P0 LOP3.LUT R14, R14, R27, RZ, 0x3c, !PT ;  /* 0x0000001b0e0e0212 */ /* 0x000fe400078e3cff */
[----:B--2---:R-:W-:Y:S02]  /*07d0*/  @P6 LOP3.LUT R6, R6, R19, RZ, 0x3c, !PT ;  /* 0x0000001306066212 */ /* 0x004fe400078e3cff */
[----:B---3--:R-:W-:Y:S02]  /*07e0*/  @P6 LOP3.LUT R3, R3, R20, RZ, 0x3c, !PT ;  /* 0x0000001403036212 */ /* 0x008fe400078e3cff */
[----:B------:R-:W-:Y:S02]  /*07f0*/  @P6 LOP3.LUT R7, R7, R24, RZ, 0x3c, !PT ;  /* 0x0000001807076212 */ /* 0x000fe400078e3cff */
[----:B------:R-:W-:-:S02]  /*0800*/  @P0 LOP3.LUT R3, R3, R26, RZ, 0x3c, !PT ;  /* 0x0000001a03030212 */ /* 0x000fc400078e3cff */
[----:B----4-:R-:W-:Y:S02]  /*0810*/  @P0 LOP3.LUT R2, R2, R21, RZ, 0x3c, !PT ;  /* 0x0000001502020212 */ /* 0x010fe400078e3cff */
[----:B------:R-:W-:Y:S02]  /*0820*/  @P0 LOP3.LUT R7, R7, R28, RZ, 0x3c, !PT ;  /* 0x0000001c07070212 */ /* 0x000fe400078e3cff */
[----:B------:R-:W-:Y:S02]  /*0830*/  @P0 LOP3.LUT R6, R6, R23, RZ, 0x3c, !PT ;  /* 0x0000001706060212 */ /* 0x000fe400078e3cff */
[----:B------:R-:W-:-:S13]  /*0840*/  R2P PR, R22.B1, 0x7f ;  /* 0x0000007f16007804 */ /* 0x000fda0000001000 */
[----:B------:R-:W2:Y:S04]  /*0850*/  @P0 LDG.E R19, desc[UR4][R8.64+0xa0] ;  /* 0x0000a00408130981 */ /* 0x000ea8000c1e1900 */
[----:B------:R-:W3:Y:S04]  /*0860*/  @P1 LDG.E R23, desc[UR4][R8.64+0xb4] ;  /* 0x0000b40408171981 */ /* 0x000ee8000c1e1900 */
[----:B------:R-:W4:Y:S04]  /*0870*/  @P0 LDG.E R21, desc[UR4][R8.64+0xa4] ;  /* 0x0000a40408150981 */ /* 0x000f28000c1e1900 */
[----:B------:R-:W4:Y:S04]  /*0880*/  @P2 LDG.E R25, desc[UR4][R8.64+0xc8] ;  /* 0x0000c80408192981 */ /* 0x000f28000c1e1900 */
[----:B------:R-:W4:Y:S04]  /*0890*/  @P3 LDG.E R27, desc[UR4][R8.64+0xdc] ;  /* 0x0000dc04081b3981 */ /* 0x000f28000c1e1900 */
[----:B------:R-:W4:Y:S04]  /*08a0*/  @P0 LDG.E R20, desc[UR4][R8.64+0xa8] ;  /* 0x0000a80408140981 */ /* 0x000f28000c1e1900 */
[----:B------:R-:W4:Y:S04]  /*08b0*/  @P0 LDG.E R24, desc[UR4][R8.64+0xb0] ;  /* 0x0000b00408180981 */ /* 0x000f28000c1e1900 */
[----:B------:R-:W4:Y:S04]  /*08c0*/  @P4 LDG.E R29, desc[UR4][R8.64+0xf0] ;  /* 0x0000f004081d4981 */ /* 0x000f28000c1e1900 */
[----:B------:R-:W4:Y:S01]  /*08d0*/  @P1 LDG.E R26, desc[UR4][R8.64+0xc4] ;  /* 0x0000c404081a1981 */ /* 0x000f22000c1e1900 */
[----:B--2---:R-:W-:-:S03]  /*08e0*/  @P0 LOP3.LUT R14, R14, R19, RZ, 0x3c, !PT ;  /* 0x000000130e0e0212 */ /* 0x004fc600078e3cff */
[----:B------:R-:W2:Y:S01]  /*08f0*/  @P0 LDG.E R19, desc[UR4][R8.64+0xac] ;  /* 0x0000ac0408130981 */ /* 0x000ea2000c1e1900 */
[----:B---3--:R-:W-:-:S03]  /*0900*/  @P1 LOP3.LUT R14, R14, R23, RZ, 0x3c, !PT ;  /* 0x000000170e0e1212 */ /* 0x008fc600078e3cff */
[----:B------:R-:W3:Y:S01]  /*0910*/  @P1 LDG.E R23, desc[UR4][R8.64+0xc0] ;  /* 0x0000c00408171981 */ /* 0x000ee2000c1e1900 */
[----:B----4-:R-:W-:-:S03]  /*0920*/  @P0 LOP3.LUT R2, R2, R21, RZ, 0x3c, !PT ;  /* 0x0000001502020212 */ /* 0x010fc600078e3cff */
[----:B------:R-:W4:Y:S01]  /*0930*/  @P1 LDG.E R21, desc[UR4][R8.64+0xb8] ;  /* 0x0000b80408151981 */ /* 0x000f22000c1e1900 */
[----:B------:R-:W-:-:S03]  /*0940*/  @P2 LOP3.LUT R14, R14, R25, RZ, 0x3c, !PT ;  /* 0x000000190e0e2212 */ /* 0x000fc600078e3cff */
[----:B------:R-:W4:Y:S01]  /*0950*/  @P5 LDG.E R25, desc[UR4][R8.64+0x104] ;  /* 0x0001040408195981 */ /* 0x000f22000c1e1900 */
[----:B------:R-:W-:-:S03]  /*0960*/  @P3 LOP3.LUT R14, R14, R27, RZ, 0x3c, !PT ;  /* 0x0000001b0e0e3212 */ /* 0x000fc600078e3cff */
[----:B------:R-:W4:Y:S01]  /*0970*/  @P6 LDG.E R27, desc[UR4][R8.64+0x118] ;  /* 0x00011804081b6981 */ /* 0x000f22000c1e1900 */
[----:B------:R-:W-:-:S03]  /*0980*/  @P0 LOP3.LUT R3, R3, R20, RZ, 0x3c, !PT ;  /* 0x0000001403030212 */ /* 0x000fc600078e3cff */
[----:B------:R-:W4:Y:S01]  /*0990*/  @P1 LDG.E R20, desc[UR4][R8.64+0xbc] ;  /* 0x0000bc0408141981 */ /* 0x000f22000c1e1900 */
[----:B------:R-:W-:-:S03]  /*09a0*/  @P0 LOP3.LUT R7, R7, R24, RZ, 0x3c, !PT ;  /* 0x0000001807070212 */ /* 0x000fc600078e3cff */
[----:B------:R-:W4:Y:S01]  /*09b0*/  @P2 LDG.E R24, desc[UR4][R8.64+0xd8] ;  /* 0x0000d80408182981 */ /* 0x000f22000c1e1900 */
[----:B------:R-:W-:Y:S02]  /*09c0*/  @P4 LOP3.LUT R14, R14, R29, RZ, 0x3c, !PT ;  /* 0x0000001d0e0e4212 */ /* 0x000fe400078e3cff */
[----:B------:R-:W-:Y:S02]  /*09d0*/  @P1 LOP3.LUT R7, R7, R26, RZ, 0x3c, !PT ;  /* 0x0000001a07071212 */ /* 0x000fe400078e3cff */
[----:B------:R-:W4:Y:S01]  /*09e0*/  @P3 LDG.E R26, desc[UR4][R8.64+0xe4] ;  /* 0x0000e404081a3981 */ /* 0x000f22000c1e1900 */
[----:B--2---:R-:W-:Y:S02]  /*09f0*/  @P0 LOP3.LUT R6, R6, R19, RZ, 0x3c, !PT ;  /* 0x0000001306060212 */ /* 0x004fe400078e3cff */
[----:B------:R-:W-:Y:S01]  /*0a00*/  LOP3.LUT P0, RZ, R22, 0x8000, RZ, 0xc0, !PT ;  /* 0x0000800016ff7812 */ /* 0x000fe2000780c0ff */
[----:B------:R-:W2:Y:S01]  /*0a10*/  @P2 LDG.E R19, desc[UR4][R8.64+0xcc] ;  /* 0x0000cc0408132981 */ /* 0x000ea2000c1e1900 */
[----:B---3--:R-:W-:-:S03]  /*0a20*/  @P1 LOP3.LUT R6, R6, R23, RZ, 0x3c, !PT ;  /* 0x0000001706061212 */ /* 0x008fc600078e3cff */
[----:B------:R-:W3:Y:S01]  /*0a30*/  @P2 LDG.E R22, desc[UR4][R8.64+0xd0] ;  /* 0x0000d00408162981 */ /* 0x000ee2000c1e1900 */
[----:B----4-:R-:W-:-:S03]  /*0a40*/  @P1 LOP3.LUT R2, R2, R21, RZ, 0x3c, !PT ;  /* 0x0000001502021212 */ /* 0x010fc600078e3cff */
[----:B------:R-:W4:Y:S01]  /*0a50*/  @P2 LDG.E R21, desc[UR4][R8.64+0xd4] ;  /* 0x0000d40408152981 */ /* 0x000f22000c1e1900 */
[----:B------:R-:W-:-:S03]  /*0a60*/  @P5 LOP3.LUT R14, R14, R25, RZ, 0x3c, !PT ;  /* 0x000000190e0e5212 */ /* 0x000fc600078e3cff */
[----:B------:R-:W4:Y:S04]  /*0a70*/  @P3 LDG.E R23, desc[UR4][R8.64+0xe0] ;  /* 0x0000e00408173981 */ /* 0x000f28000c1e1900 */
[----:B------:R-:W4:Y:S01]  /*0a80*/  @P3 LDG.E R25, desc[UR4][R8.64+0xe8] ;  /* 0x0000e80408193981 */ /* 0x000f22000c1e1900 */
[----:B------:R-:W-:-:S03]  /*0a90*/  @P1 LOP3.LUT R3, R3, R20, RZ, 0x3c, !PT ;  /* 0x0000001403031212 */ /* 0x000fc600078e3cff */
[----:B------:R-:W4:Y:S01]  /*0aa0*/  @P3 LDG.E R20, desc[UR4][R8.64+0xec] ;  /* 0x0000ec0408143981 */ /* 0x000f22000c1e1900 */
[----:B------:R-:W-:-:S03]  /*0ab0*/  @P2 LOP3.LUT R7, R7, R24, RZ, 0x3c, !PT ;  /* 0x0000001807072212 */ /* 0x000fc600078e3cff */
        /* <DEDUP_REMOVED lines=8> */
[----:B------:R-:W-:Y:S02]  /*0b40*/  @P3 LOP3.LUT R3, R3, R26, RZ, 0x3c, !PT ;  /* 0x0000001a03033212 */ /* 0x000fe400078e3cff */
[----:B------:R-:W-:Y:S01]  /*0b50*/  @P3 LOP3.LUT R2, R2, R23, RZ, 0x3c, !PT ;  /* 0x0000001702023212 */ /* 0x000fe200078e3cff */
[----:B------:R-:W4:Y:S01]  /*0b60*/  @P5 LDG.E R26, desc[UR4][R8.64+0x10c] ;  /* 0x00010c04081a5981 */ /* 0x000f22000c1e1900 */
[----:B------:R-:W-:-:S03]  /*0b70*/  @P3 LOP3.LUT R6, R6, R25, RZ, 0x3c, !PT ;  /* 0x0000001906063212 */ /* 0x000fc600078e3cff */
[----:B------:R-:W4:Y:S04]  /*0b80*/  @P5 LDG.E R23, desc[UR4][R8.64+0x108] ;  /* 0x0001080408175981 */ /* 0x000f28000c1e1900 */
        /* <DEDUP_REMOVED lines=19> */
[----:B------:R-:W-:-:S05]  /*0cc0*/  VIADD R18, R18, 0x10 ;  /* 0x0000001012127836 */ /* 0x000fca0000000000 */
[----:B------:R-:W-:Y:S02]  /*0cd0*/  ISETP.NE.AND P1, PT, R18, 0x20, PT ;  /* 0x000000201200780c */ /* 0x000fe40003f25270 */
[----:B------:R-:W-:-:S04]  /*0ce0*/  @P5 LOP3.LUT R7, R7, R20, RZ, 0x3c, !PT ;  /* 0x0000001407075212 */ /* 0x000fc800078e3cff */
[----:B------:R-:W-:Y:S02]  /*0cf0*/  @P6 LOP3.LUT R7, R7, R24, RZ, 0x3c, !PT ;  /* 0x0000001807076212 */ /* 0x000fe400078e3cff */
[----:B------:R-:W-:Y:S02]  /*0d00*/  @P0 LOP3.LUT R14, R14, R27, RZ, 0x3c, !PT ;  /* 0x0000001b0e0e0212 */ /* 0x000fe400078e3cff */
[----:B------:R-:W-:Y:S02]  /*0d10*/  @P0 LOP3.LUT R7, R7, R28, RZ, 0x3c, !PT ;  /* 0x0000001c07070212 */ /* 0x000fe400078e3cff */
[----:B--2---:R-:W-:Y:S02]  /*0d20*/  @P6 LOP3.LUT R2, R2, R19, RZ, 0x3c, !PT ;  /* 0x0000001302026212 */ /* 0x004fe400078e3cff */
[----:B---3--:R-:W-:Y:S02]  /*0d30*/  @P6 LOP3.LUT R3, R3, R22, RZ, 0x3c, !PT ;  /* 0x0000001603036212 */ /* 0x008fe400078e3cff */
[----:B----4-:R-:W-:-:S02]  /*0d40*/  @P6 LOP3.LUT R6, R6, R21, RZ, 0x3c, !PT ;  /* 0x0000001506066212 */ /* 0x010fc400078e3cff */
[----:B------:R-:W-:Y:S02]  /*0d50*/  @P0 LOP3.LUT R3, R3, R26, RZ, 0x3c, !PT ;  /* 0x0000001a03030212 */ /* 0x000fe400078e3cff */
[----:B------:R-:W-:Y:S02]  /*0d60*/  @P0 LOP3.LUT R2, R2, R23, RZ, 0x3c, !PT ;  /* 0x0000001702020212 */ /* 0x000fe400078e3cff */
[----:B------:R-:W-:Y:S01]  /*0d70*/  @P0 LOP3.LUT R6, R6, R25, RZ, 0x3c, !PT ;  /* 0x0000001906060212 */ /* 0x000fe200078e3cff */
[----:B------:R-:W-:Y:S06]  /*0d80*/  @P1 BRA `(.L_x_664) ;  /* 0xfffffff400481947 */ /* 0x000fec000383ffff */
[----:B------:R-:W-:-:S05]  /*0d90*/  VIADD R16, R16, 0x1 ;  /* 0x0000000110107836 */ /* 0x000fca0000000000 */
[----:B------:R-:W-:-:S13]  /*0da0*/  ISETP.NE.AND P0, PT, R16, 0x5, PT ;  /* 0x000000051000780c */ /* 0x000fda0003f05270 */
[----:B------:R-:W-:Y:S05]  /*0db0*/  @P0 BRA `(.L_x_665) ;  /* 0xfffffff400200947 */ /* 0x000fea000383ffff */
[----:B------:R-:W0:Y:S01]  /*0dc0*/  LDC.64 R8, c[0x0][0x388] ;  /* 0x0000e200ff087b82 */ /* 0x000e220000000a00 */
[----:B------:R-:W-:Y:S01]  /*0dd0*/  IMAD R15, R0, 0x80, R15 ;  /* 0x00000080000f7824 */ /* 0x000fe200078e020f */
[----:B------:R-:W-:Y:S01]  /*0de0*/  LOP3.LUT R16, R11, 0x3, RZ, 0xc0, !PT ;  /* 0x000000030b107812 */ /* 0x000fe200078ec0ff */
[----:B------:R-:W-:-:S05]  /*0df0*/  VIADD R13, R13, 0x1 ;  /* 0x000000010d0d7836 */ /* 0x000fca0000000000 */
[----:B------:R-:W-:Y:S01]  /*0e00*/  ISETP.GE.U32.AND P0, PT, R13, R16, PT ;  /* 0x000000100d00720c */ /* 0x000fe20003f06070 */
[----:B0-----:R-:W-:-:S05]  /*0e10*/  IMAD.WIDE R8, R15, 0x30, R8 ;  /* 0x000000300f087825 */ /* 0x001fca00078e0208 */
[----:B------:R0:W-:Y:S04]  /*0e20*/  STG.E.64 desc[UR4][R8.64+0x8], R2 ;  /* 0x0000080208007986 */ /* 0x0001e8000c101b04 */
[----:B------:R0:W-:Y:S04]  /*0e30*/  STG.E.64 desc[UR4][R8.64+0x10], R6 ;  /* 0x0000100608007986 */ /* 0x0001e8000c101b04 */
[----:B------:R0:W-:Y:S01]  /*0e40*/  STG.E desc[UR4][R8.64+0x4], R14 ;  /* 0x0000040e08007986 */ /* 0x0001e2000c101904 */
[----:B------:R-:W-:Y:S05]  /*0e50*/  @!P0 BRA `(.L_x_666) ;  /* 0xfffffff000e88947 */ /* 0x000fea000383ffff */
.L_x_663:
[----:B------:R-:W-:Y:S05]  /*0e60*/  BSYNC.RECONVERGENT B1 ;  /* 0x0000000000017941 */ /* 0x000fea0003800200 */
.L_x_662:
[C---:B------:R-:W-:Y:S01]  /*0e70*/  ISETP.GT.U32.AND P0, PT, R11.reuse, 0x3, PT ;  /* 0x000000030b00780c */ /* 0x040fe20003f04070 */
[----:B------:R-:W-:Y:S01]  /*0e80*/  VIADD R12, R12, 0x1 ;  /* 0x000000010c0c7836 */ /* 0x000fe20000000000 */
[--C-:B------:R-:W-:Y:S02]  /*0e90*/  SHF.R.U64 R11, R11, 0x2, R10.reuse ;  /* 0x000000020b0b7819 */ /* 0x100fe4000000120a */
[----:B------:R-:W-:Y:S02]  /*0ea0*/  ISETP.GT.U32.AND.EX P0, PT, R10, RZ, PT, P0 ;  /* 0x000000ff0a00720c */ /* 0x000fe40003f04100 */
[----:B------:R-:W-:-:S11]  /*0eb0*/  SHF.R.U32.HI R10, RZ, 0x2, R10 ;  /* 0x00000002ff0a7819 */ /* 0x000fd6000001160a */
[----:B------:R-:W-:Y:S05]  /*0ec0*/  @P0 BRA `(.L_x_667) ;  /* 0xfffffff000ac0947 */ /* 0x000fea000383ffff */
.L_x_661:
[----:B------:R-:W-:Y:S05]  /*0ed0*/  BSYNC.RECONVERGENT B0 ;  /* 0x0000000000007941 */ /* 0x000fea0003800200 */
.L_x_660:
[----:B------:R-:W1:Y:S01]  /*0ee0*/  S2R R5, SR_TID.X ;  /* 0x0000000000057919 */ /* 0x000e620000002100 */
[----:B0-----:R-:W0:Y:S01]  /*0ef0*/  LDC.64 R2, c[0x0][0x388] ;  /* 0x0000e200ff027b82 */ /* 0x001e220000000a00 */
[----:B-1----:R-:W-:-:S04]  /*0f00*/  IMAD R5, R0, 0x80, R5 ;  /* 0x0000008000057824 */ /* 0x002fc800078e0205 */
[----:B0-----:R-:W-:-:S05]  /*0f10*/  IMAD.WIDE R2, R5, 0x30, R2 ;  /* 0x0000003005027825 */ /* 0x001fca00078e0202 */
[----:B------:R-:W-:Y:S04]  /*0f20*/  STG.E.64 desc[UR4][R2.64+0x18], RZ ;  /* 0x000018ff02007986 */ /* 0x000fe8000c101b04 */
[----:B------:R-:W-:Y:S04]  /*0f30*/  STG.E desc[UR4][R2.64+0x20], RZ ;  /* 0x000020ff02007986 */ /* 0x000fe8000c101904 */
[----:B------:R-:W-:Y:S01]  /*0f40*/  STG.E.64 desc[UR4][R2.64+0x28], RZ ;  /* 0x000028ff02007986 */ /* 0x000fe2000c101b04 */
[----:B------:R-:W-:Y:S05]  /*0f50*/  EXIT ;  /* 0x000000000000794d */ /* 0x000fea0003800000 */
.L_x_668:
        /* <DEDUP_REMOVED lines=10> */
.L_x_683:


//--------------------- .nv.global.init           --------------------------
	.section	.nv.global.init,"aw",@progbits
	.align	16
.nv.global.init:
	.type		__cudart_sin_cos_coeffs,@object
	.size		__cudart_sin_cos_coeffs,(__cudart_i2opi_d - __cudart_sin_cos_coeffs)
__cudart_sin_cos_coeffs:
        /*0000*/ 	.byte	0x46, 0xd2, 0xb0, 0x2c, 0xf1, 0xe5, 0x5a, 0xbe, 0x92, 0xe3, 0xac, 0x69, 0xe3, 0x1d, 0xc7, 0x3e
        /*0010*/ 	.byte	0xa1, 0x62, 0xdb, 0x19, 0xa0, 0x01, 0x2a, 0xbf, 0x18, 0x08, 0x11, 0x11, 0x11, 0x11, 0x81, 0x3f
        /*0020*/ 	.byte	0x54, 0x55, 0x55, 0x55, 0x55, 0x55, 0xc5, 0xbf, 0x00, 0x00, 0x00, 0x00, 0x00, 0x00, 0x00, 0x00
        /*0030*/ 	.byte	0x00, 0x00, 0x00, 0x00, 0x00, 0x00, 0x00, 0x00, 0x64, 0x81, 0xfd, 0x20, 0x83, 0xff, 0xa8, 0xbd
        /*0040*/ 	.byte	0x28, 0x85, 0xef, 0xc1, 0xa7, 0xee, 0x21, 0x3e, 0xd9, 0xe6, 0x06, 0x8e, 0x4f, 0x7e, 0x92, 0xbe
        /*0050*/ 	.byte	0xe9, 0xbc, 0xdd, 0x19, 0xa0, 0x01, 0xfa, 0x3e, 0x47, 0x5d, 0xc1, 0x16, 0x6c, 0xc1, 0x56, 0xbf
        /*0060*/ 	.byte	0x51, 0x55, 0x55, 0x55, 0x55, 0x55, 0xa5, 0x3f, 0x00, 0x00, 0x00, 0x00, 0x00, 0x00, 0xe0, 0xbf
        /*0070*/ 	.byte	0x00, 0x00, 0x00, 0x00, 0x00, 0x00, 0xf0, 0x3f, 0x00, 0x00, 0x00, 0x00, 0x00, 0x00, 0x00, 0x00
	.type		__cudart_i2opi_d,@object
	.size		__cudart_i2opi_d,(mrg32k3aM1SubSeq - __cudart_i2opi_d)
__cudart_i2opi_d:
        /* <DEDUP_REMOVED lines=9> */
	.type		mrg32k3aM1SubSeq,@object
	.size		mrg32k3aM1SubSeq,(mrg32k3aM2SubSeq - mrg32k3aM1SubSeq)
mrg32k3aM1SubSeq:
        /* <DEDUP_REMOVED lines=126> */
	.type		mrg32k3aM2SubSeq,@object
	.size		mrg32k3aM2SubSeq,(mrg32k3aM1 - mrg32k3aM2SubSeq)
mrg32k3aM2SubSeq:
        /* <DEDUP_REMOVED lines=126> */
	.type		mrg32k3aM1,@object
	.size		mrg32k3aM1,(mrg32k3aM1Seq - mrg32k3aM1)
mrg32k3aM1:
        /* <DEDUP_REMOVED lines=144> */
	.type		mrg32k3aM1Seq,@object
	.size		mrg32k3aM1Seq,(mrg32k3aM2 - mrg32k3aM1Seq)
mrg32k3aM1Seq:
        /* <DEDUP_REMOVED lines=144> */
	.type		mrg32k3aM2,@object
	.size		mrg32k3aM2,(mrg32k3aM2Seq - mrg32k3aM2)
mrg32k3aM2:
        /* <DEDUP_REMOVED lines=144> */
	.type		mrg32k3aM2Seq,@object
	.size		mrg32k3aM2Seq,(precalc_xorwow_matrix - mrg32k3aM2Seq)
mrg32k3aM2Seq:
        /* <DEDUP_REMOVED lines=144> */
	.type		precalc_xorwow_matrix,@object
	.size		precalc_xorwow_matrix,(precalc_xorwow_offset_matrix - precalc_xorwow_matrix)
precalc_xorwow_matrix:
        /* <DEDUP_REMOVED lines=6400> */
	.type		precalc_xorwow_offset_matrix,@object
	.size		precalc_xorwow_offset_matrix,(.L_1 - precalc_xorwow_offset_matrix)
precalc_xorwow_offset_matrix:
        /* <DEDUP_REMOVED lines=6400> */
.L_1:


//--------------------- .nv.shared.reserved.0     --------------------------
	.section	.nv.shared.reserved.0,"aw",@nobits
	.weak		__nv_reservedSMEM_offset_0_alias
	.size		__nv_reservedSMEM_offset_0_alias, 0, 64
	.other		__nv_reservedSMEM_offset_0_alias,@"STO_CUDA_RESERVED_SHARED STV_DEFAULT"
__nv_reservedSMEM_offset_0_alias:
	.zero		0
	.zero		64


//--------------------- .nv.constant0._Z13time_marchingP7double4S0_P7double3S2_ddddddidPdS3_PiddddP17curandStateXORWOWP6float4 --------------------------
	.section	.nv.constant0._Z13time_marchingP7double4S0_P7double3S2_ddddddidPdS3_PiddddP17curandStateXORWOWP6float4,"a",@progbits
	.sectionflags	@""
	.align	4
.nv.constant0._Z13time_marchingP7double4S0_P7double3S2_ddddddidPdS3_PiddddP17curandStateXORWOWP6float4:
	.zero		1064


//--------------------- .nv.constant0._Z29calculate_BodyWallInteractionP7double3S0_P7double4S2_dddi --------------------------
	.section	.nv.constant0._Z29calculate_BodyWallInteractionP7double3S0_P7double4S2_dddi,"a",@progbits
	.sectionflags	@""
	.align	4
.nv.constant0._Z29calculate_BodyWallInteractionP7double3S0_P7double4S2_dddi:
	.zero		956


//--------------------- .nv.constant0._Z29generate_random_numbers_noiseP24curandStatePhilox4_32_10P6float4 --------------------------
	.section	.nv.constant0._Z29generate_random_numbers_noiseP24curandStatePhilox4_32_10P6float4,"a",@progbits
	.sectionflags	@""
	.align	4
.nv.constant0._Z29generate_random_numbers_noiseP24curandStatePhilox4_32_10P6float4:
	.zero		912


//--------------------- .nv.constant0._Z4initjP24curandStatePhilox4_32_10 --------------------------
	.section	.nv.constant0._Z4initjP24curandStatePhilox4_32_10,"a",@progbits
	.sectionflags	@""
	.align	4
.nv.constant0._Z4initjP24curandStatePhilox4_32_10:
	.zero		912


//--------------------- .nv.constant0._Z4initjP17curandStateXORWOW --------------------------
	.section	.nv.constant0._Z4initjP17curandStateXORWOW,"a",@progbits
	.sectionflags	@""
	.align	4
.nv.constant0._Z4initjP17curandStateXORWOW:
	.zero		912


//--------------------- SYMBOLS --------------------------

	.type		.nv.reservedSmem.offset0,@object
	.size		.nv.reservedSmem.offset0,0x4
